	.target	sm_90a

	.elftype	@"ET_EXEC"


//--------------------- .note.nv.tkinfo           --------------------------
	.section	.note.nv.tkinfo,"",@"SHT_NOTE"
	.sectionflags	@"SHF_NOTE_NV_TKINFO"
	.tkinfo
        /*0018*/ 	.word	0x00000002
        /*0030*/ 	.string	""
        /*0030*/ 	.string	"ptxas"
        /*0030*/ 	.string	"Cuda compilation tools, release 13.0, V13.0.88"
        /*0030*/ 	.string	"Build cuda_13.0.r13.0/compiler.36424714_0"
        /*0030*/ 	.string	"-v  -suppress-debug-info  -lineinfo  -arch sm_90a "



//--------------------- .note.nv.cuinfo           --------------------------
	.section	.note.nv.cuinfo,"",@"SHT_NOTE"
	.sectionflags	@"SHF_NOTE_NV_CUINFO"
        /*0018*/ 	.short	0x0002
        /*001a*/ 	.short	0x005a
        /*001c*/ 	.short	0x0082
	.zero		2


//--------------------- .nv.info                  --------------------------
	.section	.nv.info,"",@"SHT_CUDA_INFO"
	.align	4


	//----- nvinfo : EIATTR_REGCOUNT
	.align		4
        /*0000*/ 	.byte	0x04, 0x2f
        /*0002*/ 	.short	(.L_1 - .L_0)
	.align		4
.L_0:
        /*0004*/ 	.word	index@(matmul_kernel)
        /*0008*/ 	.word	0x000000ff


	//----- nvinfo : EIATTR_FRAME_SIZE
	.align		4
.L_1:
        /*000c*/ 	.byte	0x04, 0x11
        /*000e*/ 	.short	(.L_3 - .L_2)
	.align		4
.L_2:
        /*0010*/ 	.word	index@(matmul_kernel)
        /*0014*/ 	.word	0x00000cd8


	//----- nvinfo : EIATTR_MIN_STACK_SIZE
	.align		4
.L_3:
        /*0018*/ 	.byte	0x04, 0x12
        /*001a*/ 	.short	(.L_5 - .L_4)
	.align		4
.L_4:
        /*001c*/ 	.word	index@(matmul_kernel)
        /*0020*/ 	.word	0x00000cd8
.L_5:


//--------------------- .nv.compat                --------------------------
	.section	.nv.compat,"",@"SHT_CUDA_COMPAT_INFO"
	.align	4
        /*0000*/ 	.byte	0x02, 0x09, 0x01, 0x00, 0x02, 0x02, 0x04, 0x00, 0x02, 0x05, 0x05, 0x00, 0x03, 0x07, 0x01, 0x01
        /*0010*/ 	.byte	0x02, 0x03, 0x00, 0x00, 0x02, 0x06, 0x01, 0x00, 0x04, 0x0b, 0x08, 0x00, 0x00, 0x00, 0x00, 0x00
        /*0020*/ 	.byte	0x00, 0x00, 0x00, 0x00


//--------------------- .nv.info.matmul_kernel    --------------------------
	.section	.nv.info.matmul_kernel,"",@"SHT_CUDA_INFO"
	.sectionflags	@""
	.align	4


	//----- nvinfo : EIATTR_CUDA_API_VERSION
	.align		4
        /*0000*/ 	.byte	0x04, 0x37
        /*0002*/ 	.short	(.L_7 - .L_6)
.L_6:
        /*0004*/ 	.word	0x00000082


	//----- nvinfo : EIATTR_KPARAM_INFO
	.align		4
.L_7:
        /*0008*/ 	.byte	0x04, 0x17
        /*000a*/ 	.short	(.L_9 - .L_8)
.L_8:
        /*000c*/ 	.word	0x00000000
        /*0010*/ 	.short	0x000d
        /*0012*/ 	.short	0x0048
        /*0014*/ 	.byte	0x00, 0xf4, 0x21, 0x00


	//----- nvinfo : EIATTR_KPARAM_INFO
	.align		4
.L_9:
        /*0018*/ 	.byte	0x04, 0x17
        /*001a*/ 	.short	(.L_11 - .L_10)
.L_10:
        /*001c*/ 	.word	0x00000000
        /*0020*/ 	.short	0x000c
        /*0022*/ 	.short	0x0040
        /*0024*/ 	.byte	0x00, 0xf4, 0x21, 0x00


	//----- nvinfo : EIATTR_KPARAM_INFO
	.align		4
.L_11:
        /*0028*/ 	.byte	0x04, 0x17
        /*002a*/ 	.short	(.L_13 - .L_12)
.L_12:
        /*002c*/ 	.word	0x00000000
        /*0030*/ 	.short	0x000b
        /*0032*/ 	.short	0x0038
        /*0034*/ 	.byte	0x00, 0xf0, 0x11, 0x00


	//----- nvinfo : EIATTR_KPARAM_INFO
	.align		4
.L_13:
        /*0038*/ 	.byte	0x04, 0x17
        /*003a*/ 	.short	(.L_15 - .L_14)
.L_14:
        /*003c*/ 	.word	0x00000000
        /*0040*/ 	.short	0x000a
        /*0042*/ 	.short	0x0034
        /*0044*/ 	.byte	0x00, 0xf0, 0x11, 0x00


	//----- nvinfo : EIATTR_KPARAM_INFO
	.align		4
.L_15:
        /*0048*/ 	.byte	0x04, 0x17
        /*004a*/ 	.short	(.L_17 - .L_16)
.L_16:
        /*004c*/ 	.word	0x00000000
        /*0050*/ 	.short	0x0009
        /*0052*/ 	.short	0x0030
        /*0054*/ 	.byte	0x00, 0xf0, 0x11, 0x00


	//----- nvinfo : EIATTR_KPARAM_INFO
	.align		4
.L_17:
        /*0058*/ 	.byte	0x04, 0x17
        /*005a*/ 	.short	(.L_19 - .L_18)
.L_18:
        /*005c*/ 	.word	0x00000000
        /*0060*/ 	.short	0x0008
        /*0062*/ 	.short	0x002c
        /*0064*/ 	.byte	0x00, 0xf0, 0x11, 0x00


	//----- nvinfo : EIATTR_KPARAM_INFO
	.align		4
.L_19:
        /*0068*/ 	.byte	0x04, 0x17
        /*006a*/ 	.short	(.L_21 - .L_20)
.L_20:
        /*006c*/ 	.word	0x00000000
        /*0070*/ 	.short	0x0007
        /*0072*/ 	.short	0x0028
        /*0074*/ 	.byte	0x00, 0xf0, 0x11, 0x00


	//----- nvinfo : EIATTR_KPARAM_INFO
	.align		4
.L_21:
        /*0078*/ 	.byte	0x04, 0x17
        /*007a*/ 	.short	(.L_23 - .L_22)
.L_22:
        /*007c*/ 	.word	0x00000000
        /*0080*/ 	.short	0x0006
        /*0082*/ 	.short	0x0024
        /*0084*/ 	.byte	0x00, 0xf0, 0x11, 0x00


	//----- nvinfo : EIATTR_KPARAM_INFO
	.align		4
.L_23:
        /*0088*/ 	.byte	0x04, 0x17
        /*008a*/ 	.short	(.L_25 - .L_24)
.L_24:
        /*008c*/ 	.word	0x00000000
        /*0090*/ 	.short	0x0005
        /*0092*/ 	.short	0x0020
        /*0094*/ 	.byte	0x00, 0xf0, 0x11, 0x00


	//----- nvinfo : EIATTR_KPARAM_INFO
	.align		4
.L_25:
        /*0098*/ 	.byte	0x04, 0x17
        /*009a*/ 	.short	(.L_27 - .L_26)
.L_26:
        /*009c*/ 	.word	0x00000000
        /*00a0*/ 	.short	0x0004
        /*00a2*/ 	.short	0x001c
        /*00a4*/ 	.byte	0x00, 0xf0, 0x11, 0x00


	//----- nvinfo : EIATTR_KPARAM_INFO
	.align		4
.L_27:
        /*00a8*/ 	.byte	0x04, 0x17
        /*00aa*/ 	.short	(.L_29 - .L_28)
.L_28:
        /*00ac*/ 	.word	0x00000000
        /*00b0*/ 	.short	0x0003
        /*00b2*/ 	.short	0x0018
        /*00b4*/ 	.byte	0x00, 0xf0, 0x11, 0x00


	//----- nvinfo : EIATTR_KPARAM_INFO
	.align		4
.L_29:
        /*00b8*/ 	.byte	0x04, 0x17
        /*00ba*/ 	.short	(.L_31 - .L_30)
.L_30:
        /*00bc*/ 	.word	0x00000000
        /*00c0*/ 	.short	0x0002
        /*00c2*/ 	.short	0x0010
        /*00c4*/ 	.byte	0x00, 0xf4, 0x21, 0x00


	//----- nvinfo : EIATTR_KPARAM_INFO
	.align		4
.L_31:
        /*00c8*/ 	.byte	0x04, 0x17
        /*00ca*/ 	.short	(.L_33 - .L_32)
.L_32:
        /*00cc*/ 	.word	0x00000000
        /*00d0*/ 	.short	0x0001
        /*00d2*/ 	.short	0x0008
        /*00d4*/ 	.byte	0x00, 0xf4, 0x21, 0x00


	//----- nvinfo : EIATTR_KPARAM_INFO
	.align		4
.L_33:
        /*00d8*/ 	.byte	0x04, 0x17
        /*00da*/ 	.short	(.L_35 - .L_34)
.L_34:
        /*00dc*/ 	.word	0x00000000
        /*00e0*/ 	.short	0x0000
        /*00e2*/ 	.short	0x0000
        /*00e4*/ 	.byte	0x00, 0xf4, 0x21, 0x00


	//----- nvinfo : EIATTR_SPARSE_MMA_MASK
	.align		4
.L_35:
        /*00e8*/ 	.byte	0x03, 0x50
        /*00ea*/ 	.short	0x0000


	//----- nvinfo : EIATTR_MAXREG_COUNT
	.align		4
        /*00ec*/ 	.byte	0x03, 0x1b
        /*00ee*/ 	.short	0x00ff


	//----- nvinfo : EIATTR_NUM_BARRIERS
	.align		4
        /*00f0*/ 	.byte	0x02, 0x4c
        /*00f2*/ 	.byte	0x01
	.zero		1


	//----- nvinfo : EIATTR_ANNOTATIONS
	.align		4
        /*00f4*/ 	.byte	0x04, 0x55
        /*00f6*/ 	.short	(.L_37 - .L_36)


	//   ....[0]....
.L_36:
        /*00f8*/ 	.word	0x00000001
        /*00fc*/ 	.byte	0xa0, 0x01, 0x00, 0x00, 0x01, 0x00, 0x00, 0x00, 0x30, 0x1e, 0x00, 0x00, 0x01, 0x00, 0x00, 0x00
        /* <DEDUP_REMOVED lines=1917> */
        /*78dc*/ 	.byte	0x40, 0xb5, 0x02, 0x00


	//----- nvinfo : EIATTR_MERCURY_ISA_VERSION
	.align		4
.L_37:
        /*78e0*/ 	.byte	0x03, 0x5f
        /*78e2*/ 	.short	0x0101


	//----- nvinfo : EIATTR_EXIT_INSTR_OFFSETS
	.align		4
        /*78e4*/ 	.byte	0x04, 0x1c
        /*78e6*/ 	.short	(.L_39 - .L_38)


	//   ....[0]....
.L_38:
        /*78e8*/ 	.word	0x0002f450


	//   ....[1]....
        /*78ec*/ 	.word	0x0002f470


	//----- nvinfo : EIATTR_REQNTID
	.align		4
.L_39:
        /*78f0*/ 	.byte	0x04, 0x10
        /*78f2*/ 	.short	(.L_41 - .L_40)
.L_40:
        /*78f4*/ 	.word	0x00000080
        /*78f8*/ 	.word	0x00000001
        /*78fc*/ 	.word	0x00000001


	//----- nvinfo : EIATTR_CBANK_PARAM_SIZE
	.align		4
.L_41:
        /*7900*/ 	.byte	0x03, 0x19
        /*7902*/ 	.short	0x0050


	//----- nvinfo : EIATTR_PARAM_CBANK
	.align		4
        /*7904*/ 	.byte	0x04, 0x0a
        /*7906*/ 	.short	(.L_43 - .L_42)
	.align		4
.L_42:
        /*7908*/ 	.word	index@(.nv.constant0.matmul_kernel)
        /*790c*/ 	.short	0x0210
        /*790e*/ 	.short	0x0050


	//----- nvinfo : EIATTR_SW_WAR
	.align		4
.L_43:
        /*7910*/ 	.byte	0x04, 0x36
        /*7912*/ 	.short	(.L_45 - .L_44)
.L_44:
        /*7914*/ 	.word	0x00000008
.L_45:


//--------------------- .nv.callgraph             --------------------------
	.section	.nv.callgraph,"",@"SHT_CUDA_CALLGRAPH"
	.align	4
	.sectionentsize	8
	.align		4
        /*0000*/ 	.word	0x00000000
	.align		4
        /*0004*/ 	.word	0xffffffff
	.align		4
        /*0008*/ 	.word	0x00000000
	.align		4
        /*000c*/ 	.word	0xfffffffe
	.align		4
        /*0010*/ 	.word	0x00000000
	.align		4
        /*0014*/ 	.word	0xfffffffd
	.align		4
        /*0018*/ 	.word	0x00000000
	.align		4
        /*001c*/ 	.word	0xfffffffc


//--------------------- .text.matmul_kernel       --------------------------
	.section	.text.matmul_kernel,"ax",@progbits
	.align	128
        .global         matmul_kernel
        .type           matmul_kernel,@function
        .size           matmul_kernel,(.L_x_3 - matmul_kernel)
        .other          matmul_kernel,@"STO_CUDA_ENTRY STV_DEFAULT"
matmul_kernel:
.text.matmul_kernel:
[----:B------:R-:W1:Y:S08]  /*0000*/  LDC R1, c[0x0][0x28] ;  /* 0x00000a00ff017b82 */ /* 0x000e700000000800 */
[----:B------:R-:W2:Y:S01]  /*0010*/  LDC.64 R2, c[0x0][0x228] ;  /* 0x00008a00ff027b82 */ /* 0x000ea20000000a00 */
[----:B-1----:R-:W-:Y:S01]  /*0020*/  VIADD R1, R1, 0xfffff328 ;  /* 0xfffff32801017836 */ /* 0x002fe20000000000 */
[----:B------:R-:W1:Y:S01]  /*0030*/  S2R R5, SR_CTAID.X ;  /* 0x0000000000057919 */ /* 0x000e620000002500 */
[----:B------:R-:W-:Y:S01]  /*0040*/  ULDC.64 UR4, c[0x0][0x218] ;  /* 0x0000860000047ab9 */ /* 0x000fe20000000a00 */
[----:B------:R-:W-:Y:S01]  /*0050*/  ULDC UR6, c[0x0][0x240] ;  /* 0x0000900000067ab9 */ /* 0x000fe20000000800 */
[----:B------:R-:W-:Y:S01]  /*0060*/  ULDC UR7, c[0x0][0x240] ;  /* 0x0000900000077ab9 */ /* 0x000fe20000000800 */
[----:B------:R-:W3:Y:S01]  /*0070*/  S2R R34, SR_TID.X ;  /* 0x0000000000227919 */ /* 0x000ee20000002100 */
[----:B------:R-:W-:Y:S01]  /*0080*/  ULDC UR8, c[0x0][0x240] ;  /* 0x0000900000087ab9 */ /* 0x000fe20000000800 */
[----:B------:R-:W-:Y:S01]  /*0090*/  ULDC UR9, c[0x0][0x240] ;  /* 0x0000900000097ab9 */ /* 0x000fe20000000800 */
[----:B------:R-:W-:Y:S01]  /*00a0*/  ULDC UR10, c[0x0][0x240] ;  /* 0x00009000000a7ab9 */ /* 0x000fe20000000800 */
[----:B------:R-:W-:Y:S01]  /*00b0*/  ULDC UR11, c[0x0][0x240] ;  /* 0x00009000000b7ab9 */ /* 0x000fe20000000800 */
[----:B------:R-:W-:Y:S01]  /*00c0*/  ULDC UR12, c[0x0][0x240] ;  /* 0x00009000000c7ab9 */ /* 0x000fe20000000800 */
[----:B------:R-:W-:Y:S01]  /*00d0*/  ULDC UR14, c[0x0][0x240] ;  /* 0x00009000000e7ab9 */ /* 0x000fe20000000800 */
[----:B------:R-:W4:Y:S01]  /*00e0*/  LDC R50, c[0x0][0x230] ;  /* 0x00008c00ff327b82 */ /* 0x000f220000000800 */
[----:B------:R-:W-:Y:S01]  /*00f0*/  ULDC UR13, c[0x0][0x240] ;  /* 0x00009000000d7ab9 */ /* 0x000fe20000000800 */
        /* <DEDUP_REMOVED lines=9> */
[----:B--2---:R-:W-:Y:S01]  /*0190*/  IMAD.MOV.U32 R32, RZ, RZ, R3 ;  /* 0x000000ffff207224 */ /* 0x004fe200078e0003 */
[----:B------:R2:W-:Y:S01]  /*01a0*/  STL.64 [R1+0x948], R2 ;  /* 0x0009480201007387 */ /* 0x0005e20000100a00 */
[----:B------:R-:W-:Y:S01]  /*01b0*/  MOV R42, R2 ;  /* 0x00000002002a7202 */ /* 0x000fe20000000f00 */
[----:B------:R-:W-:Y:S01]  /*01c0*/  ULDC UR22, c[0x0][0x240] ;  /* 0x0000900000167ab9 */ /* 0x000fe20000000800 */
[----:B------:R-:W-:Y:S01]  /*01d0*/  VIADD R0, R32, 0x3f ;  /* 0x0000003f20007836 */ /* 0x000fe20000000000 */
[----:B------:R-:W4:Y:S01]  /*01e0*/  LDC R52, c[0x0][0x230] ;  /* 0x00008c00ff347b82 */ /* 0x000f220000000800 */
[----:B------:R-:W-:Y:S01]  /*01f0*/  ULDC.64 UR48, c[0x0][0x208] ;  /* 0x0000820000307ab9 */ /* 0x000fe20000000a00 */
[----:B-1----:R-:W-:-:S02]  /*0200*/  IABS R8, R5 ;  /* 0x0000000500087213 */ /* 0x002fc40000000000 */
[----:B--2---:R-:W-:-:S04]  /*0210*/  SHF.R.S32.HI R3, RZ, 0x1f, R0 ;  /* 0x0000001fff037819 */ /* 0x004fc80000011400 */
[----:B------:R-:W1:Y:S01]  /*0220*/  LDC R54, c[0x0][0x230] ;  /* 0x00008c00ff367b82 */ /* 0x000e620000000800 */
[----:B---3--:R-:W-:Y:S02]  /*0230*/  SHF.R.S32.HI R12, RZ, 0x6, R34 ;  /* 0x00000006ff0c7819 */ /* 0x008fe40000011422 */
[----:B------:R-:W-:-:S04]  /*0240*/  LEA.HI R3, R3, R0, RZ, 0x6 ;  /* 0x0000000003037211 */ /* 0x000fc800078f30ff */
[----:B------:R-:W-:Y:S01]  /*0250*/  SHF.R.S32.HI R3, RZ, 0x6, R3 ;  /* 0x00000006ff037819 */ /* 0x000fe20000011403 */
[----:B------:R-:W2:Y:S04]  /*0260*/  LDC R252, c[0x0][0x230] ;  /* 0x00008c00fffc7b82 */ /* 0x000ea80000000800 */
[----:B------:R-:W-:-:S05]  /*0270*/  IMAD.SHL.U32 R4, R3, 0x8, RZ ;  /* 0x0000000803047824 */ /* 0x000fca00078e00ff */
[-C--:B------:R-:W-:Y:S02]  /*0280*/  IABS R7, R4.reuse ;  /* 0x0000000400077213 */ /* 0x080fe40000000000 */
[----:B------:R-:W-:Y:S02]  /*0290*/  IABS R10, R4 ;  /* 0x00000004000a7213 */ /* 0x000fe40000000000 */
[----:B------:R-:W3:Y:S08]  /*02a0*/  I2F.RP R0, R7 ;  /* 0x0000000700007306 */ /* 0x000ef00000209400 */
[----:B---3--:R-:W3:Y:S02]  /*02b0*/  MUFU.RCP R0, R0 ;  /* 0x0000000000007308 */ /* 0x008ee40000001000 */
[----:B---3--:R-:W-:Y:S01]  /*02c0*/  IADD3 R2, R0, 0xffffffe, RZ ;  /* 0x0ffffffe00027810 */ /* 0x008fe20007ffe0ff */
[----:B------:R-:W-:-:S05]  /*02d0*/  IMAD.MOV R0, RZ, RZ, -R10 ;  /* 0x000000ffff007224 */ /* 0x000fca00078e0a0a */
[----:B------:R3:W4:Y:S02]  /*02e0*/  F2I.FTZ.U32.TRUNC.NTZ R3, R2 ;  /* 0x0000000200037305 */ /* 0x000724000021f000 */
[----:B---3--:R-:W-:Y:S01]  /*02f0*/  MOV R2, RZ ;  /* 0x000000ff00027202 */ /* 0x008fe20000000f00 */
[----:B----4-:R-:W-:-:S04]  /*0300*/  IMAD.MOV R6, RZ, RZ, -R3 ;  /* 0x000000ffff067224 */ /* 0x010fc800078e0a03 */
[----:B------:R-:W-:Y:S02]  /*0310*/  IMAD R9, R6, R7, RZ ;  /* 0x0000000706097224 */ /* 0x000fe400078e02ff */
[----:B------:R-:W-:Y:S02]  /*0320*/  IMAD.MOV.U32 R6, RZ, RZ, R8 ;  /* 0x000000ffff067224 */ /* 0x000fe400078e0008 */
[----:B------:R-:W-:-:S06]  /*0330*/  IMAD.HI.U32 R3, R3, R9, R2 ;  /* 0x0000000903037227 */ /* 0x000fcc00078e0002 */
[----:B------:R-:W-:-:S04]  /*0340*/  IMAD.HI.U32 R3, R3, R6, RZ ;  /* 0x0000000603037227 */ /* 0x000fc800078e00ff */
[----:B------:R-:W-:-:S05]  /*0350*/  IMAD R0, R3, R0, R6 ;  /* 0x0000000003007224 */ /* 0x000fca00078e0206 */
[----:B------:R-:W-:-:S13]  /*0360*/  ISETP.GT.U32.AND P1, PT, R7, R0, PT ;  /* 0x000000000700720c */ /* 0x000fda0003f24070 */
[----:B------:R-:W-:Y:S01]  /*0370*/  @!P1 IMAD.IADD R0, R0, 0x1, -R7 ;  /* 0x0000000100009824 */ /* 0x000fe200078e0a07 */
[----:B------:R-:W-:Y:S02]  /*0380*/  @!P1 IADD3 R3, R3, 0x1, RZ ;  /* 0x0000000103039810 */ /* 0x000fe40007ffe0ff */
[----:B------:R-:W-:Y:S02]  /*0390*/  ISETP.NE.AND P1, PT, R4, RZ, PT ;  /* 0x000000ff0400720c */ /* 0x000fe40003f25270 */
[----:B------:R-:W-:Y:S02]  /*03a0*/  ISETP.GE.U32.AND P0, PT, R0, R7, PT ;  /* 0x000000070000720c */ /* 0x000fe40003f06070 */
[----:B------:R-:W-:-:S04]  /*03b0*/  LOP3.LUT R0, R5, R4, RZ, 0x3c, !PT ;  /* 0x0000000405007212 */ /* 0x000fc800078e3cff */
[----:B------:R-:W-:Y:S02]  /*03c0*/  ISETP.GE.AND P2, PT, R0, RZ, PT ;  /* 0x000000ff0000720c */ /* 0x000fe40003f46270 */
[----:B------:R-:W-:-:S05]  /*03d0*/  IADD3 R0, R42, 0x1ff, RZ ;  /* 0x000001ff2a007810 */ /* 0x000fca0007ffe0ff */
[----:B------:R-:W-:-:S04]  /*03e0*/  @P0 VIADD R3, R3, 0x1 ;  /* 0x0000000103030836 */ /* 0x000fc80000000000 */
[----:B------:R-:W-:Y:S01]  /*03f0*/  IMAD.MOV.U32 R2, RZ, RZ, R3 ;  /* 0x000000ffff027224 */ /* 0x000fe200078e0003 */
[----:B------:R-:W-:-:S03]  /*0400*/  SHF.R.S32.HI R3, RZ, 0x1f, R0 ;  /* 0x0000001fff037819 */ /* 0x000fc60000011400 */
[----:B------:R-:W-:Y:S01]  /*0410*/  @!P2 IMAD.MOV R2, RZ, RZ, -R2 ;  /* 0x000000ffff02a224 */ /* 0x000fe200078e0a02 */
[----:B------:R-:W-:Y:S02]  /*0420*/  @!P1 LOP3.LUT R2, RZ, R4, RZ, 0x33, !PT ;  /* 0x00000004ff029212 */ /* 0x000fe400078e33ff */
[----:B------:R-:W-:-:S03]  /*0430*/  LEA.HI R3, R3, R0, RZ, 0x9 ;  /* 0x0000000003037211 */ /* 0x000fc600078f48ff */
[----:B------:R-:W-:Y:S02]  /*0440*/  IMAD.SHL.U32 R10, R2, 0x8, RZ ;  /* 0x00000008020a7824 */ /* 0x000fe400078e00ff */
[----:B------:R-:W-:-:S03]  /*0450*/  IMAD.MOV R2, RZ, RZ, -R2 ;  /* 0x000000ffff027224 */ /* 0x000fc600078e0a02 */
[----:B------:R-:W-:Y:S01]  /*0460*/  LEA.HI.SX32 R3, R3, -R10, 0x17 ;  /* 0x8000000a03037211 */ /* 0x000fe200078fbaff */
[----:B------:R-:W-:Y:S01]  /*0470*/  IMAD R19, R4, R2, R5 ;  /* 0x0000000204137224 */ /* 0x000fe200078e0205 */
[----:B------:R-:W-:Y:S02]  /*0480*/  MOV R2, RZ ;  /* 0x000000ff00027202 */ /* 0x000fe40000000f00 */
[----:B------:R-:W-:Y:S02]  /*0490*/  VIMNMX R14, R3, 0x8, PT ;  /* 0x00000008030e7848 */ /* 0x000fe40003fe0100 */
[----:B------:R-:W-:Y:S02]  /*04a0*/  IABS R4, R19 ;  /* 0x0000001300047213 */ /* 0x000fe40000000000 */
[----:B------:R-:W-:-:S04]  /*04b0*/  IABS R6, R14 ;  /* 0x0000000e00067213 */ /* 0x000fc80000000000 */
[----:B------:R-:W3:Y:S08]  /*04c0*/  I2F.RP R0, R6 ;  /* 0x0000000600007306 */ /* 0x000ef00000209400 */
[----:B---3--:R-:W3:Y:S02]  /*04d0*/  MUFU.RCP R0, R0 ;  /* 0x0000000000007308 */ /* 0x008ee40000001000 */
[----:B---3--:R-:W-:-:S02]  /*04e0*/  IADD3 R3, R0, 0xffffffe, RZ ;  /* 0x0ffffffe00037810 */ /* 0x008fc40007ffe0ff */
[----:B------:R-:W-:-:S04]  /*04f0*/  IABS R0, R32 ;  /* 0x0000002000007213 */ /* 0x000fc80000000000 */
[----:B------:R-:W3:Y:S08]  /*0500*/  F2I.FTZ.U32.TRUNC.NTZ R3, R3 ;  /* 0x0000000300037305 */ /* 0x000ef0000021f000 */
[----:B------:R-:W4:Y:S01]  /*0510*/  I2F.RP R8, R0 ;  /* 0x0000000000087306 */ /* 0x000f220000209400 */
[----:B---3--:R-:W-:-:S04]  /*0520*/  IMAD.MOV R7, RZ, RZ, -R3 ;  /* 0x000000ffff077224 */ /* 0x008fc800078e0a03 */
[----:B------:R-:W-:Y:S01]  /*0530*/  IMAD R5, R7, R6, RZ ;  /* 0x0000000607057224 */ /* 0x000fe200078e02ff */
[----:B------:R-:W-:-:S03]  /*0540*/  IABS R7, R14 ;  /* 0x0000000e00077213 */ /* 0x000fc60000000000 */
[----:B------:R-:W-:Y:S01]  /*0550*/  IMAD.HI.U32 R2, R3, R5, R2 ;  /* 0x0000000503027227 */ /* 0x000fe200078e0002 */
[----:B----4-:R-:W-:Y:S03]  /*0560*/  MUFU.RCP R8, R8 ;  /* 0x0000000800087308 */ /* 0x010fe60000001000 */
[----:B------:R-:W-:Y:S02]  /*0570*/  IMAD.MOV.U32 R3, RZ, RZ, R4 ;  /* 0x000000ffff037224 */ /* 0x000fe400078e0004 */
[----:B------:R-:W-:Y:S02]  /*0580*/  IMAD.MOV R4, RZ, RZ, -R7 ;  /* 0x000000ffff047224 */ /* 0x000fe400078e0a07 */
[----:B------:R-:W-:-:S04]  /*0590*/  IMAD.HI.U32 R2, R2, R3, RZ ;  /* 0x0000000302027227 */ /* 0x000fc800078e00ff */
[----:B------:R-:W-:Y:S01]  /*05a0*/  IMAD R3, R2, R4, R3 ;  /* 0x0000000402037224 */ /* 0x000fe200078e0203 */
[----:B------:R-:W-:-:S04]  /*05b0*/  IABS R4, R42 ;  /* 0x0000002a00047213 */ /* 0x000fc80000000000 */
[----:B------:R-:W-:Y:S01]  /*05c0*/  ISETP.GT.U32.AND P1, PT, R6, R3, PT ;  /* 0x000000030600720c */ /* 0x000fe20003f24070 */
[----:B------:R-:W3:-:S12]  /*05d0*/  I2F.RP R5, R4 ;  /* 0x0000000400057306 */ /* 0x000ed80000209400 */
[-C--:B------:R-:W-:Y:S01]  /*05e0*/  @!P1 IADD3 R3, R3, -R6.reuse, RZ ;  /* 0x8000000603039210 */ /* 0x080fe20007ffe0ff */
[----:B------:R-:W-:Y:S01]  /*05f0*/  @!P1 VIADD R2, R2, 0x1 ;  /* 0x0000000102029836 */ /* 0x000fe20000000000 */
[----:B------:R-:W-:Y:S01]  /*0600*/  ISETP.NE.AND P1, PT, R14, RZ, PT ;  /* 0x000000ff0e00720c */ /* 0x000fe20003f25270 */
[----:B---3--:R-:W3:Y:S01]  /*0610*/  MUFU.RCP R5, R5 ;  /* 0x0000000500057308 */ /* 0x008ee20000001000 */
[----:B------:R-:W-:Y:S01]  /*0620*/  ISETP.GE.U32.AND P0, PT, R3, R6, PT ;  /* 0x000000060300720c */ /* 0x000fe20003f06070 */
[----:B------:R-:W-:Y:S01]  /*0630*/  VIADD R6, R8, 0xffffffe ;  /* 0x0ffffffe08067836 */ /* 0x000fe20000000000 */
[----:B------:R-:W-:-:S04]  /*0640*/  LOP3.LUT R3, R19, R14, RZ, 0x3c, !PT ;  /* 0x0000000e13037212 */ /* 0x000fc800078e3cff */
[----:B------:R-:W-:Y:S01]  /*0650*/  ISETP.GE.AND P2, PT, R3, RZ, PT ;  /* 0x000000ff0300720c */ /* 0x000fe20003f46270 */
[----:B------:R4:W1:Y:S06]  /*0660*/  F2I.FTZ.U32.TRUNC.NTZ R7, R6 ;  /* 0x0000000600077305 */ /* 0x00086c000021f000 */
[----:B------:R-:W-:-:S05]  /*0670*/  @P0 IADD3 R2, R2, 0x1, RZ ;  /* 0x0000000102020810 */ /* 0x000fca0007ffe0ff */
[----:B------:R-:W-:Y:S01]  /*0680*/  IMAD.MOV.U32 R16, RZ, RZ, R2 ;  /* 0x000000ffff107224 */ /* 0x000fe200078e0002 */
[----:B------:R-:W-:-:S03]  /*0690*/  SHF.R.U32.HI R2, RZ, 0x6, R34 ;  /* 0x00000006ff027819 */ /* 0x000fc60000011622 */
[----:B------:R-:W-:Y:S01]  /*06a0*/  @!P2 IMAD.MOV R16, RZ, RZ, -R16 ;  /* 0x000000ffff10a224 */ /* 0x000fe200078e0a10 */
[----:B------:R-:W-:Y:S02]  /*06b0*/  @!P1 LOP3.LUT R16, RZ, R14, RZ, 0x33, !PT ;  /* 0x0000000eff109212 */ /* 0x000fe400078e33ff */
[----:B----4-:R-:W-:Y:S01]  /*06c0*/  SGXT.U32 R6, R2, 0x1 ;  /* 0x000000010206781a */ /* 0x010fe20000000000 */
[----:B---3--:R-:W-:Y:S01]  /*06d0*/  VIADD R2, R5, 0xffffffe ;  /* 0x0ffffffe05027836 */ /* 0x008fe20000000000 */
[----:B-1----:R-:W-:Y:S01]  /*06e0*/  IADD3 R11, RZ, -R7, RZ ;  /* 0x80000007ff0b7210 */ /* 0x002fe20007ffe0ff */
[----:B------:R-:W-:Y:S01]  /*06f0*/  IMAD.SHL.U32 R9, R16, 0x40, RZ ;  /* 0x0000004010097824 */ /* 0x000fe200078e00ff */
[----:B------:R-:W-:Y:S01]  /*0700*/  SGXT R5, R12, 0x1 ;  /* 0x000000010c05781a */ /* 0x000fe20000000200 */
[----:B------:R-:W1:Y:S02]  /*0710*/  F2I.FTZ.U32.TRUNC.NTZ R3, R2 ;  /* 0x0000000200037305 */ /* 0x000e64000021f000 */
[----:B------:R-:W-:Y:S01]  /*0720*/  IMAD R11, R11, R0, RZ ;  /* 0x000000000b0b7224 */ /* 0x000fe200078e02ff */
[----:B------:R-:W-:-:S02]  /*0730*/  LOP3.LUT R8, R9, R6, RZ, 0xfc, !PT ;  /* 0x0000000609087212 */ /* 0x000fc400078efcff */
[----:B------:R-:W-:Y:S02]  /*0740*/  MOV R6, RZ ;  /* 0x000000ff00067202 */ /* 0x000fe40000000f00 */
[----:B------:R-:W-:Y:S02]  /*0750*/  IABS R13, R8 ;  /* 0x00000008000d7213 */ /* 0x000fe40000000000 */
[----:B------:R-:W-:Y:S01]  /*0760*/  LOP3.LUT R18, R8, 0x3e, RZ, 0xfc, !PT ;  /* 0x0000003e08127812 */ /* 0x000fe200078efcff */
[----:B------:R-:W-:Y:S01]  /*0770*/  IMAD.HI.U32 R11, R7, R11, R6 ;  /* 0x0000000b070b7227 */ /* 0x000fe200078e0006 */
[----:B------:R-:W-:Y:S02]  /*0780*/  LOP3.LUT R5, R5, 0x90, RZ, 0xc0, !PT ;  /* 0x0000009005057812 */ /* 0x000fe400078ec0ff */
[----:B------:R-:W-:Y:S01]  /*0790*/  IABS R17, R18 ;  /* 0x0000001200117213 */ /* 0x000fe20000000000 */
[----:B------:R-:W-:Y:S01]  /*07a0*/  IMAD.SHL.U32 R6, R34, 0x4, RZ ;  /* 0x0000000422067824 */ /* 0x000fe200078e00ff */
[----:B-1----:R-:W-:Y:S01]  /*07b0*/  IADD3 R15, RZ, -R3, RZ ;  /* 0x80000003ff0f7210 */ /* 0x002fe20007ffe0ff */
[----:B------:R-:W-:Y:S01]  /*07c0*/  IMAD.HI.U32 R2, R11, R13, RZ ;  /* 0x0000000d0b027227 */ /* 0x000fe200078e00ff */
[----:B------:R-:W-:-:S02]  /*07d0*/  LOP3.LUT R20, R8, 0x2, RZ, 0xfc, !PT ;  /* 0x0000000208147812 */ /* 0x000fc400078efcff */
[----:B------:R-:W-:Y:S01]  /*07e0*/  LOP3.LUT R6, R5, 0x7c, R6, 0x78, !PT ;  /* 0x0000007c05067812 */ /* 0x000fe200078e7806 */
[----:B------:R-:W-:Y:S01]  /*07f0*/  IMAD.MOV R2, RZ, RZ, -R2 ;  /* 0x000000ffff027224 */ /* 0x000fe200078e0a02 */
[----:B------:R-:W-:Y:S01]  /*0800*/  IABS R12, R20 ;  /* 0x00000014000c7213 */ /* 0x000fe20000000000 */
[----:B------:R-:W-:Y:S01]  /*0810*/  IMAD.HI.U32 R5, R11, R17, RZ ;  /* 0x000000110b057227 */ /* 0x000fe200078e00ff */
[----:B------:R-:W-:Y:S02]  /*0820*/  ISETP.GE.AND P4, PT, R8, RZ, PT ;  /* 0x000000ff0800720c */ /* 0x000fe40003f86270 */
[----:B------:R-:W-:Y:S01]  /*0830*/  ISETP.GE.AND P2, PT, R20, RZ, PT ;  /* 0x000000ff1400720c */ /* 0x000fe20003f46270 */
[----:B------:R-:W-:Y:S01]  /*0840*/  IMAD R13, R0, R2, R13 ;  /* 0x00000002000d7224 */ /* 0x000fe200078e020d */
[C---:B------:R-:W-:Y:S01]  /*0850*/  LOP3.LUT R20, R8.reuse, 0xe, RZ, 0xfc, !PT ;  /* 0x0000000e08147812 */ /* 0x040fe200078efcff */
[----:B------:R-:W-:Y:S01]  /*0860*/  IMAD.MOV R5, RZ, RZ, -R5 ;  /* 0x000000ffff057224 */ /* 0x000fe200078e0a05 */
[----:B------:R-:W-:Y:S01]  /*0870*/  LOP3.LUT R22, R8, 0x10, RZ, 0xfc, !PT ;  /* 0x0000001008167812 */ /* 0x000fe200078efcff */
[----:B------:R-:W-:Y:S01]  /*0880*/  IMAD.SHL.U32 R7, R34, 0x100, RZ ;  /* 0x0000010022077824 */ /* 0x000fe200078e00ff */
[C---:B------:R-:W-:Y:S01]  /*0890*/  ISETP.GT.U32.AND P0, PT, R0.reuse, R13, PT ;  /* 0x0000000d0000720c */ /* 0x040fe20003f04070 */
[----:B------:R-:W-:Y:S01]  /*08a0*/  IMAD R17, R0, R5, R17 ;  /* 0x0000000500117224 */ /* 0x000fe200078e0211 */
[----:B------:R-:W-:Y:S01]  /*08b0*/  IADD3 R5, -R16, RZ, RZ ;  /* 0x000000ff10057210 */ /* 0x000fe20007ffe1ff */
[----:B------:R-:W-:Y:S01]  /*08c0*/  IMAD R15, R15, R4, RZ ;  /* 0x000000040f0f7224 */ /* 0x000fe200078e02ff */
[----:B------:R-:W-:Y:S01]  /*08d0*/  LOP3.LUT R16, R8, 0x4, RZ, 0xfc, !PT ;  /* 0x0000000408107812 */ /* 0x000fe200078efcff */
[----:B------:R-:W-:Y:S01]  /*08e0*/  IMAD.MOV.U32 R2, RZ, RZ, RZ ;  /* 0x000000ffff027224 */ /* 0x000fe200078e00ff */
[----:B------:R-:W-:Y:S01]  /*08f0*/  LOP3.LUT R7, R6, 0x2000, R7, 0xf8, !PT ;  /* 0x0000200006077812 */ /* 0x000fe200078ef807 */
[----:B------:R-:W-:Y:S01]  /*0900*/  IMAD R5, R14, R5, R19 ;  /* 0x000000050e057224 */ /* 0x000fe200078e0213 */
[----:B------:R-:W-:Y:S01]  /*0910*/  ISETP.GT.U32.AND P1, PT, R0, R17, PT ;  /* 0x000000110000720c */ /* 0x000fe20003f24070 */
[----:B------:R-:W-:Y:S01]  /*0920*/  IMAD.HI.U32 R2, R3, R15, R2 ;  /* 0x0000000f03027227 */ /* 0x000fe200078e0002 */
[----:B------:R-:W-:-:S02]  /*0930*/  IABS R15, R16 ;  /* 0x00000010000f7213 */ /* 0x000fc40000000000 */
[----:B------:R-:W-:Y:S01]  /*0940*/  IADD3 R10, R10, R5, RZ ;  /* 0x000000050a0a7210 */ /* 0x000fe20007ffe0ff */
[----:B------:R-:W-:Y:S01]  /*0950*/  IMAD.HI.U32 R6, R11, R12, RZ ;  /* 0x0000000c0b067227 */ /* 0x000fe200078e00ff */
[----:B------:R-:W-:Y:S02]  /*0960*/  LOP3.LUT R19, R8, 0x8, RZ, 0xfc, !PT ;  /* 0x0000000808137812 */ /* 0x000fe400078efcff */
[----:B------:R-:W-:Y:S01]  /*0970*/  ISETP.GE.AND P5, PT, R16, RZ, PT ;  /* 0x000000ff1000720c */ /* 0x000fe20003fa6270 */
[----:B------:R-:W-:Y:S01]  /*0980*/  @!P0 IMAD.IADD R13, R13, 0x1, -R0 ;  /* 0x000000010d0d8824 */ /* 0x000fe200078e0a00 */
[----:B------:R-:W-:Y:S01]  /*0990*/  IABS R16, R19 ;  /* 0x0000001300107213 */ /* 0x000fe20000000000 */
[----:B------:R-:W-:Y:S01]  /*09a0*/  IMAD.MOV R3, RZ, RZ, -R6 ;  /* 0x000000ffff037224 */ /* 0x000fe200078e0a06 */
[----:B------:R-:W-:Y:S01]  /*09b0*/  LOP3.LUT R6, R8, 0x6, RZ, 0xfc, !PT ;  /* 0x0000000608067812 */ /* 0x000fe200078efcff */
[----:B------:R-:W-:Y:S01]  /*09c0*/  IMAD.HI.U32 R5, R11, R15, RZ ;  /* 0x0000000f0b057227 */ /* 0x000fe200078e00ff */
[----:B------:R-:W-:-:S02]  /*09d0*/  ISETP.GT.U32.AND P0, PT, R0, R13, PT ;  /* 0x0000000d0000720c */ /* 0x000fc40003f04070 */
[----:B------:R-:W-:Y:S01]  /*09e0*/  ISETP.GE.AND P6, PT, R6, RZ, PT ;  /* 0x000000ff0600720c */ /* 0x000fe20003fc6270 */
[C---:B------:R-:W-:Y:S01]  /*09f0*/  IMAD R3, R0.reuse, R3, R12 ;  /* 0x0000000300037224 */ /* 0x040fe200078e020c */
[----:B------:R-:W-:Y:S01]  /*0a00*/  IADD3 R5, -R5, RZ, RZ ;  /* 0x000000ff05057210 */ /* 0x000fe20007ffe1ff */
[--C-:B------:R-:W-:Y:S01]  /*0a10*/  @!P1 IMAD.IADD R17, R17, 0x1, -R0.reuse ;  /* 0x0000000111119824 */ /* 0x100fe200078e0a00 */
[----:B------:R-:W-:Y:S01]  /*0a20*/  IABS R12, R6 ;  /* 0x00000006000c7213 */ /* 0x000fe20000000000 */
[----:B------:R-:W-:Y:S01]  /*0a30*/  IMAD.HI.U32 R6, R11, R16, RZ ;  /* 0x000000100b067227 */ /* 0x000fe200078e00ff */
[C---:B------:R-:W-:Y:S02]  /*0a40*/  ISETP.GT.U32.AND P3, PT, R0.reuse, R3, PT ;  /* 0x000000030000720c */ /* 0x040fe40003f64070 */
[C---:B------:R-:W-:Y:S01]  /*0a50*/  ISETP.GT.U32.AND P1, PT, R0.reuse, R17, PT ;  /* 0x000000110000720c */ /* 0x040fe20003f24070 */
[----:B------:R-:W-:Y:S01]  /*0a60*/  IMAD R15, R0, R5, R15 ;  /* 0x00000005000f7224 */ /* 0x000fe200078e020f */
[----:B------:R-:W-:Y:S01]  /*0a70*/  IABS R21, R22 ;  /* 0x0000001600157213 */ /* 0x000fe20000000000 */
[----:B------:R-:W-:Y:S01]  /*0a80*/  @!P0 IMAD.IADD R13, R13, 0x1, -R0 ;  /* 0x000000010d0d8824 */ /* 0x000fe200078e0a00 */
[----:B------:R-:W-:Y:S01]  /*0a90*/  LOP3.LUT R24, R8, 0x14, RZ, 0xfc, !PT ;  /* 0x0000001408187812 */ /* 0x000fe200078efcff */
[----:B------:R-:W-:Y:S01]  /*0aa0*/  IMAD.HI.U32 R5, R11, R12, RZ ;  /* 0x0000000c0b057227 */ /* 0x000fe200078e00ff */
[----:B------:R-:W-:-:S02]  /*0ab0*/  ISETP.GT.U32.AND P0, PT, R0, R15, PT ;  /* 0x0000000f0000720c */ /* 0x000fc40003f04070 */
[C---:B------:R-:W-:Y:S01]  /*0ac0*/  LOP3.LUT R26, R8.reuse, 0x1c, RZ, 0xfc, !PT ;  /* 0x0000001c081a7812 */ /* 0x040fe200078efcff */
[----:B------:R-:W-:Y:S01]  /*0ad0*/  IMAD.MOV R5, RZ, RZ, -R5 ;  /* 0x000000ffff057224 */ /* 0x000fe200078e0a05 */
[----:B------:R-:W-:Y:S01]  /*0ae0*/  LOP3.LUT R28, R8, 0x38, RZ, 0xfc, !PT ;  /* 0x00000038081c7812 */ /* 0x000fe200078efcff */
[----:B------:R-:W-:Y:S01]  /*0af0*/  IMAD.MOV.U32 R14, RZ, RZ, R13 ;  /* 0x000000ffff0e7224 */ /* 0x000fe200078e000d */
[-C--:B------:R-:W-:Y:S01]  /*0b00*/  @!P3 IADD3 R3, R3, -R0.reuse, RZ ;  /* 0x800000000303b210 */ /* 0x080fe20007ffe0ff */
[----:B------:R-:W-:Y:S01]  /*0b10*/  @!P1 IMAD.IADD R17, R17, 0x1, -R0 ;  /* 0x0000000111119824 */ /* 0x000fe200078e0a00 */
[----:B------:R-:W-:Y:S01]  /*0b20*/  ISETP.GE.AND P1, PT, R18, RZ, PT ;  /* 0x000000ff1200720c */ /* 0x000fe20003f26270 */
[C---:B------:R-:W-:Y:S01]  /*0b30*/  IMAD R13, R0.reuse, R5, R12 ;  /* 0x00000005000d7224 */ /* 0x040fe200078e020c */
[----:B------:R-:W-:Y:S01]  /*0b40*/  ISETP.GT.U32.AND P3, PT, R0, R3, PT ;  /* 0x000000030000720c */ /* 0x000fe20003f64070 */
[----:B------:R-:W-:Y:S01]  /*0b50*/  IMAD.MOV.U32 R5, RZ, RZ, R17 ;  /* 0x000000ffff057224 */ /* 0x000fe200078e0011 */
[----:B------:R-:W-:Y:S01]  /*0b60*/  LOP3.LUT R12, R8, 0xa, RZ, 0xfc, !PT ;  /* 0x0000000a080c7812 */ /* 0x000fe200078efcff */
[----:B------:R-:W-:Y:S01]  /*0b70*/  IMAD.MOV R17, RZ, RZ, -R6 ;  /* 0x000000ffff117224 */ /* 0x000fe200078e0a06 */
[----:B------:R-:W-:-:S02]  /*0b80*/  @!P0 IADD3 R15, R15, -R0, RZ ;  /* 0x800000000f0f8210 */ /* 0x000fc40007ffe0ff */
[----:B------:R-:W-:Y:S01]  /*0b90*/  IABS R6, R12 ;  /* 0x0000000c00067213 */ /* 0x000fe20000000000 */
[C---:B------:R-:W-:Y:S01]  /*0ba0*/  IMAD R17, R0.reuse, R17, R16 ;  /* 0x0000001100117224 */ /* 0x040fe200078e0210 */
[----:B------:R-:W-:Y:S01]  /*0bb0*/  ISETP.GT.U32.AND P0, PT, R0, R15, PT ;  /* 0x0000000f0000720c */ /* 0x000fe20003f04070 */
[----:B------:R-:W-:Y:S01]  /*0bc0*/  IMAD.HI.U32 R16, R11, R21, RZ ;  /* 0x000000150b107227 */ /* 0x000fe200078e00ff */
[----:B------:R-:W-:Y:S02]  /*0bd0*/  @!P4 IADD3 R14, -R14, RZ, RZ ;  /* 0x000000ff0e0ec210 */ /* 0x000fe40007ffe1ff */
[----:B------:R-:W-:Y:S01]  /*0be0*/  ISETP.GE.AND P4, PT, R19, RZ, PT ;  /* 0x000000ff1300720c */ /* 0x000fe20003f86270 */
[----:B------:R-:W-:Y:S01]  /*0bf0*/  @!P3 IMAD.IADD R3, R3, 0x1, -R0 ;  /* 0x000000010303b824 */ /* 0x000fe200078e0a00 */
[----:B------:R-:W-:Y:S01]  /*0c00*/  ISETP.GT.U32.AND P3, PT, R0, R13, PT ;  /* 0x0000000d0000720c */ /* 0x000fe20003f64070 */
[----:B------:R-:W-:Y:S01]  /*0c10*/  @!P1 IMAD.MOV R5, RZ, RZ, -R5 ;  /* 0x000000ffff059224 */ /* 0x000fe200078e0a05 */
[----:B------:R-:W-:Y:S01]  /*0c20*/  ISETP.GE.AND P1, PT, R12, RZ, PT ;  /* 0x000000ff0c00720c */ /* 0x000fe20003f26270 */
[----:B------:R-:W-:Y:S01]  /*0c30*/  IMAD.MOV R16, RZ, RZ, -R16 ;  /* 0x000000ffff107224 */ /* 0x000fe200078e0a10 */
[----:B------:R-:W-:Y:S01]  /*0c40*/  MOV R25, R3 ;  /* 0x0000000300197202 */ /* 0x000fe20000000f00 */
[----:B------:R-:W-:Y:S01]  /*0c50*/  IMAD.HI.U32 R3, R11, R6, RZ ;  /* 0x000000060b037227 */ /* 0x000fe200078e00ff */
[----:B------:R-:W-:-:S02]  /*0c60*/  LOP3.LUT R12, R8, 0xc, RZ, 0xfc, !PT ;  /* 0x0000000c080c7812 */ /* 0x000fc400078efcff */
[----:B------:R-:W-:Y:S01]  /*0c70*/  @!P0 IADD3 R15, R15, -R0, RZ ;  /* 0x800000000f0f8210 */ /* 0x000fe20007ffe0ff */
[----:B------:R-:W-:Y:S01]  /*0c80*/  IMAD.MOV R3, RZ, RZ, -R3 ;  /* 0x000000ffff037224 */ /* 0x000fe200078e0a03 */
[----:B------:R-:W-:Y:S01]  /*0c90*/  ISETP.GT.U32.AND P0, PT, R0, R17, PT ;  /* 0x000000110000720c */ /* 0x000fe20003f04070 */
[----:B------:R-:W-:Y:S01]  /*0ca0*/  @!P2 IMAD.MOV R25, RZ, RZ, -R25 ;  /* 0x000000ffff19a224 */ /* 0x000fe200078e0a19 */
[----:B------:R-:W-:Y:S01]  /*0cb0*/  IABS R18, R12 ;  /* 0x0000000c00127213 */ /* 0x000fe20000000000 */
[----:B------:R-:W-:Y:S01]  /*0cc0*/  @!P3 IMAD.IADD R13, R13, 0x1, -R0 ;  /* 0x000000010d0db824 */ /* 0x000fe200078e0a00 */
[----:B------:R-:W-:Y:S01]  /*0cd0*/  IABS R19, R20 ;  /* 0x0000001400137213 */ /* 0x000fe20000000000 */
[----:B------:R-:W-:Y:S01]  /*0ce0*/  IMAD.MOV.U32 R27, RZ, RZ, R15 ;  /* 0x000000ffff1b7224 */ /* 0x000fe200078e000f */
[----:B------:R-:W-:Y:S01]  /*0cf0*/  ISETP.GE.AND P2, PT, R12, RZ, PT ;  /* 0x000000ff0c00720c */ /* 0x000fe20003f46270 */
[C---:B------:R-:W-:Y:S01]  /*0d00*/  IMAD R3, R0.reuse, R3, R6 ;  /* 0x0000000300037224 */ /* 0x040fe200078e0206 */
[----:B------:R-:W-:Y:S01]  /*0d10*/  ISETP.GT.U32.AND P3, PT, R0, R13, PT ;  /* 0x0000000d0000720c */ /* 0x000fe20003f64070 */
[----:B------:R-:W-:Y:S01]  /*0d20*/  IMAD.HI.U32 R6, R11, R18, RZ ;  /* 0x000000120b067227 */ /* 0x000fe200078e00ff */
[----:B------:R-:W-:-:S02]  /*0d30*/  @!P5 IADD3 R27, -R27, RZ, RZ ;  /* 0x000000ff1b1bd210 */ /* 0x000fc40007ffe1ff */
[----:B------:R-:W-:Y:S01]  /*0d40*/  ISETP.GT.U32.AND P5, PT, R0, R3, PT ;  /* 0x000000030000720c */ /* 0x000fe20003fa4070 */
[----:B------:R-:W-:Y:S01]  /*0d50*/  @!P0 IMAD.IADD R17, R17, 0x1, -R0 ;  /* 0x0000000111118824 */ /* 0x000fe200078e0a00 */
[----:B------:R-:W-:Y:S01]  /*0d60*/  IABS R79, R28 ;  /* 0x0000001c004f7213 */ /* 0x000fe20000000000 */
[----:B------:R-:W-:Y:S01]  /*0d70*/  IMAD.HI.U32 R12, R11, R19, RZ ;  /* 0x000000130b0c7227 */ /* 0x000fe200078e00ff */
[----:B------:R-:W-:Y:S02]  /*0d80*/  LOP3.LUT R30, R8, 0x3a, RZ, 0xfc, !PT ;  /* 0x0000003a081e7812 */ /* 0x000fe400078efcff */
[----:B------:R-:W-:Y:S01]  /*0d90*/  ISETP.GT.U32.AND P0, PT, R0, R17, PT ;  /* 0x000000110000720c */ /* 0x000fe20003f04070 */
[----:B------:R-:W-:Y:S01]  /*0da0*/  IMAD.MOV R15, RZ, RZ, -R6 ;  /* 0x000000ffff0f7224 */ /* 0x000fe200078e0a06 */
[----:B------:R-:W-:Y:S01]  /*0db0*/  IADD3 R12, -R12, RZ, RZ ;  /* 0x000000ff0c0c7210 */ /* 0x000fe20007ffe1ff */
[----:B------:R-:W-:Y:S01]  /*0dc0*/  @!P3 IMAD.IADD R13, R13, 0x1, -R0 ;  /* 0x000000010d0db824 */ /* 0x000fe200078e0a00 */
[----:B------:R-:W-:Y:S01]  /*0dd0*/  ISETP.GE.AND P3, PT, R20, RZ, PT ;  /* 0x000000ff1400720c */ /* 0x000fe20003f66270 */
[----:B------:R-:W-:Y:S01]  /*0de0*/  IMAD R15, R0, R15, R18 ;  /* 0x0000000f000f7224 */ /* 0x000fe200078e0212 */
[----:B------:R-:W-:Y:S01]  /*0df0*/  LOP3.LUT R20, R8, 0x12, RZ, 0xfc, !PT ;  /* 0x0000001208147812 */ /* 0x000fe200078efcff */
[C---:B------:R-:W-:Y:S01]  /*0e00*/  IMAD R19, R0.reuse, R12, R19 ;  /* 0x0000000c00137224 */ /* 0x040fe200078e0213 */
[----:B------:R-:W-:Y:S01]  /*0e10*/  MOV R29, R13 ;  /* 0x0000000d001d7202 */ /* 0x000fe20000000f00 */
[----:B------:R-:W-:Y:S01]  /*0e20*/  IMAD R21, R0, R16, R21 ;  /* 0x0000001000157224 */ /* 0x000fe200078e0215 */
[----:B------:R-:W-:-:S02]  /*0e30*/  @!P5 IADD3 R3, R3, -R0, RZ ;  /* 0x800000000303d210 */ /* 0x000fc40007ffe0ff */
[----:B------:R-:W-:Y:S01]  /*0e40*/  IABS R6, R20 ;  /* 0x0000001400067213 */ /* 0x000fe20000000000 */
[----:B------:R-:W-:Y:S01]  /*0e50*/  @!P0 IMAD.IADD R17, R17, 0x1, -R0 ;  /* 0x0000000111118824 */ /* 0x000fe200078e0a00 */
[C---:B------:R-:W-:Y:S01]  /*0e60*/  ISETP.GT.U32.AND P0, PT, R0.reuse, R15, PT ;  /* 0x0000000f0000720c */ /* 0x040fe20003f04070 */
[----:B------:R-:W-:Y:S01]  /*0e70*/  @!P6 IMAD.MOV R29, RZ, RZ, -R29 ;  /* 0x000000ffff1de224 */ /* 0x000fe200078e0a1d */
[C---:B------:R-:W-:Y:S01]  /*0e80*/  ISETP.GT.U32.AND P6, PT, R0.reuse, R19, PT ;  /* 0x000000130000720c */ /* 0x040fe20003fc4070 */
[----:B------:R-:W-:Y:S01]  /*0e90*/  IMAD.MOV.U32 R16, RZ, RZ, R6 ;  /* 0x000000ffff107224 */ /* 0x000fe200078e0006 */
[----:B------:R-:W-:Y:S01]  /*0ea0*/  ISETP.GT.U32.AND P5, PT, R0, R3, PT ;  /* 0x000000030000720c */ /* 0x000fe20003fa4070 */
[----:B------:R-:W-:Y:S01]  /*0eb0*/  IMAD.MOV.U32 R31, RZ, RZ, R17 ;  /* 0x000000ffff1f7224 */ /* 0x000fe200078e0011 */
[----:B------:R-:W-:Y:S01]  /*0ec0*/  IABS R18, R24 ;  /* 0x0000001800127213 */ /* 0x000fe20000000000 */
[----:B------:R-:W-:Y:S01]  /*0ed0*/  IMAD.HI.U32 R6, R11, R16, RZ ;  /* 0x000000100b067227 */ /* 0x000fe200078e00ff */
[----:B------:R-:W-:-:S02]  /*0ee0*/  IABS R81, R30 ;  /* 0x0000001e00517213 */ /* 0x000fc40000000000 */
[----:B------:R-:W-:Y:S01]  /*0ef0*/  @!P4 IADD3 R31, -R31, RZ, RZ ;  /* 0x000000ff1f1fc210 */ /* 0x000fe20007ffe1ff */
[----:B------:R-:W-:Y:S01]  /*0f00*/  IMAD.MOV R13, RZ, RZ, -R6 ;  /* 0x000000ffff0d7224 */ /* 0x000fe200078e0a06 */
[----:B------:R-:W-:Y:S01]  /*0f10*/  ISETP.GE.AND P4, PT, R22, RZ, PT ;  /* 0x000000ff1600720c */ /* 0x000fe20003f86270 */
[----:B------:R-:W-:Y:S01]  /*0f20*/  IMAD.HI.U32 R12, R11, R18, RZ ;  /* 0x000000120b0c7227 */ /* 0x000fe200078e00ff */
[-C--:B------:R-:W-:Y:S02]  /*0f30*/  @!P0 IADD3 R15, R15, -R0.reuse, RZ ;  /* 0x800000000f0f8210 */ /* 0x080fe40007ffe0ff */
[----:B------:R-:W-:Y:S01]  /*0f40*/  @!P6 IADD3 R19, R19, -R0, RZ ;  /* 0x800000001313e210 */ /* 0x000fe20007ffe0ff */
[----:B------:R-:W-:Y:S01]  /*0f50*/  @!P5 IMAD.IADD R3, R3, 0x1, -R0 ;  /* 0x000000010303d824 */ /* 0x000fe200078e0a00 */
[C---:B------:R-:W-:Y:S01]  /*0f60*/  ISETP.GT.U32.AND P6, PT, R0.reuse, R15, PT ;  /* 0x0000000f0000720c */ /* 0x040fe20003fc4070 */
[----:B------:R-:W-:Y:S01]  /*0f70*/  IMAD R13, R0, R13, R16 ;  /* 0x0000000d000d7224 */ /* 0x000fe200078e0210 */
[----:B------:R-:W-:Y:S01]  /*0f80*/  ISETP.GE.AND P0, PT, R20, RZ, PT ;  /* 0x000000ff1400720c */ /* 0x000fe20003f06270 */
[----:B------:R-:W-:Y:S01]  /*0f90*/  IMAD.MOV.U32 R33, RZ, RZ, R3 ;  /* 0x000000ffff217224 */ /* 0x000fe200078e0003 */
[----:B------:R-:W-:Y:S01]  /*0fa0*/  LOP3.LUT R20, R8, 0x16, RZ, 0xfc, !PT ;  /* 0x0000001608147812 */ /* 0x000fe200078efcff */
[----:B------:R-:W-:Y:S01]  /*0fb0*/  IMAD.MOV R3, RZ, RZ, -R12 ;  /* 0x000000ffff037224 */ /* 0x000fe200078e0a0c */
[C---:B------:R-:W-:Y:S01]  /*0fc0*/  ISETP.GT.U32.AND P5, PT, R0.reuse, R21, PT ;  /* 0x000000150000720c */ /* 0x040fe20003fa4070 */
[----:B------:R-:W-:Y:S01]  /*0fd0*/  @!P1 IMAD.MOV R33, RZ, RZ, -R33 ;  /* 0x000000ffff219224 */ /* 0x000fe200078e0a21 */
[----:B------:R-:W-:Y:S01]  /*0fe0*/  IABS R17, R20 ;  /* 0x0000001400117213 */ /* 0x000fe20000000000 */
[C---:B------:R-:W-:Y:S01]  /*0ff0*/  IMAD R3, R0.reuse, R3, R18 ;  /* 0x0000000300037224 */ /* 0x040fe200078e0212 */
[----:B------:R-:W-:-:S02]  /*1000*/  ISETP.GT.U32.AND P1, PT, R0, R19, PT ;  /* 0x000000130000720c */ /* 0x000fc40003f24070 */
[----:B------:R-:W-:Y:S01]  /*1010*/  LOP3.LUT R18, R8, 0x18, RZ, 0xfc, !PT ;  /* 0x0000001808127812 */ /* 0x000fe200078efcff */
[----:B------:R-:W-:Y:S01]  /*1020*/  IMAD.HI.U32 R6, R11, R17, RZ ;  /* 0x000000110b067227 */ /* 0x000fe200078e00ff */
[----:B------:R-:W-:Y:S02]  /*1030*/  @!P6 IADD3 R15, R15, -R0, RZ ;  /* 0x800000000f0fe210 */ /* 0x000fe40007ffe0ff */
[----:B------:R-:W-:Y:S01]  /*1040*/  ISETP.GT.U32.AND P6, PT, R0, R13, PT ;  /* 0x0000000d0000720c */ /* 0x000fe20003fc4070 */
[----:B------:R-:W-:Y:S01]  /*1050*/  IMAD.MOV R12, RZ, RZ, -R6 ;  /* 0x000000ffff0c7224 */ /* 0x000fe200078e0a06 */
[----:B------:R-:W-:Y:S01]  /*1060*/  LOP3.LUT R22, R8, 0x1a, RZ, 0xfc, !PT ;  /* 0x0000001a08167812 */ /* 0x000fe200078efcff */
[----:B------:R-:W-:Y:S01]  /*1070*/  IMAD.MOV.U32 R35, RZ, RZ, R15 ;  /* 0x000000ffff237224 */ /* 0x000fe200078e000f */
[----:B------:R-:W-:Y:S01]  /*1080*/  IABS R23, R18 ;  /* 0x0000001200177213 */ /* 0x000fe20000000000 */
[C---:B------:R-:W-:Y:S01]  /*1090*/  IMAD R17, R0.reuse, R12, R17 ;  /* 0x0000000c00117224 */ /* 0x040fe200078e0211 */
[----:B------:R-:W-:Y:S01]  /*10a0*/  IABS R49, R22 ;  /* 0x0000001600317213 */ /* 0x000fe20000000000 */
[----:B------:R-:W-:Y:S01]  /*10b0*/  @!P1 IMAD.IADD R19, R19, 0x1, -R0 ;  /* 0x0000000113139824 */ /* 0x000fe200078e0a00 */
[----:B------:R-:W-:Y:S01]  /*10c0*/  ISETP.GT.U32.AND P1, PT, R0, R3, PT ;  /* 0x000000030000720c */ /* 0x000fe20003f24070 */
[----:B------:R-:W-:Y:S01]  /*10d0*/  IMAD.HI.U32 R6, R11, R23, RZ ;  /* 0x000000170b067227 */ /* 0x000fe200078e00ff */
[----:B------:R-:W-:-:S02]  /*10e0*/  IABS R16, R26 ;  /* 0x0000001a00107213 */ /* 0x000fc40000000000 */
[----:B------:R-:W-:Y:S01]  /*10f0*/  MOV R37, R19 ;  /* 0x0000001300257202 */ /* 0x000fe20000000f00 */
[--C-:B------:R-:W-:Y:S01]  /*1100*/  @!P6 IMAD.IADD R13, R13, 0x1, -R0.reuse ;  /* 0x000000010d0de824 */ /* 0x100fe200078e0a00 */
[----:B------:R-:W-:Y:S01]  /*1110*/  ISETP.GT.U32.AND P6, PT, R0, R17, PT ;  /* 0x000000110000720c */ /* 0x000fe20003fc4070 */
[----:B------:R-:W-:Y:S01]  /*1120*/  @!P5 IMAD.IADD R21, R21, 0x1, -R0 ;  /* 0x000000011515d824 */ /* 0x000fe200078e0a00 */
[----:B------:R-:W-:Y:S01]  /*1130*/  @!P3 IADD3 R37, -R37, RZ, RZ ;  /* 0x000000ff2525b210 */ /* 0x000fe20007ffe1ff */
[----:B------:R-:W-:-:S03]  /*1140*/  IMAD.HI.U32 R12, R11, R49, RZ ;  /* 0x000000310b0c7227 */ /* 0x000fc600078e00ff */
[----:B------:R-:W-:Y:S01]  /*1150*/  ISETP.GT.U32.AND P5, PT, R0, R21, PT ;  /* 0x000000150000720c */ /* 0x000fe20003fa4070 */
[----:B------:R-:W-:Y:S01]  /*1160*/  @!P1 IMAD.IADD R3, R3, 0x1, -R0 ;  /* 0x0000000103039824 */ /* 0x000fe200078e0a00 */
[----:B------:R-:W-:Y:S01]  /*1170*/  IADD3 R12, -R12, RZ, RZ ;  /* 0x000000ff0c0c7210 */ /* 0x000fe20007ffe1ff */
[----:B------:R-:W-:Y:S01]  /*1180*/  IMAD.MOV R6, RZ, RZ, -R6 ;  /* 0x000000ffff067224 */ /* 0x000fe200078e0a06 */
[----:B------:R-:W-:Y:S01]  /*1190*/  ISETP.GE.AND P1, PT, R20, RZ, PT ;  /* 0x000000ff1400720c */ /* 0x000fe20003f26270 */
[----:B------:R-:W-:Y:S01]  /*11a0*/  @!P2 IMAD.MOV R35, RZ, RZ, -R35 ;  /* 0x000000ffff23a224 */ /* 0x000fe200078e0a23 */
[C---:B------:R-:W-:Y:S01]  /*11b0*/  ISETP.GT.U32.AND P2, PT, R0.reuse, R13, PT ;  /* 0x0000000d0000720c */ /* 0x040fe20003f44070 */
[----:B------:R-:W-:Y:S01]  /*11c0*/  @!P6 IMAD.IADD R17, R17, 0x1, -R0 ;  /* 0x000000011111e824 */ /* 0x000fe200078e0a00 */
[C---:B------:R-:W-:Y:S01]  /*11d0*/  ISETP.GT.U32.AND P6, PT, R0.reuse, R3, PT ;  /* 0x000000030000720c */ /* 0x040fe20003fc4070 */
[----:B------:R-:W-:Y:S01]  /*11e0*/  IMAD R23, R0, R6, R23 ;  /* 0x0000000600177224 */ /* 0x000fe200078e0217 */
[----:B------:R-:W-:Y:S01]  /*11f0*/  LOP3.LUT R20, R8, 0x1e, RZ, 0xfc, !PT ;  /* 0x0000001e08147812 */ /* 0x000fe200078efcff */
[----:B------:R-:W-:Y:S01]  /*1200*/  IMAD.HI.U32 R6, R11, R16, RZ ;  /* 0x000000100b067227 */ /* 0x000fe200078e00ff */
[----:B------:R-:W-:-:S02]  /*1210*/  ISETP.GT.U32.AND P3, PT, R0, R17, PT ;  /* 0x000000110000720c */ /* 0x000fc40003f64070 */
[----:B------:R-:W-:Y:S01]  /*1220*/  @!P5 IADD3 R21, R21, -R0, RZ ;  /* 0x800000001515d210 */ /* 0x000fe20007ffe0ff */
[----:B------:R-:W-:Y:S01]  /*1230*/  IMAD.MOV R15, RZ, RZ, -R6 ;  /* 0x000000ffff0f7224 */ /* 0x000fe200078e0a06 */
[----:B------:R-:W-:Y:S01]  /*1240*/  ISETP.GE.AND P5, PT, R24, RZ, PT ;  /* 0x000000ff1800720c */ /* 0x000fe20003fa6270 */
[----:B------:R-:W-:Y:S01]  /*1250*/  IMAD R49, R0, R12, R49 ;  /* 0x0000000c00317224 */ /* 0x000fe200078e0231 */
[----:B------:R-:W-:Y:S01]  /*1260*/  LOP3.LUT R24, R8, 0x20, RZ, 0xfc, !PT ;  /* 0x0000002008187812 */ /* 0x000fe200078efcff */
[C---:B------:R-:W-:Y:S01]  /*1270*/  IMAD R15, R0.reuse, R15, R16 ;  /* 0x0000000f000f7224 */ /* 0x040fe200078e0210 */
[----:B------:R-:W-:Y:S01]  /*1280*/  @!P2 IADD3 R13, R13, -R0, RZ ;  /* 0x800000000d0da210 */ /* 0x000fe20007ffe0ff */
[--C-:B------:R-:W-:Y:S01]  /*1290*/  @!P6 IMAD.IADD R3, R3, 0x1, -R0.reuse ;  /* 0x000000010303e824 */ /* 0x100fe200078e0a00 */
[C---:B------:R-:W-:Y:S01]  /*12a0*/  ISETP.GT.U32.AND P2, PT, R0.reuse, R49, PT ;  /* 0x000000310000720c */ /* 0x040fe20003f44070 */
[----:B------:R-:W-:Y:S01]  /*12b0*/  IMAD.MOV.U32 R39, RZ, RZ, R21 ;  /* 0x000000ffff277224 */ /* 0x000fe200078e0015 */
[----:B------:R-:W-:Y:S01]  /*12c0*/  IABS R12, R20 ;  /* 0x00000014000c7213 */ /* 0x000fe20000000000 */
[----:B------:R-:W-:Y:S01]  /*12d0*/  @!P3 IMAD.IADD R17, R17, 0x1, -R0 ;  /* 0x000000011111b824 */ /* 0x000fe200078e0a00 */
[C---:B------:R-:W-:Y:S01]  /*12e0*/  ISETP.GT.U32.AND P6, PT, R0.reuse, R15, PT ;  /* 0x0000000f0000720c */ /* 0x040fe20003fc4070 */
[----:B------:R-:W-:Y:S01]  /*12f0*/  @!P4 IMAD.MOV R39, RZ, RZ, -R39 ;  /* 0x000000ffff27c224 */ /* 0x000fe200078e0a27 */
[----:B------:R-:W-:Y:S01]  /*1300*/  IABS R6, R24 ;  /* 0x0000001800067213 */ /* 0x000fe20000000000 */
[----:B------:R-:W-:Y:S01]  /*1310*/  IMAD.MOV.U32 R45, RZ, RZ, R17 ;  /* 0x000000ffff2d7224 */ /* 0x000fe200078e0011 */
[----:B------:R-:W-:Y:S01]  /*1320*/  MOV R19, R12 ;  /* 0x0000000c00137202 */ /* 0x000fe20000000f00 */
[----:B------:R-:W-:Y:S01]  /*1330*/  IMAD.MOV.U32 R41, RZ, RZ, R13 ;  /* 0x000000ffff297224 */ /* 0x000fe200078e000d */
[----:B------:R-:W-:Y:S01]  /*1340*/  ISETP.GT.U32.AND P4, PT, R0, R23, PT ;  /* 0x000000170000720c */ /* 0x000fe20003f84070 */
[----:B------:R-:W-:Y:S01]  /*1350*/  IMAD.MOV.U32 R16, RZ, RZ, R6 ;  /* 0x000000ffff107224 */ /* 0x000fe200078e0006 */
[----:B------:R-:W-:Y:S01]  /*1360*/  ISETP.GE.AND P3, PT, R18, RZ, PT ;  /* 0x000000ff1200720c */ /* 0x000fe20003f66270 */
[----:B------:R-:W-:Y:S01]  /*1370*/  IMAD.HI.U32 R6, R11, R19, RZ ;  /* 0x000000130b067227 */ /* 0x000fe200078e00ff */
[----:B------:R-:W-:-:S02]  /*1380*/  @!P2 IADD3 R49, R49, -R0, RZ ;  /* 0x800000003131a210 */ /* 0x000fc40007ffe0ff */
[----:B------:R-:W-:Y:S01]  /*1390*/  LOP3.LUT R18, R8, 0x22, RZ, 0xfc, !PT ;  /* 0x0000002208127812 */ /* 0x000fe200078efcff */
[----:B------:R-:W-:Y:S01]  /*13a0*/  @!P6 IMAD.IADD R15, R15, 0x1, -R0 ;  /* 0x000000010f0fe824 */ /* 0x000fe200078e0a00 */
[----:B------:R-:W-:Y:S01]  /*13b0*/  IADD3 R12, -R6, RZ, RZ ;  /* 0x000000ff060c7210 */ /* 0x000fe20007ffe1ff */
[----:B------:R-:W-:Y:S01]  /*13c0*/  IMAD.HI.U32 R6, R11, R16, RZ ;  /* 0x000000100b067227 */ /* 0x000fe200078e00ff */
[C---:B------:R-:W-:Y:S02]  /*13d0*/  ISETP.GT.U32.AND P6, PT, R0.reuse, R49, PT ;  /* 0x000000310000720c */ /* 0x040fe40003fc4070 */
[----:B------:R-:W-:Y:S01]  /*13e0*/  MOV R43, R3 ;  /* 0x00000003002b7202 */ /* 0x000fe20000000f00 */
[C---:B------:R-:W-:Y:S01]  /*13f0*/  IMAD R19, R0.reuse, R12, R19 ;  /* 0x0000000c00137224 */ /* 0x040fe200078e0213 */
[----:B------:R-:W-:Y:S01]  /*1400*/  IABS R12, R18 ;  /* 0x00000012000c7213 */ /* 0x000fe20000000000 */
[----:B------:R-:W-:Y:S01]  /*1410*/  IMAD.MOV R21, RZ, RZ, -R6 ;  /* 0x000000ffff157224 */ /* 0x000fe200078e0a06 */
[----:B------:R-:W-:Y:S01]  /*1420*/  @!P5 IADD3 R43, -R43, RZ, RZ ;  /* 0x000000ff2b2bd210 */ /* 0x000fe20007ffe1ff */
[----:B------:R-:W-:Y:S01]  /*1430*/  @!P1 IMAD.MOV R45, RZ, RZ, -R45 ;  /* 0x000000ffff2d9224 */ /* 0x000fe200078e0a2d */
[C---:B------:R-:W-:Y:S01]  /*1440*/  ISETP.GT.U32.AND P1, PT, R0.reuse, R19, PT ;  /* 0x000000130000720c */ /* 0x040fe20003f24070 */
[----:B------:R-:W-:Y:S01]  /*1450*/  IMAD R13, R0, R21, R16 ;  /* 0x00000015000d7224 */ /* 0x000fe200078e0210 */
[----:B------:R-:W-:Y:S01]  /*1460*/  ISETP.GE.AND P5, PT, R26, RZ, PT ;  /* 0x000000ff1a00720c */ /* 0x000fe20003fa6270 */
[--C-:B------:R-:W-:Y:S01]  /*1470*/  @!P4 IMAD.IADD R23, R23, 0x1, -R0.reuse ;  /* 0x000000011717c824 */ /* 0x100fe200078e0a00 */
[----:B------:R-:W-:Y:S01]  /*1480*/  ISETP.GE.AND P4, PT, R22, RZ, PT ;  /* 0x000000ff1600720c */ /* 0x000fe20003f86270 */
[----:B------:R-:W-:Y:S01]  /*1490*/  @!P6 IMAD.IADD R49, R49, 0x1, -R0 ;  /* 0x000000013131e824 */ /* 0x000fe200078e0a00 */
[C---:B------:R-:W-:Y:S01]  /*14a0*/  ISETP.GT.U32.AND P6, PT, R0.reuse, R13, PT ;  /* 0x0000000d0000720c */ /* 0x040fe20003fc4070 */
[----:B------:R-:W-:Y:S01]  /*14b0*/  IMAD.MOV.U32 R17, RZ, RZ, R12 ;  /* 0x000000ffff117224 */ /* 0x000fe200078e000c */
[C---:B------:R-:W-:Y:S01]  /*14c0*/  ISETP.GT.U32.AND P2, PT, R0.reuse, R23, PT ;  /* 0x000000170000720c */ /* 0x040fe20003f44070 */
[----:B------:R-:W-:Y:S01]  /*14d0*/  @!P0 IMAD.MOV R41, RZ, RZ, -R41 ;  /* 0x000000ffff298224 */ /* 0x000fe200078e0a29 */
[----:B------:R-:W-:Y:S01]  /*14e0*/  ISETP.GT.U32.AND P0, PT, R0, R15, PT ;  /* 0x0000000f0000720c */ /* 0x000fe20003f04070 */
[----:B------:R-:W-:Y:S01]  /*14f0*/  IMAD.HI.U32 R3, R11, R17, RZ ;  /* 0x000000110b037227 */ /* 0x000fe200078e00ff */
[----:B------:R-:W-:-:S02]  /*1500*/  LOP3.LUT R12, R8, 0x24, RZ, 0xfc, !PT ;  /* 0x00000024080c7812 */ /* 0x000fc400078efcff */
[----:B------:R-:W-:Y:S01]  /*1510*/  LOP3.LUT R22, R8, 0x32, RZ, 0xfc, !PT ;  /* 0x0000003208167812 */ /* 0x000fe200078efcff */
[----:B------:R-:W-:Y:S01]  /*1520*/  @!P1 IMAD.IADD R19, R19, 0x1, -R0 ;  /* 0x0000000113139824 */ /* 0x000fe200078e0a00 */
[----:B------:R-:W-:Y:S01]  /*1530*/  IADD3 R3, -R3, RZ, RZ ;  /* 0x000000ff03037210 */ /* 0x000fe20007ffe1ff */
[----:B------:R-:W-:Y:S01]  /*1540*/  @!P4 IMAD.MOV R49, RZ, RZ, -R49 ;  /* 0x000000ffff31c224 */ /* 0x000fe200078e0a31 */
[----:B------:R-:W-:Y:S02]  /*1550*/  IABS R6, R12 ;  /* 0x0000000c00067213 */ /* 0x000fe40000000000 */
[----:B------:R-:W-:Y:S01]  /*1560*/  @!P6 IADD3 R13, R13, -R0, RZ ;  /* 0x800000000d0de210 */ /* 0x000fe20007ffe0ff */
[C---:B------:R-:W-:Y:S01]  /*1570*/  IMAD R17, R0.reuse, R3, R17 ;  /* 0x0000000300117224 */ /* 0x040fe200078e0211 */
[----:B------:R-:W-:Y:S01]  /*1580*/  ISETP.GT.U32.AND P6, PT, R0, R19, PT ;  /* 0x000000130000720c */ /* 0x000fe20003fc4070 */
[----:B------:R-:W-:Y:S01]  /*1590*/  IMAD.HI.U32 R3, R11, R6, RZ ;  /* 0x000000060b037227 */ /* 0x000fe200078e00ff */
[----:B------:R-:W-:-:S02]  /*15a0*/  @!P2 IADD3 R23, R23, -R0, RZ ;  /* 0x800000001717a210 */ /* 0x000fc40007ffe0ff */
[----:B------:R-:W-:Y:S01]  /*15b0*/  ISETP.GE.AND P1, PT, R18, RZ, PT ;  /* 0x000000ff1200720c */ /* 0x000fe20003f26270 */
[----:B------:R-:W-:Y:S01]  /*15c0*/  @!P0 IMAD.IADD R15, R15, 0x1, -R0 ;  /* 0x000000010f0f8824 */ /* 0x000fe200078e0a00 */
[----:B------:R-:W-:Y:S01]  /*15d0*/  ISETP.GT.U32.AND P4, PT, R0, R17, PT ;  /* 0x000000110000720c */ /* 0x000fe20003f84070 */
[----:B------:R-:W-:Y:S01]  /*15e0*/  IMAD.MOV R3, RZ, RZ, -R3 ;  /* 0x000000ffff037224 */ /* 0x000fe200078e0a03 */
[----:B------:R-:W-:Y:S01]  /*15f0*/  LOP3.LUT R18, R8, 0x26, RZ, 0xfc, !PT ;  /* 0x0000002608127812 */ /* 0x000fe200078efcff */
[----:B------:R-:W-:Y:S01]  /*1600*/  IMAD.MOV.U32 R47, RZ, RZ, R23 ;  /* 0x000000ffff2f7224 */ /* 0x000fe200078e0017 */
[----:B------:R-:W-:Y:S01]  /*1610*/  MOV R51, R15 ;  /* 0x0000000f00337202 */ /* 0x000fe20000000f00 */
[C---:B------:R-:W-:Y:S01]  /*1620*/  IMAD R15, R0.reuse, R3, R6 ;  /* 0x00000003000f7224 */ /* 0x040fe200078e0206 */
[----:B------:R-:W-:Y:S01]  /*1630*/  IABS R21, R18 ;  /* 0x0000001200157213 */ /* 0x000fe20000000000 */
[----:B------:R-:W-:Y:S01]  /*1640*/  @!P3 IMAD.MOV R47, RZ, RZ, -R47 ;  /* 0x000000ffff2fb224 */ /* 0x000fe200078e0a2f */
[C---:B------:R-:W-:Y:S01]  /*1650*/  ISETP.GT.U32.AND P3, PT, R0.reuse, R13, PT ;  /* 0x0000000d0000720c */ /* 0x040fe20003f64070 */
[----:B------:R-:W-:Y:S01]  /*1660*/  @!P5 IMAD.MOV R51, RZ, RZ, -R51 ;  /* 0x000000ffff33d224 */ /* 0x000fe200078e0a33 */
[----:B------:R-:W-:Y:S01]  /*1670*/  @!P6 IADD3 R19, R19, -R0, RZ ;  /* 0x800000001313e210 */ /* 0x000fe20007ffe0ff */
[----:B------:R-:W-:Y:S01]  /*1680*/  IMAD.HI.U32 R3, R11, R21, RZ ;  /* 0x000000150b037227 */ /* 0x000fe200078e00ff */
[----:B------:R-:W-:-:S02]  /*1690*/  ISETP.GT.U32.AND P6, PT, R0, R15, PT ;  /* 0x0000000f0000720c */ /* 0x000fc40003fc4070 */
[----:B------:R-:W-:Y:S01]  /*16a0*/  ISETP.GE.AND P2, PT, R20, RZ, PT ;  /* 0x000000ff1400720c */ /* 0x000fe20003f46270 */
[----:B------:R-:W-:Y:S01]  /*16b0*/  IMAD.MOV R3, RZ, RZ, -R3 ;  /* 0x000000ffff037224 */ /* 0x000fe200078e0a03 */
[----:B------:R-:W-:Y:S01]  /*16c0*/  ISETP.GE.AND P0, PT, R24, RZ, PT ;  /* 0x000000ff1800720c */ /* 0x000fe20003f06270 */
[----:B------:R-:W-:Y:S01]  /*16d0*/  IMAD.MOV.U32 R53, RZ, RZ, R19 ;  /* 0x000000ffff357224 */ /* 0x000fe200078e0013 */
[----:B------:R-:W-:Y:S01]  /*16e0*/  @!P4 IADD3 R17, R17, -R0, RZ ;  /* 0x800000001111c210 */ /* 0x000fe20007ffe0ff */
[----:B------:R-:W-:Y:S01]  /*16f0*/  IMAD R21, R0, R3, R21 ;  /* 0x0000000300157224 */ /* 0x000fe200078e0215 */
[----:B------:R-:W-:Y:S01]  /*1700*/  LOP3.LUT R20, R8, 0x28, RZ, 0xfc, !PT ;  /* 0x0000002808147812 */ /* 0x000fe200078efcff */
[--C-:B------:R-:W-:Y:S01]  /*1710*/  @!P3 IMAD.IADD R13, R13, 0x1, -R0.reuse ;  /* 0x000000010d0db824 */ /* 0x100fe200078e0a00 */
[----:B------:R-:W-:Y:S01]  /*1720*/  ISETP.GE.AND P5, PT, R12, RZ, PT ;  /* 0x000000ff0c00720c */ /* 0x000fe20003fa6270 */
[----:B------:R-:W-:Y:S01]  /*1730*/  IMAD.SHL.U32 R12, R34, 0x10, RZ ;  /* 0x00000010220c7824 */ /* 0x000fe200078e00ff */
[----:B------:R-:W-:Y:S01]  /*1740*/  IABS R16, R20 ;  /* 0x0000001400107213 */ /* 0x000fe20000000000 */
[----:B------:R-:W-:Y:S01]  /*1750*/  @!P6 IMAD.IADD R15, R15, 0x1, -R0 ;  /* 0x000000010f0fe824 */ /* 0x000fe200078e0a00 */
[----:B------:R-:W-:Y:S01]  /*1760*/  ISETP.GT.U32.AND P6, PT, R0, R17, PT ;  /* 0x000000110000720c */ /* 0x000fe20003fc4070 */
[----:B------:R-:W-:Y:S01]  /*1770*/  IMAD.MOV.U32 R55, RZ, RZ, R13 ;  /* 0x000000ffff377224 */ /* 0x000fe200078e000d */
[----:B------:R-:W-:Y:S01]  /*1780*/  LOP3.LUT R3, R34, 0x7f, RZ, 0xc0, !PT ;  /* 0x0000007f22037812 */ /* 0x000fe200078ec0ff */
[----:B------:R-:W-:Y:S01]  /*1790*/  @!P2 IMAD.MOV R53, RZ, RZ, -R53 ;  /* 0x000000ffff35a224 */ /* 0x000fe200078e0a35 */
[----:B------:R-:W-:Y:S01]  /*17a0*/  ISETP.GT.U32.AND P2, PT, R0, R15, PT ;  /* 0x0000000f0000720c */ /* 0x000fe20003f44070 */
[----:B------:R-:W-:Y:S01]  /*17b0*/  IMAD.HI.U32 R6, R11, R16, RZ ;  /* 0x000000100b067227 */ /* 0x000fe200078e00ff */
[----:B------:R-:W-:-:S02]  /*17c0*/  @!P0 IADD3 R55, -R55, RZ, RZ ;  /* 0x000000ff37378210 */ /* 0x000fc40007ffe1ff */
[----:B------:R-:W-:Y:S01]  /*17d0*/  ISETP.GT.U32.AND P0, PT, R0, R21, PT ;  /* 0x000000150000720c */ /* 0x000fe20003f04070 */
[----:B------:R-:W-:Y:S01]  /*17e0*/  IMAD R10, R10, 0x200, R3 ;  /* 0x000002000a0a7824 */ /* 0x000fe200078e0203 */
[----:B------:R-:W-:Y:S02]  /*17f0*/  LOP3.LUT R12, R12, 0x70, RZ, 0xc0, !PT ;  /* 0x000000700c0c7812 */ /* 0x000fe400078ec0ff */
[----:B------:R-:W-:Y:S01]  /*1800*/  IADD3 R19, -R6, RZ, RZ ;  /* 0x000000ff06137210 */ /* 0x000fe20007ffe1ff */
[--C-:B------:R-:W-:Y:S01]  /*1810*/  @!P6 IMAD.IADD R17, R17, 0x1, -R0.reuse ;  /* 0x000000011111e824 */ /* 0x100fe200078e0a00 */
[----:B------:R-:W-:Y:S02]  /*1820*/  LEA R6, R3, R12, 0x7 ;  /* 0x0000000c03067211 */ /* 0x000fe400078e38ff */
[----:B------:R-:W-:Y:S01]  /*1830*/  LOP3.LUT R3, R8, 0x2a, RZ, 0xfc, !PT ;  /* 0x0000002a08037812 */ /* 0x000fe200078efcff */
[----:B------:R-:W-:Y:S01]  /*1840*/  @!P2 IMAD.IADD R15, R15, 0x1, -R0 ;  /* 0x000000010f0fa824 */ /* 0x000fe200078e0a00 */
[----:B------:R-:W-:Y:S01]  /*1850*/  MOV R57, R17 ;  /* 0x0000001100397202 */ /* 0x000fe20000000f00 */
[C---:B------:R-:W-:Y:S01]  /*1860*/  IMAD R19, R0.reuse, R19, R16 ;  /* 0x0000001300137224 */ /* 0x040fe200078e0210 */
[----:B------:R-:W-:Y:S01]  /*1870*/  IABS R65, R3 ;  /* 0x0000000300417213 */ /* 0x000fe20000000000 */
[----:B------:R-:W-:Y:S01]  /*1880*/  @!P0 IMAD.IADD R21, R21, 0x1, -R0 ;  /* 0x0000000115158824 */ /* 0x000fe200078e0a00 */
[----:B------:R-:W-:Y:S01]  /*1890*/  ISETP.GE.AND P6, PT, R3, RZ, PT ;  /* 0x000000ff0300720c */ /* 0x000fe20003fc6270 */
[----:B------:R-:W-:Y:S01]  /*18a0*/  @!P1 IMAD.MOV R57, RZ, RZ, -R57 ;  /* 0x000000ffff399224 */ /* 0x000fe200078e0a39 */
[----:B------:R-:W-:Y:S01]  /*18b0*/  MOV R59, R15 ;  /* 0x0000000f003b7202 */ /* 0x000fe20000000f00 */
[----:B------:R-:W-:Y:S01]  /*18c0*/  IMAD.HI.U32 R3, R11, R65, RZ ;  /* 0x000000410b037227 */ /* 0x000fe200078e00ff */
[----:B------:R-:W-:-:S02]  /*18d0*/  ISETP.GT.U32.AND P1, PT, R0, R21, PT ;  /* 0x000000150000720c */ /* 0x000fc40003f24070 */
[C---:B------:R-:W-:Y:S01]  /*18e0*/  LOP3.LUT R12, R8.reuse, 0x2c, RZ, 0xfc, !PT ;  /* 0x0000002c080c7812 */ /* 0x040fe200078efcff */
[----:B------:R-:W-:Y:S01]  /*18f0*/  IMAD.MOV R3, RZ, RZ, -R3 ;  /* 0x000000ffff037224 */ /* 0x000fe200078e0a03 */
[----:B------:R-:W-:Y:S01]  /*1900*/  LOP3.LUT R13, R8, 0x2e, RZ, 0xfc, !PT ;  /* 0x0000002e080d7812 */ /* 0x000fe200078efcff */
[----:B------:R-:W-:Y:S01]  /*1910*/  @!P5 IMAD.MOV R59, RZ, RZ, -R59 ;  /* 0x000000ffff3bd224 */ /* 0x000fe200078e0a3b */
[C---:B------:R-:W-:Y:S01]  /*1920*/  ISETP.GT.U32.AND P5, PT, R0.reuse, R19, PT ;  /* 0x000000130000720c */ /* 0x040fe20003fa4070 */
[----:B------:R-:W-:Y:S01]  /*1930*/  IMAD R65, R0, R3, R65 ;  /* 0x0000000300417224 */ /* 0x000fe200078e0241 */
[----:B------:R-:W-:Y:S02]  /*1940*/  IABS R67, R12 ;  /* 0x0000000c00437213 */ /* 0x000fe40000000000 */
[----:B------:R-:W-:Y:S02]  /*1950*/  IABS R69, R13 ;  /* 0x0000000d00457213 */ /* 0x000fe40000000000 */
[----:B------:R-:W-:Y:S01]  /*1960*/  ISETP.GE.AND P4, PT, R20, RZ, PT ;  /* 0x000000ff1400720c */ /* 0x000fe20003f86270 */
[----:B------:R-:W-:Y:S01]  /*1970*/  IMAD.HI.U32 R3, R11, R67, RZ ;  /* 0x000000430b037227 */ /* 0x000fe200078e00ff */
[----:B------:R-:W-:-:S02]  /*1980*/  @!P1 IADD3 R21, R21, -R0, RZ ;  /* 0x8000000015159210 */ /* 0x000fc40007ffe0ff */
[----:B------:R-:W-:Y:S01]  /*1990*/  ISETP.GT.U32.AND P1, PT, R0, R65, PT ;  /* 0x000000410000720c */ /* 0x000fe20003f24070 */
[----:B------:R-:W-:Y:S01]  /*19a0*/  IMAD.MOV R3, RZ, RZ, -R3 ;  /* 0x000000ffff037224 */ /* 0x000fe200078e0a03 */
[----:B------:R-:W-:Y:S01]  /*19b0*/  ISETP.GE.AND P2, PT, R12, RZ, PT ;  /* 0x000000ff0c00720c */ /* 0x000fe20003f46270 */
[----:B------:R-:W-:Y:S01]  /*19c0*/  @!P5 IMAD.IADD R19, R19, 0x1, -R0 ;  /* 0x000000011313d824 */ /* 0x000fe200078e0a00 */
[----:B------:R-:W-:Y:S01]  /*19d0*/  LOP3.LUT R20, R8, 0x30, RZ, 0xfc, !PT ;  /* 0x0000003008147812 */ /* 0x000fe200078efcff */
[----:B------:R-:W-:Y:S01]  /*19e0*/  IMAD.HI.U32 R12, R11, R69, RZ ;  /* 0x000000450b0c7227 */ /* 0x000fe200078e00ff */
[----:B------:R-:W-:Y:S02]  /*19f0*/  ISETP.GE.AND P0, PT, R13, RZ, PT ;  /* 0x000000ff0d00720c */ /* 0x000fe40003f06270 */
[C---:B------:R-:W-:Y:S01]  /*1a00*/  ISETP.GT.U32.AND P5, PT, R0.reuse, R19, PT ;  /* 0x000000130000720c */ /* 0x040fe20003fa4070 */
[----:B------:R-:W-:Y:S01]  /*1a10*/  IMAD R67, R0, R3, R67 ;  /* 0x0000000300437224 */ /* 0x000fe200078e0243 */
[----:B------:R-:W-:-:S02]  /*1a20*/  IABS R71, R20 ;  /* 0x0000001400477213 */ /* 0x000fc40000000000 */
[----:B------:R-:W-:Y:S02]  /*1a30*/  IADD3 R12, -R12, RZ, RZ ;  /* 0x000000ff0c0c7210 */ /* 0x000fe40007ffe1ff */
[----:B------:R-:W-:Y:S01]  /*1a40*/  @!P1 IADD3 R65, R65, -R0, RZ ;  /* 0x8000000041419210 */ /* 0x000fe20007ffe0ff */
[----:B------:R-:W-:Y:S01]  /*1a50*/  IMAD.HI.U32 R13, R11, R71, RZ ;  /* 0x000000470b0d7227 */ /* 0x000fe200078e00ff */
[----:B------:R-:W-:Y:S02]  /*1a60*/  IABS R73, R22 ;  /* 0x0000001600497213 */ /* 0x000fe40000000000 */
[C---:B------:R-:W-:Y:S01]  /*1a70*/  ISETP.GT.U32.AND P1, PT, R0.reuse, R65, PT ;  /* 0x000000410000720c */ /* 0x040fe20003f24070 */
[----:B------:R-:W-:Y:S01]  /*1a80*/  IMAD R69, R0, R12, R69 ;  /* 0x0000000c00457224 */ /* 0x000fe200078e0245 */
[----:B------:R-:W-:Y:S01]  /*1a90*/  LOP3.LUT R24, R8, 0x34, RZ, 0xfc, !PT ;  /* 0x0000003408187812 */ /* 0x000fe200078efcff */
[----:B------:R-:W-:Y:S01]  /*1aa0*/  @!P5 IMAD.IADD R19, R19, 0x1, -R0 ;  /* 0x000000011313d824 */ /* 0x000fe200078e0a00 */
[----:B------:R-:W-:Y:S01]  /*1ab0*/  ISETP.GT.U32.AND P5, PT, R0, R67, PT ;  /* 0x000000430000720c */ /* 0x000fe20003fa4070 */
[----:B------:R-:W-:Y:S01]  /*1ac0*/  IMAD.MOV R13, RZ, RZ, -R13 ;  /* 0x000000ffff0d7224 */ /* 0x000fe200078e0a0d */
[----:B------:R-:W-:Y:S01]  /*1ad0*/  IABS R75, R24 ;  /* 0x00000018004b7213 */ /* 0x000fe20000000000 */
[----:B------:R-:W-:Y:S01]  /*1ae0*/  IMAD.HI.U32 R15, R11, R73, RZ ;  /* 0x000000490b0f7227 */ /* 0x000fe200078e00ff */
[----:B------:R-:W-:-:S02]  /*1af0*/  ISETP.GE.AND P3, PT, R18, RZ, PT ;  /* 0x000000ff1200720c */ /* 0x000fc40003f66270 */
[----:B------:R-:W-:Y:S01]  /*1b00*/  LOP3.LUT R26, R8, 0x36, RZ, 0xfc, !PT ;  /* 0x00000036081a7812 */ /* 0x000fe200078efcff */
[C---:B------:R-:W-:Y:S01]  /*1b10*/  IMAD R71, R0.reuse, R13, R71 ;  /* 0x0000000d00477224 */ /* 0x040fe200078e0247 */
[----:B------:R-:W-:Y:S01]  /*1b20*/  MOV R61, R21 ;  /* 0x00000015003d7202 */ /* 0x000fe20000000f00 */
[--C-:B------:R-:W-:Y:S01]  /*1b30*/  @!P1 IMAD.IADD R65, R65, 0x1, -R0.reuse ;  /* 0x0000000141419824 */ /* 0x100fe200078e0a00 */
[C---:B------:R-:W-:Y:S01]  /*1b40*/  ISETP.GT.U32.AND P1, PT, R0.reuse, R69, PT ;  /* 0x000000450000720c */ /* 0x040fe20003f24070 */
[----:B------:R-:W-:Y:S01]  /*1b50*/  IMAD.MOV R15, RZ, RZ, -R15 ;  /* 0x000000ffff0f7224 */ /* 0x000fe200078e0a0f */
[----:B------:R-:W-:Y:S01]  /*1b60*/  IABS R77, R26 ;  /* 0x0000001a004d7213 */ /* 0x000fe20000000000 */
[----:B------:R-:W-:Y:S01]  /*1b70*/  @!P5 IMAD.IADD R67, R67, 0x1, -R0 ;  /* 0x000000014343d824 */ /* 0x000fe200078e0a00 */
[----:B------:R-:W-:Y:S01]  /*1b80*/  ISETP.GT.U32.AND P5, PT, R0, R71, PT ;  /* 0x000000470000720c */ /* 0x000fe20003fa4070 */
[----:B------:R-:W-:Y:S01]  /*1b90*/  IMAD.HI.U32 R3, R11, R75, RZ ;  /* 0x0000004b0b037227 */ /* 0x000fe200078e00ff */
[----:B------:R-:W-:-:S03]  /*1ba0*/  LOP3.LUT R18, R8, 0x3c, RZ, 0xfc, !PT ;  /* 0x0000003c08127812 */ /* 0x000fc600078efcff */
[C---:B------:R-:W-:Y:S01]  /*1bb0*/  IMAD R73, R0.reuse, R15, R73 ;  /* 0x0000000f00497224 */ /* 0x040fe200078e0249 */
[----:B------:R-:W-:Y:S01]  /*1bc0*/  IADD3 R3, -R3, RZ, RZ ;  /* 0x000000ff03037210 */ /* 0x000fe20007ffe1ff */
[----:B------:R-:W-:Y:S01]  /*1bd0*/  @!P3 IMAD.MOV R61, RZ, RZ, -R61 ;  /* 0x000000ffff3db224 */ /* 0x000fe200078e0a3d */
[----:B------:R-:W-:Y:S01]  /*1be0*/  IABS R15, R10 ;  /* 0x0000000a000f7213 */ /* 0x000fe20000000000 */
[----:B------:R-:W-:Y:S01]  /*1bf0*/  @!P1 IMAD.IADD R69, R69, 0x1, -R0 ;  /* 0x0000000145459824 */ /* 0x000fe200078e0a00 */
[C---:B------:R-:W-:Y:S01]  /*1c00*/  ISETP.GT.U32.AND P1, PT, R0.reuse, R67, PT ;  /* 0x000000430000720c */ /* 0x040fe20003f24070 */
[C---:B------:R-:W-:Y:S01]  /*1c10*/  IMAD R75, R0.reuse, R3, R75 ;  /* 0x00000003004b7224 */ /* 0x040fe200078e024b */
[----:B------:R-:W-:Y:S01]  /*1c20*/  IABS R83, R18 ;  /* 0x0000001200537213 */ /* 0x000fe20000000000 */
[----:B------:R-:W-:Y:S01]  /*1c30*/  IMAD.HI.U32 R8, R11, R79, RZ ;  /* 0x0000004f0b087227 */ /* 0x000fe200078e00ff */
[----:B------:R-:W-:Y:S02]  /*1c40*/  @!P5 IADD3 R71, R71, -R0, RZ ;  /* 0x800000004747d210 */ /* 0x000fe40007ffe0ff */
[C---:B------:R-:W-:Y:S01]  /*1c50*/  ISETP.GT.U32.AND P5, PT, R0.reuse, R69, PT ;  /* 0x000000450000720c */ /* 0x040fe20003fa4070 */
[----:B------:R-:W-:Y:S01]  /*1c60*/  IMAD.HI.U32 R3, R11, R77, RZ ;  /* 0x0000004d0b037227 */ /* 0x000fe200078e00ff */
[----:B------:R-:W-:-:S03]  /*1c70*/  ISETP.GT.U32.AND P3, PT, R0, R71, PT ;  /* 0x000000470000720c */ /* 0x000fc60003f64070 */
[----:B------:R-:W-:Y:S02]  /*1c80*/  IMAD.MOV R8, RZ, RZ, -R8 ;  /* 0x000000ffff087224 */ /* 0x000fe400078e0a08 */
[--C-:B------:R-:W-:Y:S01]  /*1c90*/  @!P1 IMAD.IADD R67, R67, 0x1, -R0.reuse ;  /* 0x0000000143439824 */ /* 0x100fe200078e0a00 */
[C---:B------:R-:W-:Y:S01]  /*1ca0*/  ISETP.GT.U32.AND P1, PT, R0.reuse, R73, PT ;  /* 0x000000490000720c */ /* 0x040fe20003f24070 */
[----:B------:R-:W-:Y:S02]  /*1cb0*/  IMAD.MOV R3, RZ, RZ, -R3 ;  /* 0x000000ffff037224 */ /* 0x000fe400078e0a03 */
[C---:B------:R-:W-:Y:S02]  /*1cc0*/  IMAD R79, R0.reuse, R8, R79 ;  /* 0x00000008004f7224 */ /* 0x040fe400078e024f */
[----:B------:R-:W-:Y:S01]  /*1cd0*/  @!P5 IMAD.IADD R69, R69, 0x1, -R0 ;  /* 0x000000014545d824 */ /* 0x000fe200078e0a00 */
[C---:B------:R-:W-:Y:S01]  /*1ce0*/  ISETP.GT.U32.AND P5, PT, R0.reuse, R75, PT ;  /* 0x0000004b0000720c */ /* 0x040fe20003fa4070 */
[----:B------:R-:W-:Y:S01]  /*1cf0*/  IMAD R77, R0, R3, R77 ;  /* 0x00000003004d7224 */ /* 0x000fe200078e024d */
[----:B------:R-:W-:Y:S01]  /*1d00*/  @!P3 IADD3 R71, R71, -R0, RZ ;  /* 0x800000004747b210 */ /* 0x000fe20007ffe0ff */
[----:B------:R-:W-:-:S03]  /*1d10*/  IMAD.HI.U32 R12, R11, R81, RZ ;  /* 0x000000510b0c7227 */ /* 0x000fc600078e00ff */
[C---:B------:R-:W-:Y:S01]  /*1d20*/  ISETP.GT.U32.AND P3, PT, R0.reuse, R77, PT ;  /* 0x0000004d0000720c */ /* 0x040fe20003f64070 */
[----:B------:R-:W-:Y:S01]  /*1d30*/  @!P1 IMAD.IADD R73, R73, 0x1, -R0 ;  /* 0x0000000149499824 */ /* 0x000fe200078e0a00 */
[----:B------:R-:W-:Y:S01]  /*1d40*/  ISETP.GT.U32.AND P1, PT, R0, R79, PT ;  /* 0x0000004f0000720c */ /* 0x000fe20003f24070 */
[----:B------:R-:W-:Y:S02]  /*1d50*/  VIADD R13, R10, 0x80 ;  /* 0x000000800a0d7836 */ /* 0x000fe40000000000 */
[----:B------:R-:W-:Y:S02]  /*1d60*/  IMAD.MOV R12, RZ, RZ, -R12 ;  /* 0x000000ffff0c7224 */ /* 0x000fe400078e0a0c */
[----:B------:R-:W-:Y:S01]  /*1d70*/  @!P5 IMAD.IADD R75, R75, 0x1, -R0 ;  /* 0x000000014b4bd824 */ /* 0x000fe200078e0a00 */
[----:B------:R-:W-:Y:S01]  /*1d80*/  ISETP.GT.U32.AND P5, PT, R0, R73, PT ;  /* 0x000000490000720c */ /* 0x000fe20003fa4070 */
[----:B------:R-:W-:Y:S01]  /*1d90*/  IMAD.HI.U32 R3, R2, R15, RZ ;  /* 0x0000000f02037227 */ /* 0x000fe200078e00ff */
[----:B------:R-:W-:-:S03]  /*1da0*/  IABS R17, R13 ;  /* 0x0000000d00117213 */ /* 0x000fc60000000000 */
[----:B------:R-:W-:Y:S01]  /*1db0*/  IMAD R81, R0, R12, R81 ;  /* 0x0000000c00517224 */ /* 0x000fe200078e0251 */
[----:B------:R-:W-:Y:S01]  /*1dc0*/  IADD3 R12, R10, 0x100, RZ ;  /* 0x000001000a0c7810 */ /* 0x000fe20007ffe0ff */
[----:B------:R-:W-:Y:S01]  /*1dd0*/  IMAD.MOV.U32 R63, RZ, RZ, R19 ;  /* 0x000000ffff3f7224 */ /* 0x000fe200078e0013 */
[----:B------:R-:W-:Y:S01]  /*1de0*/  @!P1 IADD3 R79, R79, -R0, RZ ;  /* 0x800000004f4f9210 */ /* 0x000fe20007ffe0ff */
[----:B------:R-:W-:Y:S01]  /*1df0*/  @!P3 IMAD.IADD R77, R77, 0x1, -R0 ;  /* 0x000000014d4db824 */ /* 0x000fe200078e0a00 */
[----:B------:R-:W-:Y:S01]  /*1e00*/  IADD3 R16, -R3, RZ, RZ ;  /* 0x000000ff03107210 */ /* 0x000fe20007ffe1ff */
[----:B------:R-:W-:Y:S01]  /*1e10*/  IMAD.HI.U32 R11, R11, R83, RZ ;  /* 0x000000530b0b7227 */ /* 0x000fe200078e00ff */
[----:B------:R-:W-:Y:S01]  /*1e20*/  IABS R21, R12 ;  /* 0x0000000c00157213 */ /* 0x000fe20000000000 */
[----:B------:R-:W-:Y:S01]  /*1e30*/  STL.64 [R1+0xa20], R12 ;  /* 0x000a200c01007387 */ /* 0x000fe20000100a00 */
[----:B------:R-:W-:Y:S01]  /*1e40*/  ISETP.GT.U32.AND P3, PT, R0, R75, PT ;  /* 0x0000004b0000720c */ /* 0x000fe20003f64070 */
[----:B------:R-:W-:Y:S01]  /*1e50*/  IMAD.HI.U32 R3, R2, R17, RZ ;  /* 0x0000001102037227 */ /* 0x000fe200078e00ff */
[----:B------:R-:W-:-:S02]  /*1e60*/  ISETP.GT.U32.AND P1, PT, R0, R77, PT ;  /* 0x0000004d0000720c */ /* 0x000fc40003f24070 */
[----:B------:R-:W-:Y:S01]  /*1e70*/  IADD3 R11, -R11, RZ, RZ ;  /* 0x000000ff0b0b7210 */ /* 0x000fe20007ffe1ff */
[----:B------:R-:W-:Y:S01]  /*1e80*/  @!P4 IMAD.MOV R63, RZ, RZ, -R63 ;  /* 0x000000ffff3fc224 */ /* 0x000fe200078e0a3f */
[C---:B------:R-:W-:Y:S01]  /*1e90*/  ISETP.GT.U32.AND P4, PT, R0.reuse, R79, PT ;  /* 0x0000004f0000720c */ /* 0x040fe20003f84070 */
[----:B------:R-:W-:Y:S01]  /*1ea0*/  @!P5 IMAD.IADD R73, R73, 0x1, -R0 ;  /* 0x000000014949d824 */ /* 0x000fe200078e0a00 */
[----:B------:R-:W-:Y:S01]  /*1eb0*/  ISETP.GT.U32.AND P5, PT, R0, R81, PT ;  /* 0x000000510000720c */ /* 0x000fe20003fa4070 */
[----:B------:R-:W-:Y:S01]  /*1ec0*/  IMAD.HI.U32 R8, R2, R21, RZ ;  /* 0x0000001502087227 */ /* 0x000fe200078e00ff */
[----:B------:R-:W-:-:S03]  /*1ed0*/  IADD3 R3, -R3, RZ, RZ ;  /* 0x000000ff03037210 */ /* 0x000fc60007ffe1ff */
[----:B------:R-:W-:Y:S02]  /*1ee0*/  IMAD R83, R0, R11, R83 ;  /* 0x0000000b00537224 */ /* 0x000fe400078e0253 */
[----:B------:R-:W-:Y:S02]  /*1ef0*/  IMAD.MOV R8, RZ, RZ, -R8 ;  /* 0x000000ffff087224 */ /* 0x000fe400078e0a08 */
[----:B------:R-:W-:Y:S02]  /*1f00*/  IMAD R17, R4, R3, R17 ;  /* 0x0000000304117224 */ /* 0x000fe400078e0211 */
[----:B------:R-:W-:Y:S02]  /*1f10*/  VIADD R11, R10, 0x180 ;  /* 0x000001800a0b7836 */ /* 0x000fe40000000000 */
[----:B------:R-:W-:Y:S01]  /*1f20*/  IMAD R15, R4, R16, R15 ;  /* 0x00000010040f7224 */ /* 0x000fe200078e020f */
[----:B------:R-:W-:Y:S01]  /*1f30*/  @!P5 IADD3 R81, R81, -R0, RZ ;  /* 0x800000005151d210 */ /* 0x000fe20007ffe0ff */
[--C-:B------:R-:W-:Y:S01]  /*1f40*/  @!P3 IMAD.IADD R75, R75, 0x1, -R0.reuse ;  /* 0x000000014b4bb824 */ /* 0x100fe200078e0a00 */
[----:B------:R-:W-:Y:S01]  /*1f50*/  ISETP.GT.U32.AND P3, PT, R0, R83, PT ;  /* 0x000000530000720c */ /* 0x000fe20003f64070 */
[C---:B------:R-:W-:Y:S01]  /*1f60*/  IMAD R19, R4.reuse, R8, R21 ;  /* 0x0000000804137224 */ /* 0x040fe200078e0215 */
[----:B------:R-:W-:Y:S01]  /*1f70*/  IABS R23, R11 ;  /* 0x0000000b00177213 */ /* 0x000fe20000000000 */
[--C-:B------:R-:W-:Y:S01]  /*1f80*/  @!P4 IMAD.IADD R79, R79, 0x1, -R0.reuse ;  /* 0x000000014f4fc824 */ /* 0x100fe200078e0a00 */
[C---:B------:R-:W-:Y:S01]  /*1f90*/  ISETP.GT.U32.AND P4, PT, R4.reuse, R17, PT ;  /* 0x000000110400720c */ /* 0x040fe20003f84070 */
[--C-:B------:R-:W-:Y:S01]  /*1fa0*/  @!P1 IMAD.IADD R77, R77, 0x1, -R0.reuse ;  /* 0x000000014d4d9824 */ /* 0x100fe200078e0a00 */
[----:B------:R-:W-:Y:S01]  /*1fb0*/  ISETP.GT.U32.AND P1, PT, R4, R15, PT ;  /* 0x0000000f0400720c */ /* 0x000fe20003f24070 */
[----:B------:R-:W-:Y:S01]  /*1fc0*/  IMAD.HI.U32 R2, R2, R23, RZ ;  /* 0x0000001702027227 */ /* 0x000fe200078e00ff */
[----:B------:R-:W-:Y:S01]  /*1fd0*/  ISETP.GT.U32.AND P5, PT, R4, R19, PT ;  /* 0x000000130400720c */ /* 0x000fe20003fa4070 */
[----:B------:R1:W-:Y:S01]  /*1fe0*/  STL.64 [R1+0xa28], R10 ;  /* 0x000a280a01007387 */ /* 0x0003e20000100a00 */
[----:B------:R-:W-:Y:S01]  /*1ff0*/  LOP3.LUT R21, R34, 0x3f, RZ, 0xc0, !PT ;  /* 0x0000003f22157812 */ /* 0x000fe200078ec0ff */
[----:B------:R-:W-:Y:S01]  /*2000*/  @!P2 IMAD.MOV R67, RZ, RZ, -R67 ;  /* 0x000000ffff43a224 */ /* 0x000fe200078e0a43 */
[----:B------:R-:W-:Y:S01]  /*2010*/  IADD3 R2, -R2, RZ, RZ ;  /* 0x000000ff02027210 */ /* 0x000fe20007ffe1ff */
[----:B------:R-:W-:-:S02]  /*2020*/  @!P3 IMAD.IADD R83, R83, 0x1, -R0 ;  /* 0x000000015353b824 */ /* 0x000fc400078e0a00 */
[----:B------:R-:W-:Y:S01]  /*2030*/  @!P6 IMAD.MOV R65, RZ, RZ, -R65 ;  /* 0x000000ffff41e224 */ /* 0x000fe200078e0a41 */
[----:B------:R-:W-:Y:S01]  /*2040*/  ISETP.GE.AND P6, PT, R20, RZ, PT ;  /* 0x000000ff1400720c */ /* 0x000fe20003fc6270 */
[----:B------:R-:W-:Y:S01]  /*2050*/  @!P4 IMAD.IADD R17, R17, 0x1, -R4 ;  /* 0x000000011111c824 */ /* 0x000fe200078e0a04 */
[----:B------:R-:W-:Y:S01]  /*2060*/  ISETP.GT.U32.AND P2, PT, R0, R83, PT ;  /* 0x000000530000720c */ /* 0x000fe20003f44070 */
[----:B------:R-:W-:Y:S01]  /*2070*/  IMAD R23, R4, R2, R23 ;  /* 0x0000000204177224 */ /* 0x000fe200078e0217 */
[-C--:B------:R-:W-:Y:S01]  /*2080*/  @!P1 IADD3 R15, R15, -R4.reuse, RZ ;  /* 0x800000040f0f9210 */ /* 0x080fe20007ffe0ff */
[----:B------:R-:W-:Y:S01]  /*2090*/  @!P0 IMAD.MOV R69, RZ, RZ, -R69 ;  /* 0x000000ffff458224 */ /* 0x000fe200078e0a45 */
[----:B------:R-:W-:Y:S01]  /*20a0*/  @!P5 IADD3 R19, R19, -R4, RZ ;  /* 0x800000041313d210 */ /* 0x000fe20007ffe0ff */
[----:B------:R-:W3:Y:S01]  /*20b0*/  LDC.64 R2, c[0x0][0x238] ;  /* 0x00008e00ff027b82 */ /* 0x000ee20000000a00 */
[----:B------:R-:W-:Y:S02]  /*20c0*/  ISETP.GT.U32.AND P1, PT, R0, R81, PT ;  /* 0x000000510000720c */ /* 0x000fe40003f24070 */
[----:B------:R-:W-:-:S02]  /*20d0*/  ISETP.GT.U32.AND P5, PT, R4, R17, PT ;  /* 0x000000110400720c */ /* 0x000fc40003fa4070 */
[C---:B------:R-:W-:Y:S02]  /*20e0*/  ISETP.GT.U32.AND P4, PT, R4.reuse, R15, PT ;  /* 0x0000000f0400720c */ /* 0x040fe40003f84070 */
[C---:B------:R-:W-:Y:S01]  /*20f0*/  ISETP.GT.U32.AND P3, PT, R4.reuse, R23, PT ;  /* 0x000000170400720c */ /* 0x040fe20003f64070 */
[--C-:B------:R-:W-:Y:S01]  /*2100*/  @!P2 IMAD.IADD R83, R83, 0x1, -R0.reuse ;  /* 0x000000015353a824 */ /* 0x100fe200078e0a00 */
[----:B------:R-:W-:Y:S02]  /*2110*/  ISETP.GT.U32.AND P0, PT, R4, R19, PT ;  /* 0x000000130400720c */ /* 0x000fe40003f04070 */
[----:B------:R-:W-:Y:S02]  /*2120*/  ISETP.GE.AND P2, PT, R26, RZ, PT ;  /* 0x000000ff1a00720c */ /* 0x000fe40003f46270 */
[----:B------:R-:W-:Y:S01]  /*2130*/  @!P6 IADD3 R71, -R71, RZ, RZ ;  /* 0x000000ff4747e210 */ /* 0x000fe20007ffe1ff */
[----:B------:R-:W-:Y:S01]  /*2140*/  @!P1 IMAD.IADD R81, R81, 0x1, -R0 ;  /* 0x0000000151519824 */ /* 0x000fe200078e0a00 */
[----:B------:R-:W-:Y:S01]  /*2150*/  ISETP.GE.AND P1, PT, R24, RZ, PT ;  /* 0x000000ff1800720c */ /* 0x000fe20003f26270 */
[----:B------:R-:W-:Y:S01]  /*2160*/  @!P5 IMAD.IADD R17, R17, 0x1, -R4 ;  /* 0x000000011111d824 */ /* 0x000fe200078e0a04 */
[----:B------:R-:W-:-:S02]  /*2170*/  ISETP.GE.AND P5, PT, R30, RZ, PT ;  /* 0x000000ff1e00720c */ /* 0x000fc40003fa6270 */
[-C--:B------:R-:W-:Y:S01]  /*2180*/  @!P4 IADD3 R15, R15, -R4.reuse, RZ ;  /* 0x800000040f0fc210 */ /* 0x080fe20007ffe0ff */
[--C-:B------:R-:W-:Y:S01]  /*2190*/  @!P3 IMAD.IADD R23, R23, 0x1, -R4.reuse ;  /* 0x000000011717b824 */ /* 0x100fe200078e0a04 */
[----:B------:R-:W-:Y:S01]  /*21a0*/  ISETP.GE.AND P4, PT, R28, RZ, PT ;  /* 0x000000ff1c00720c */ /* 0x000fe20003f86270 */
[----:B------:R-:W-:Y:S01]  /*21b0*/  @!P0 IMAD.IADD R19, R19, 0x1, -R4 ;  /* 0x0000000113138824 */ /* 0x000fe200078e0a04 */
[----:B------:R-:W-:Y:S01]  /*21c0*/  ISETP.GE.AND P6, PT, R22, RZ, PT ;  /* 0x000000ff1600720c */ /* 0x000fe20003fc6270 */
[----:B---3--:R-:W-:Y:S01]  /*21d0*/  IMAD R3, R21, R3, RZ ;  /* 0x0000000315037224 */ /* 0x008fe200078e02ff */
[----:B------:R-:W-:Y:S01]  /*21e0*/  ISETP.GT.U32.AND P3, PT, R4, R23, PT ;  /* 0x000000170400720c */ /* 0x000fe20003f64070 */
[----:B------:R-:W-:Y:S01]  /*21f0*/  IMAD R113, R2, 0x21, RZ ;  /* 0x0000002102717824 */ /* 0x000fe200078e02ff */
[----:B------:R-:W-:Y:S01]  /*2200*/  ISETP.GE.AND P0, PT, R18, RZ, PT ;  /* 0x000000ff1200720c */ /* 0x000fe20003f06270 */
[----:B------:R-:W-:Y:S01]  /*2210*/  @!P1 IMAD.MOV R75, RZ, RZ, -R75 ;  /* 0x000000ffff4b9224 */ /* 0x000fe200078e0a4b */
[----:B------:R-:W-:Y:S01]  /*2220*/  @!P2 IADD3 R77, -R77, RZ, RZ ;  /* 0x000000ff4d4da210 */ /* 0x000fe20007ffe1ff */
[----:B------:R-:W-:Y:S01]  /*2230*/  @!P5 IMAD.MOV R81, RZ, RZ, -R81 ;  /* 0x000000ffff51d224 */ /* 0x000fe200078e0a51 */
[----:B------:R-:W-:Y:S01]  /*2240*/  ISETP.GE.AND P1, PT, R10, RZ, PT ;  /* 0x000000ff0a00720c */ /* 0x000fe20003f26270 */
[----:B------:R-:W-:Y:S01]  /*2250*/  IMAD R125, R2, 0x22, RZ ;  /* 0x00000022027d7824 */ /* 0x000fe200078e02ff */
[----:B------:R-:W-:Y:S01]  /*2260*/  ISETP.GE.AND P2, PT, R13, RZ, PT ;  /* 0x000000ff0d00720c */ /* 0x000fe20003f46270 */
[----:B------:R-:W-:Y:S01]  /*2270*/  @!P4 IMAD.MOV R79, RZ, RZ, -R79 ;  /* 0x000000ffff4fc224 */ /* 0x000fe200078e0a4f */
[----:B------:R-:W-:Y:S01]  /*2280*/  ISETP.GE.AND P5, PT, R11, RZ, PT ;  /* 0x000000ff0b00720c */ /* 0x000fe20003fa6270 */
[----:B------:R-:W-:Y:S01]  /*2290*/  @!P6 IMAD.MOV R73, RZ, RZ, -R73 ;  /* 0x000000ffff49e224 */ /* 0x000fe200078e0a49 */
[----:B------:R-:W-:Y:S01]  /*22a0*/  ISETP.GE.AND P4, PT, R12, RZ, PT ;  /* 0x000000ff0c00720c */ /* 0x000fe20003f86270 */
[C---:B------:R-:W-:Y:S01]  /*22b0*/  IMAD R135, R2.reuse, 0x23, RZ ;  /* 0x0000002302877824 */ /* 0x040fe200078e02ff */
[----:B------:R-:W-:Y:S01]  /*22c0*/  @!P3 IADD3 R23, R23, -R4, RZ ;  /* 0x800000041717b210 */ /* 0x000fe20007ffe0ff */
[----:B------:R-:W-:Y:S01]  /*22d0*/  IMAD.SHL.U32 R143, R2, 0x4, RZ ;  /* 0x00000004028f7824 */ /* 0x000fe200078e00ff */
[----:B------:R-:W-:Y:S01]  /*22e0*/  ISETP.NE.AND P3, PT, R32, RZ, PT ;  /* 0x000000ff2000720c */ /* 0x000fe20003f65270 */
[----:B------:R-:W-:Y:S01]  /*22f0*/  IMAD R151, R2, 0x5, RZ ;  /* 0x0000000502977824 */ /* 0x000fe200078e02ff */
[----:B------:R-:W-:Y:S01]  /*2300*/  LOP3.LUT R0, RZ, R32, RZ, 0x33, !PT ;  /* 0x00000020ff007212 */ /* 0x000fe200078e33ff */
[----:B------:R-:W-:Y:S01]  /*2310*/  @!P1 IMAD.MOV R15, RZ, RZ, -R15 ;  /* 0x000000ffff0f9224 */ /* 0x000fe200078e0a0f */
[----:B------:R-:W-:Y:S01]  /*2320*/  @!P0 IADD3 R83, -R83, RZ, RZ ;  /* 0x000000ff53538210 */ /* 0x000fe20007ffe1ff */
[----:B------:R-:W-:Y:S01]  /*2330*/  @!P2 IMAD.MOV R17, RZ, RZ, -R17 ;  /* 0x000000ffff11a224 */ /* 0x000fe200078e0a11 */
[C---:B------:R-:W-:Y:S01]  /*2340*/  SEL R4, R0.reuse, R27, !P3 ;  /* 0x0000001b00047207 */ /* 0x040fe20005800000 */
[----:B------:R-:W-:Y:S01]  /*2350*/  @!P5 IMAD.MOV R23, RZ, RZ, -R23 ;  /* 0x000000ffff17d224 */ /* 0x000fe200078e0a17 */
[----:B------:R-:W-:Y:S01]  /*2360*/  SEL R8, R0, R29, !P3 ;  /* 0x0000001d00087207 */ /* 0x000fe20005800000 */
[----:B------:R-:W-:Y:S01]  /*2370*/  IMAD R187, R2, 0x6, RZ ;  /* 0x0000000602bb7824 */ /* 0x000fe200078e02ff */
        /* <DEDUP_REMOVED lines=11> */
[----:B------:R-:W-:Y:S01]  /*2430*/  IMAD.SHL.U32 R89, R2, 0x8, RZ ;  /* 0x0000000802597824 */ /* 0x000fe200078e00ff */
        /* <DEDUP_REMOVED lines=16> */
[C---:B------:R-:W-:Y:S01]  /*2540*/  SEL R27, R0.reuse, R55, !P3 ;  /* 0x00000037001b7207 */ /* 0x040fe20005800000 */
[----:B------:R-:W3:Y:S01]  /*2550*/  LDC R53, c[0x0][0x230] ;  /* 0x00008c00ff357b82 */ /* 0x000ee20000000800 */
[----:B------:R-:W-:Y:S01]  /*2560*/  SEL R28, R0, R57, !P3 ;  /* 0x00000039001c7207 */ /* 0x000fe20005800000 */
[----:B------:R-:W-:Y:S01]  /*2570*/  IMAD R26, R26, UR7, RZ ;  /* 0x000000071a1a7c24 */ /* 0x000fe2000f8e02ff */
[C---:B------:R-:W-:Y:S01]  /*2580*/  SEL R29, R0.reuse, R59, !P3 ;  /* 0x0000003b001d7207 */ /* 0x040fe20005800000 */
[----:B------:R-:W-:Y:S01]  /*2590*/  IMAD R27, R27, UR8, RZ ;  /* 0x000000081b1b7c24 */ /* 0x000fe2000f8e02ff */
[----:B------:R-:W-:Y:S01]  /*25a0*/  SEL R30, R0, R61, !P3 ;  /* 0x0000003d001e7207 */ /* 0x000fe20005800000 */
[----:B------:R-:W-:Y:S01]  /*25b0*/  IMAD R28, R28, UR9, RZ ;  /* 0x000000091c1c7c24 */ /* 0x000fe2000f8e02ff */
[C---:B------:R-:W-:Y:S01]  /*25c0*/  SEL R63, R0.reuse, R63, !P3 ;  /* 0x0000003f003f7207 */ /* 0x040fe20005800000 */
[----:B------:R-:W-:Y:S01]  /*25d0*/  IMAD R29, R29, UR10, RZ ;  /* 0x0000000a1d1d7c24 */ /* 0x000fe2000f8e02ff */
[----:B------:R-:W-:Y:S01]  /*25e0*/  SEL R32, R0, R65, !P3 ;  /* 0x0000004100207207 */ /* 0x000fe20005800000 */
[----:B------:R-:W-:Y:S01]  /*25f0*/  IMAD R30, R30, UR11, RZ ;  /* 0x0000000b1e1e7c24 */ /* 0x000fe2000f8e02ff */
[C---:B------:R-:W-:Y:S01]  /*2600*/  SEL R67, R0.reuse, R67, !P3 ;  /* 0x0000004300437207 */ /* 0x040fe20005800000 */
[----:B------:R-:W-:Y:S01]  /*2610*/  UMOV UR10, 0x400 ;  /* 0x00000400000a7882 */ /* 0x000fe20000000000 */
[----:B------:R-:W-:Y:S01]  /*2620*/  SEL R34, R0, R69, !P3 ;  /* 0x0000004500227207 */ /* 0x000fe20005800000 */
[----:B------:R-:W-:Y:S01]  /*2630*/  IMAD R32, R32, UR13, RZ ;  /* 0x0000000d20207c24 */ /* 0x000fe2000f8e02ff */
[----:B------:R-:W-:Y:S01]  /*2640*/  SEL R35, R0, R71, !P3 ;  /* 0x0000004700237207 */ /* 0x000fe20005800000 */
[----:B------:R-:W-:Y:S01]  /*2650*/  IMAD.SHL.U32 R55, R2, 0x2, RZ ;  /* 0x0000000202377824 */ /* 0x000fe200078e00ff */
[----:B------:R-:W-:Y:S01]  /*2660*/  SEL R36, R0, R73, !P3 ;  /* 0x0000004900247207 */ /* 0x000fe20005800000 */
[----:B------:R-:W-:Y:S01]  /*2670*/  IMAD R34, R34, UR15, RZ ;  /* 0x0000000f22227c24 */ /* 0x000fe2000f8e02ff */
[C---:B------:R-:W-:Y:S01]  /*2680*/  SEL R75, R0.reuse, R75, !P3 ;  /* 0x0000004b004b7207 */ /* 0x040fe20005800000 */
[----:B------:R-:W-:Y:S01]  /*2690*/  IMAD R35, R35, UR16, RZ ;  /* 0x0000001023237c24 */ /* 0x000fe2000f8e02ff */
        /* <DEDUP_REMOVED lines=10> */
[----:B------:R-:W-:Y:S01]  /*2740*/  ISETP.NE.AND P0, PT, R42, RZ, PT ;  /* 0x000000ff2a00720c */ /* 0x000fe20003f05270 */
[----:B------:R-:W-:Y:S01]  /*2750*/  IMAD R242, R2, 0xd, RZ ;  /* 0x0000000d02f27824 */ /* 0x000fe200078e02ff */
[----:B------:R-:W-:Y:S01]  /*2760*/  LOP3.LUT R0, RZ, R42, RZ, 0x33, !PT ;  /* 0x0000002aff007212 */ /* 0x000fe200078e33ff */
[----:B------:R-:W-:Y:S01]  /*2770*/  IMAD R5, R5, UR23, RZ ;  /* 0x0000001705057c24 */ /* 0x000fe2000f8e02ff */
[----:B------:R-:W-:Y:S01]  /*2780*/  @!P4 IADD3 R19, -R19, RZ, RZ ;  /* 0x000000ff1313c210 */ /* 0x000fe20007ffe1ff */
[----:B------:R-:W4:Y:S01]  /*2790*/  LDC R42, c[0x0][0x230] ;  /* 0x00008c00ff2a7b82 */ /* 0x000f220000000800 */
[----:B------:R-:W-:Y:S01]  /*27a0*/  LEA R229, P3, R3, UR4, 0x2 ;  /* 0x0000000403e57c11 */ /* 0x000fe2000f8610ff */
[----:B------:R-:W-:Y:S01]  /*27b0*/  ULDC UR4, c[0x0][0x240] ;  /* 0x0000900000047ab9 */ /* 0x000fe20000000800 */
[----:B------:R-:W-:Y:S01]  /*27c0*/  SEL R44, R0, R15, !P0 ;  /* 0x0000000f002c7207 */ /* 0x000fe20004000000 */
[----:B------:R-:W-:Y:S01]  /*27d0*/  IMAD R4, R4, UR4, RZ ;  /* 0x0000000404047c24 */ /* 0x000fe2000f8e02ff */
[----:B------:R-:W-:Y:S01]  /*27e0*/  SEL R45, R0, R17, !P0 ;  /* 0x00000011002d7207 */ /* 0x000fe20004000000 */
[----:B------:R-:W-:Y:S01]  /*27f0*/  IMAD R8, R8, UR4, RZ ;  /* 0x0000000408087c24 */ /* 0x000fe2000f8e02ff */
[C---:B------:R-:W-:Y:S01]  /*2800*/  SEL R46, R0.reuse, R19, !P0 ;  /* 0x00000013002e7207 */ /* 0x040fe20004000000 */
[----:B------:R-:W-:Y:S01]  /*2810*/  IMAD R15, R33, UR4, RZ ;  /* 0x00000004210f7c24 */ /* 0x000fe2000f8e02ff */
[----:B------:R-:W-:Y:S01]  /*2820*/  SEL R47, R0, R23, !P0 ;  /* 0x00000017002f7207 */ /* 0x000fe20004000000 */
[----:B------:R-:W-:Y:S01]  /*2830*/  IMAD R0, R14, UR4, RZ ;  /* 0x000000040e007c24 */ /* 0x000fe2000f8e02ff */
[----:B------:R-:W-:Y:S01]  /*2840*/  LEA.HI.X.SX32 R43, R3, UR5, 0x2, P3 ;  /* 0x00000005032b7c11 */ /* 0x000fe200098f16ff */
[----:B------:R-:W-:Y:S01]  /*2850*/  IMAD R3, R25, UR4, RZ ;  /* 0x0000000419037c24 */ /* 0x000fe2000f8e02ff */
[-C--:B------:R-:W-:Y:S01]  /*2860*/  LEA R58, P3, R4, R229.reuse, 0x2 ;  /* 0x000000e5043a7211 */ /* 0x080fe200078610ff */
[----:B------:R-:W-:Y:S01]  /*2870*/  IMAD R14, R31, UR4, RZ ;  /* 0x000000041f0e7c24 */ /* 0x000fe2000f8e02ff */
[-C--:B-1----:R-:W-:Y:S01]  /*2880*/  LEA R10, P0, R0, R229.reuse, 0x2 ;  /* 0x000000e5000a7211 */ /* 0x082fe200078010ff */
[----:B------:R-:W-:Y:S01]  /*2890*/  IMAD R16, R16, UR4, RZ ;  /* 0x0000000410107c24 */ /* 0x000fe2000f8e02ff */
[----:B------:R-:W-:Y:S01]  /*28a0*/  LEA R60, P2, R3, R229, 0x2 ;  /* 0x000000e5033c7211 */ /* 0x000fe200078410ff */
[----:B------:R-:W-:Y:S01]  /*28b0*/  IMAD R18, R18, UR4, RZ ;  /* 0x0000000412127c24 */ /* 0x000fe2000f8e02ff */
[----:B------:R-:W-:Y:S01]  /*28c0*/  LEA.HI.X.SX32 R11, R0, R43, 0x2, P0 ;  /* 0x0000002b000b7211 */ /* 0x000fe200000f16ff */
[----:B------:R-:W-:Y:S01]  /*28d0*/  IMAD R17, R37, UR4, RZ ;  /* 0x0000000425117c24 */ /* 0x000fe2000f8e02ff */
[-C--:B------:R-:W-:Y:S01]  /*28e0*/  LEA R56, P4, R8, R229.reuse, 0x2 ;  /* 0x000000e508387211 */ /* 0x080fe200078810ff */
[----:B------:R-:W-:Y:S01]  /*28f0*/  IMAD R19, R41, UR4, RZ ;  /* 0x0000000429137c24 */ /* 0x000fe2000f8e02ff */
[----:B------:R-:W-:Y:S01]  /*2900*/  LEA R64, P5, R14, R229, 0x2 ;  /* 0x000000e50e407211 */ /* 0x000fe200078a10ff */
[----:B------:R-:W-:Y:S01]  /*2910*/  IMAD R20, R20, UR4, RZ ;  /* 0x0000000414147c24 */ /* 0x000fe2000f8e02ff */
[----:B------:R-:W-:Y:S01]  /*2920*/  LEA.HI.X.SX32 R61, R3, R43, 0x2, P2 ;  /* 0x0000002b033d7211 */ /* 0x000fe200010f16ff */
[----:B------:R-:W-:Y:S01]  /*2930*/  STL.64 [R1+0xa8], R10 ;  /* 0x0000a80a01007387 */ /* 0x000fe20000100a00 */
[C---:B------:R-:W-:Y:S01]  /*2940*/  LEA R12, P6, R15.reuse, R229, 0x2 ;  /* 0x000000e50f0c7211 */ /* 0x040fe200078c10ff */
[----:B------:R-:W-:Y:S01]  /*2950*/  IMAD R23, R24, UR4, RZ ;  /* 0x0000000418177c24 */ /* 0x000fe2000f8e02ff */
[-C--:B------:R-:W-:Y:S01]  /*2960*/  LEA.HI.X.SX32 R59, R4, R43.reuse, 0x2, P3 ;  /* 0x0000002b043b7211 */ /* 0x080fe200018f16ff */
[----:B------:R1:W-:Y:S01]  /*2970*/  STL.64 [R1+0xa0], R60 ;  /* 0x0000a03c01007387 */ /* 0x0003e20000100a00 */
[-C--:B------:R-:W-:Y:S01]  /*2980*/  LEA.HI.X.SX32 R57, R8, R43.reuse, 0x2, P4 ;  /* 0x0000002b08397211 */ /* 0x080fe200020f16ff */
[----:B------:R-:W-:Y:S01]  /*2990*/  ULDC UR5, c[0x0][0x240] ;  /* 0x0000900000057ab9 */ /* 0x000fe20000000800 */
[----:B------:R-:W-:Y:S01]  /*29a0*/  LEA.HI.X.SX32 R65, R14, R43, 0x2, P5 ;  /* 0x0000002b0e417211 */ /* 0x000fe200028f16ff */
[----:B------:R2:W-:Y:S01]  /*29b0*/  STL.64 [R1+0x98], R58 ;  /* 0x0000983a01007387 */ /* 0x0005e20000100a00 */
[----:B------:R-:W-:Y:S01]  /*29c0*/  LEA R70, P0, R16, R229, 0x2 ;  /* 0x000000e510467211 */ /* 0x000fe200078010ff */
[----:B------:R-:W-:Y:S01]  /*29d0*/  IMAD R22, R22, UR4, RZ ;  /* 0x0000000416167c24 */ /* 0x000fe2000f8e02ff */
[----:B------:R-:W-:Y:S01]  /*29e0*/  LEA.HI.X.SX32 R13, R15, R43, 0x2, P6 ;  /* 0x0000002b0f0d7211 */ /* 0x000fe200030f16ff */
[----:B------:R3:W-:Y:S01]  /*29f0*/  STL.64 [R1+0x90], R56 ;  /* 0x0000903801007387 */ /* 0x0007e20000100a00 */
[----:B------:R-:W-:Y:S01]  /*2a00*/  LEA R68, P1, R17, R229, 0x2 ;  /* 0x000000e511447211 */ /* 0x000fe200078210ff */
[----:B------:R-:W-:Y:S01]  /*2a10*/  IMAD R25, R51, UR6, RZ ;  /* 0x0000000633197c24 */ /* 0x000fe2000f8e02ff */
[----:B------:R-:W-:Y:S01]  /*2a20*/  LEA.HI.X.SX32 R71, R16, R43, 0x2, P0 ;  /* 0x0000002b10477211 */ /* 0x000fe200000f16ff */
[----:B------:R4:W-:Y:S01]  /*2a30*/  STL.64 [R1+0x88], R64 ;  /* 0x0000884001007387 */ /* 0x0009e20000100a00 */
[C---:B-1----:R-:W-:Y:S01]  /*2a40*/  LEA R60, P2, R18.reuse, R229, 0x2 ;  /* 0x000000e5123c7211 */ /* 0x042fe200078410ff */
[----:B------:R-:W-:Y:S01]  /*2a50*/  IMAD R24, R49, UR5, RZ ;  /* 0x0000000531187c24 */ /* 0x000fe2000f8e02ff */
[----:B------:R-:W-:Y:S01]  /*2a60*/  LEA.HI.X.SX32 R69, R17, R43, 0x2, P1 ;  /* 0x0000002b11457211 */ /* 0x000fe200008f16ff */
[----:B------:R1:W-:Y:S01]  /*2a70*/  STL.64 [R1+0x80], R12 ;  /* 0x0000800c01007387 */ /* 0x0003e20000100a00 */
[----:B--2---:R-:W-:Y:S01]  /*2a80*/  LEA R58, P3, R19, R229, 0x2 ;  /* 0x000000e5133a7211 */ /* 0x004fe200078610ff */
[----:B------:R-:W-:Y:S01]  /*2a90*/  IMAD R31, R63, UR12, RZ ;  /* 0x0000000c3f1f7c24 */ /* 0x000fe2000f8e02ff */
[----:B------:R-:W-:Y:S01]  /*2aa0*/  LEA.HI.X.SX32 R61, R18, R43, 0x2, P2 ;  /* 0x0000002b123d7211 */ /* 0x000fe200010f16ff */
[----:B------:R-:W-:Y:S01]  /*2ab0*/  STL.64 [R1+0x78], R70 ;  /* 0x0000784601007387 */ /* 0x000fe20000100a00 */
[C---:B---3--:R-:W-:Y:S01]  /*2ac0*/  LEA R56, P4, R20.reuse, R229, 0x2 ;  /* 0x000000e514387211 */ /* 0x048fe200078810ff */
[----:B------:R-:W-:Y:S01]  /*2ad0*/  IMAD R33, R67, UR14, RZ ;  /* 0x0000000e43217c24 */ /* 0x000fe2000f8e02ff */
[-C--:B------:R-:W-:Y:S01]  /*2ae0*/  LEA.HI.X.SX32 R59, R19, R43.reuse, 0x2, P3 ;  /* 0x0000002b133b7211 */ /* 0x080fe200018f16ff */
[----:B------:R2:W-:Y:S01]  /*2af0*/  STL.64 [R1+0x68], R60 ;  /* 0x0000683c01007387 */ /* 0x0005e20000100a00 */
[----:B------:R-:W-:Y:S01]  /*2b00*/  LEA.HI.X.SX32 R57, R20, R43, 0x2, P4 ;  /* 0x0000002b14397211 */ /* 0x000fe200020f16ff */
[----:B------:R-:W3:Y:S01]  /*2b10*/  S2UR UR4, SR_CgaCtaId ;  /* 0x00000000000479c3 */ /* 0x000ee20000008800 */
[-C--:B----4-:R-:W-:Y:S01]  /*2b20*/  LEA R64, P5, R22, R229.reuse, 0x2 ;  /* 0x000000e516407211 */ /* 0x090fe200078a10ff */
[----:B------:R-:W-:Y:S01]  /*2b30*/  STL.64 [R1+0x70], R68 ;  /* 0x0000704401007387 */ /* 0x000fe20000100a00 */
[-C--:B-1----:R-:W-:Y:S01]  /*2b40*/  LEA R12, P6, R23, R229.reuse, 0x2 ;  /* 0x000000e5170c7211 */ /* 0x082fe200078c10ff */
[----:B------:R-:W-:Y:S01]  /*2b50*/  VIADD R3, R50, 0xfffffffd ;  /* 0xfffffffd32037836 */ /* 0x000fe20000000000 */
[----:B------:R-:W-:Y:S01]  /*2b60*/  LEA R14, P1, R25, R229, 0x2 ;  /* 0x000000e5190e7211 */ /* 0x000fe200078210ff */
[----:B------:R1:W-:Y:S01]  /*2b70*/  STL.64 [R1+0x60], R58 ;  /* 0x0000603a01007387 */ /* 0x0003e20000100a00 */
[----:B------:R-:W-:Y:S01]  /*2b80*/  LEA.HI.X.SX32 R13, R23, R43, 0x2, P6 ;  /* 0x0000002b170d7211 */ /* 0x000fe200030f16ff */
[----:B------:R-:W-:Y:S01]  /*2b90*/  IMAD R37, R75, UR18, RZ ;  /* 0x000000124b257c24 */ /* 0x000fe2000f8e02ff */
[-C--:B------:R-:W-:Y:S01]  /*2ba0*/  LEA R62, P0, R24, R229.reuse, 0x2 ;  /* 0x000000e5183e7211 */ /* 0x080fe200078010ff */
[----:B------:R4:W-:Y:S01]  /*2bb0*/  STL.64 [R1+0x58], R56 ;  /* 0x0000583801007387 */ /* 0x0009e20000100a00 */
[----:B--2---:R-:W-:Y:S01]  /*2bc0*/  LEA R60, P2, R26, R229, 0x2 ;  /* 0x000000e51a3c7211 */ /* 0x004fe200078410ff */
[----:B------:R-:W-:Y:S01]  /*2bd0*/  IMAD R41, R83, UR22, RZ ;  /* 0x0000001653297c24 */ /* 0x000fe2000f8e02ff */
[-C--:B------:R-:W-:Y:S01]  /*2be0*/  LEA.HI.X.SX32 R65, R22, R43.reuse, 0x2, P5 ;  /* 0x0000002b16417211 */ /* 0x080fe200028f16ff */
[----:B------:R2:W-:Y:S01]  /*2bf0*/  STL.64 [R1+0x48], R12 ;  /* 0x0000480c01007387 */ /* 0x0005e20000100a00 */
[----:B------:R-:W-:Y:S01]  /*2c00*/  LEA.HI.X.SX32 R15, R25, R43, 0x2, P1 ;  /* 0x0000002b190f7211 */ /* 0x000fe200008f16ff */
[----:B------:R-:W-:Y:S01]  /*2c10*/  ULDC UR5, c[0x0][0x234] ;  /* 0x00008d0000057ab9 */ /* 0x000fe20000000800 */
[-C--:B------:R-:W-:Y:S01]  /*2c20*/  LEA R18, P5, R29, R229.reuse, 0x2 ;  /* 0x000000e51d127211 */ /* 0x080fe200078a10ff */
[----:B------:R-:W-:Y:S01]  /*2c30*/  STL.64 [R1+0x50], R64 ;  /* 0x0000504001007387 */ /* 0x000fe20000100a00 */
[C---:B-1----:R-:W-:Y:S01]  /*2c40*/  LEA R58, P3, R27.reuse, R229, 0x2 ;  /* 0x000000e51b3a7211 */ /* 0x042fe200078610ff */
[----:B------:R-:W-:Y:S01]  /*2c50*/  VIADD R4, R52, 0xfffffffc ;  /* 0xfffffffc34047836 */ /* 0x000fe20000000000 */
[----:B------:R-:W-:Y:S01]  /*2c60*/  LEA.HI.X.SX32 R63, R24, R43, 0x2, P0 ;  /* 0x0000002b183f7211 */ /* 0x000fe200000f16ff */
[----:B------:R1:W-:Y:S01]  /*2c70*/  STL.64 [R1+0x38], R14 ;  /* 0x0000380e01007387 */ /* 0x0003e20000100a00 */
[----:B----4-:R-:W-:Y:S01]  /*2c80*/  LEA R56, P4, R28, R229, 0x2 ;  /* 0x000000e51c387211 */ /* 0x010fe200078810ff */
[----:B------:R-:W-:Y:S01]  /*2c90*/  ULDC.64 UR6, c[0x0][0x210] ;  /* 0x0000840000067ab9 */ /* 0x000fe20000000a00 */
[----:B------:R-:W-:Y:S01]  /*2ca0*/  LEA.HI.X.SX32 R61, R26, R43, 0x2, P2 ;  /* 0x0000002b1a3d7211 */ /* 0x000fe200010f16ff */
[----:B------:R4:W-:Y:S01]  /*2cb0*/  STL.64 [R1+0x40], R62 ;  /* 0x0000403e01007387 */ /* 0x0009e20000100a00 */
[----:B--2---:R-:W-:Y:S01]  /*2cc0*/  LEA R12, P6, R30, R229, 0x2 ;  /* 0x000000e51e0c7211 */ /* 0x004fe200078c10ff */
[----:B------:R-:W-:Y:S01]  /*2cd0*/  VIADD R42, R42, 0xffffffff ;  /* 0xffffffff2a2a7836 */ /* 0x000fe20000000000 */
[----:B------:R-:W-:Y:S01]  /*2ce0*/  LEA.HI.X.SX32 R59, R27, R43, 0x2, P3 ;  /* 0x0000002b1b3b7211 */ /* 0x000fe200018f16ff */
[----:B------:R-:W-:Y:S01]  /*2cf0*/  STL.64 [R1+0x30], R60 ;  /* 0x0000303c01007387 */ /* 0x000fe20000100a00 */
[----:B------:R-:W-:Y:S01]  /*2d00*/  LEA R16, P0, R31, R229, 0x2 ;  /* 0x000000e51f107211 */ /* 0x000fe200078010ff */
[----:B---3--:R-:W-:Y:S01]  /*2d10*/  ULEA UR10, UR4, UR10, 0x18 ;  /* 0x0000000a040a7291 */ /* 0x008fe2000f8ec03f */
[----:B------:R-:W-:Y:S01]  /*2d20*/  LEA.HI.X.SX32 R57, R28, R43, 0x2, P4 ;  /* 0x0000002b1c397211 */ /* 0x000fe200020f16ff */
[----:B------:R-:W-:Y:S01]  /*2d30*/  STL.64 [R1+0x28], R58 ;  /* 0x0000283a01007387 */ /* 0x000fe20000100a00 */
[----:B------:R-:W-:Y:S01]  /*2d40*/  LEA R250, P2, R33, R229, 0x2 ;  /* 0x000000e521fa7211 */ /* 0x000fe200078410ff */
[----:B------:R-:W-:Y:S01]  /*2d50*/  VIADD R8, R54, 0xffffffde ;  /* 0xffffffde36087836 */ /* 0x000fe20000000000 */
[----:B------:R-:W-:Y:S01]  /*2d60*/  LEA.HI.X.SX32 R19, R29, R43, 0x2, P5 ;  /* 0x0000002b1d137211 */ /* 0x000fe200028f16ff */
[----:B------:R-:W-:Y:S01]  /*2d70*/  STL.64 [R1+0x20], R56 ;  /* 0x0000203801007387 */ /* 0x000fe20000100a00 */
[----:B-1----:R-:W-:Y:S01]  /*2d80*/  LEA R14, P1, R32, R229, 0x2 ;  /* 0x000000e5200e7211 */ /* 0x002fe200078210ff */
[----:B----4-:R-:W-:Y:S01]  /*2d90*/  IMAD R63, R2, 0x3, RZ ;  /* 0x00000003023f7824 */ /* 0x010fe200078e02ff */
[-C--:B------:R-:W-:Y:S01]  /*2da0*/  LEA.HI.X.SX32 R13, R30, R43.reuse, 0x2, P6 ;  /* 0x0000002b1e0d7211 */ /* 0x080fe200030f16ff */
[----:B------:R-:W-:Y:S01]  /*2db0*/  STL.64 [R1+0x18], R18 ;  /* 0x0000181201007387 */ /* 0x000fe20000100a00 */
[-C--:B------:R-:W-:Y:S01]  /*2dc0*/  LEA.HI.X.SX32 R17, R31, R43.reuse, 0x2, P0 ;  /* 0x0000002b1f117211 */ /* 0x080fe200000f16ff */
[----:B------:R-:W-:Y:S01]  /*2dd0*/  ULDC UR4, c[0x0][0x230] ;  /* 0x00008c0000047ab9 */ /* 0x000fe20000000800 */
[-C--:B------:R-:W-:Y:S01]  /*2de0*/  LEA.HI.X.SX32 R251, R33, R43.reuse, 0x2, P2 ;  /* 0x0000002b21fb7211 */ /* 0x080fe200010f16ff */
[----:B------:R-:W-:Y:S01]  /*2df0*/  STL.64 [R1+0x10], R12 ;  /* 0x0000100c01007387 */ /* 0x000fe20000100a00 */
[----:B------:R-:W-:-:S02]  /*2e00*/  LEA.HI.X.SX32 R15, R32, R43, 0x2, P1 ;  /* 0x0000002b200f7211 */ /* 0x000fc400008f16ff */
[CC--:B------:R-:W-:Y:S01]  /*2e10*/  LEA R244, P4, R35.reuse, R229.reuse, 0x2 ;  /* 0x000000e523f47211 */ /* 0x0c0fe200078810ff */
[----:B------:R-:W-:Y:S01]  /*2e20*/  STL.64 [R1+0xc40], R12 ;  /* 0x000c400c01007387 */ /* 0x000fe20000100a00 */
[-C--:B------:R-:W-:Y:S02]  /*2e30*/  LEA R232, P0, R38, R229.reuse, 0x2 ;  /* 0x000000e526e87211 */ /* 0x080fe400078010ff */
[-C--:B------:R-:W-:Y:S01]  /*2e40*/  LEA R248, P3, R34, R229.reuse, 0x2 ;  /* 0x000000e522f87211 */ /* 0x080fe200078610ff */
[----:B------:R1:W-:Y:S01]  /*2e50*/  STL.64 [R1+0x8], R16 ;  /* 0x0000081001007387 */ /* 0x0003e20000100a00 */
[----:B------:R-:W-:Y:S02]  /*2e60*/  LEA R224, P2, R40, R229, 0x2 ;  /* 0x000000e528e07211 */ /* 0x000fe400078410ff */
[----:B------:R-:W-:Y:S01]  /*2e70*/  LEA.HI.X.SX32 R245, R35, R43, 0x2, P4 ;  /* 0x0000002b23f57211 */ /* 0x000fe200020f16ff */
[----:B------:R-:W-:Y:S01]  /*2e80*/  STL.64 [R1+0xc50], R250 ;  /* 0x000c50fa01007387 */ /* 0x000fe20000100a00 */
[----:B------:R-:W-:-:S02]  /*2e90*/  IADD3 R0, R48, -0x2, RZ ;  /* 0xfffffffe30007810 */ /* 0x000fc40007ffe0ff */
[----:B------:R-:W-:Y:S01]  /*2ea0*/  LEA R228, P4, R5, R229, 0x2 ;  /* 0x000000e505e47211 */ /* 0x000fe200078810ff */
[----:B------:R2:W-:Y:S01]  /*2eb0*/  STL.64 [R1], R14 ;  /* 0x0000000e01007387 */ /* 0x0005e20000100a00 */
[-C--:B------:R-:W-:Y:S02]  /*2ec0*/  LEA.HI.X.SX32 R233, R38, R43.reuse, 0x2, P0 ;  /* 0x0000002b26e97211 */ /* 0x080fe400000f16ff */
[-C--:B------:R-:W-:Y:S01]  /*2ed0*/  LEA.HI.X.SX32 R249, R34, R43.reuse, 0x2, P3 ;  /* 0x0000002b22f97211 */ /* 0x080fe200018f16ff */
[----:B-1----:R-:W1:Y:S01]  /*2ee0*/  LDC R16, c[0x0][0x230] ;  /* 0x00008c00ff107b82 */ /* 0x002e620000000800 */
[----:B------:R-:W-:Y:S02]  /*2ef0*/  LEA.HI.X.SX32 R225, R40, R43, 0x2, P2 ;  /* 0x0000002b28e17211 */ /* 0x000fe400010f16ff */
[----:B------:R-:W-:Y:S01]  /*2f00*/  ISETP.GE.U32.AND P0, PT, R3, 0x7fffffbe, PT ;  /* 0x7fffffbe0300780c */ /* 0x000fe20003f06070 */
[----:B------:R-:W-:Y:S01]  /*2f10*/  IMAD R3, R45, UR5, RZ ;  /* 0x000000052d037c24 */ /* 0x000fe2000f8e02ff */
[-C--:B------:R-:W-:Y:S01]  /*2f20*/  LEA R240, P5, R36, R229.reuse, 0x2 ;  /* 0x000000e524f07211 */ /* 0x080fe200078a10ff */
[----:B------:R3:W-:Y:S01]  /*2f30*/  STL.64 [R1+0xc48], R248 ;  /* 0x000c48f801007387 */ /* 0x0007e20000100a00 */
[-C--:B------:R-:W-:Y:S01]  /*2f40*/  LEA R236, P6, R37, R229.reuse, 0x2 ;  /* 0x000000e525ec7211 */ /* 0x080fe200078c10ff */
[----:B--2---:R-:W2:Y:S01]  /*2f50*/  LDC R15, c[0x0][0x230] ;  /* 0x00008c00ff0f7b82 */ /* 0x004ea20000000800 */
[-C--:B------:R-:W-:Y:S01]  /*2f60*/  LEA R222, P1, R39, R229.reuse, 0x2 ;  /* 0x000000e527de7211 */ /* 0x080fe200078210ff */
[----:B------:R-:W-:Y:S01]  /*2f70*/  STL.64 [R1+0xca8], R244 ;  /* 0x000ca8f401007387 */ /* 0x000fe20000100a00 */
[----:B------:R-:W-:-:S02]  /*2f80*/  LEA R226, P3, R41, R229, 0x2 ;  /* 0x000000e529e27211 */ /* 0x000fc400078610ff */
[----:B------:R-:W-:Y:S01]  /*2f90*/  ISETP.GE.U32.AND P2, PT, R0, 0x7fffffbf, PT ;  /* 0x7fffffbf0000780c */ /* 0x000fe20003f46070 */
[----:B------:R-:W-:Y:S01]  /*2fa0*/  IMAD R0, R44, UR5, RZ ;  /* 0x000000052c007c24 */ /* 0x000fe2000f8e02ff */
[-C--:B------:R-:W-:Y:S01]  /*2fb0*/  LEA.HI.X.SX32 R229, R5, R43.reuse, 0x2, P4 ;  /* 0x0000002b05e57211 */ /* 0x080fe200020f16ff */
[----:B------:R-:W4:Y:S01]  /*2fc0*/  LDC R14, c[0x0][0x230] ;  /* 0x00008c00ff0e7b82 */ /* 0x000f220000000800 */
[----:B------:R-:W-:Y:S02]  /*2fd0*/  IADD3 R5, R53, -0x21, RZ ;  /* 0xffffffdf35057810 */ /* 0x000fe40007ffe0ff */
[-C--:B------:R-:W-:Y:S02]  /*2fe0*/  LEA.HI.X.SX32 R223, R39, R43.reuse, 0x2, P1 ;  /* 0x0000002b27df7211 */ /* 0x080fe400008f16ff */
[-C--:B------:R-:W-:Y:S02]  /*2ff0*/  LEA.HI.X.SX32 R241, R36, R43.reuse, 0x2, P5 ;  /* 0x0000002b24f17211 */ /* 0x080fe400028f16ff */
[----:B------:R-:W-:-:S02]  /*3000*/  LEA.HI.X.SX32 R237, R37, R43, 0x2, P6 ;  /* 0x0000002b25ed7211 */ /* 0x000fc400030f16ff */
[----:B------:R-:W-:Y:S01]  /*3010*/  ISETP.GE.U32.AND P4, PT, R4, 0x7fffffbd, PT ;  /* 0x7fffffbd0400780c */ /* 0x000fe20003f86070 */
[----:B------:R-:W-:Y:S01]  /*3020*/  IMAD R4, R46, UR5, RZ ;  /* 0x000000052e047c24 */ /* 0x000fe2000f8e02ff */
[----:B------:R-:W-:Y:S01]  /*3030*/  LEA R26, P1, R3, UR6, 0x2 ;  /* 0x00000006031a7c11 */ /* 0x000fe2000f8210ff */
[----:B------:R-:W-:Y:S01]  /*3040*/  STL.64 [R1+0xc78], R240 ;  /* 0x000c78f001007387 */ /* 0x000fe20000100a00 */
[----:B------:R-:W-:Y:S01]  /*3050*/  ISETP.GE.U32.AND P5, PT, R5, 0x7fffffa0, PT ;  /* 0x7fffffa00500780c */ /* 0x000fe20003fa6070 */
[----:B------:R-:W-:Y:S01]  /*3060*/  IMAD R5, R47, UR5, RZ ;  /* 0x000000052f057c24 */ /* 0x000fe2000f8e02ff */
[C---:B------:R-:W-:Y:S01]  /*3070*/  LEA R24, P6, R0.reuse, UR6, 0x2 ;  /* 0x0000000600187c11 */ /* 0x040fe2000f8c10ff */
[----:B------:R-:W-:Y:S01]  /*3080*/  STL.64 [R1+0xc58], R236 ;  /* 0x000c58ec01007387 */ /* 0x000fe20000100a00 */
[----:B------:R-:W-:Y:S02]  /*3090*/  LEA.HI.X.SX32 R27, R3, UR7, 0x2, P1 ;  /* 0x00000007031b7c11 */ /* 0x000fe400088f16ff */
[----:B------:R-:W-:Y:S01]  /*30a0*/  LEA.HI.X.SX32 R227, R41, R43, 0x2, P3 ;  /* 0x0000002b29e37211 */ /* 0x000fe200018f16ff */
[----:B------:R-:W3:Y:S01]  /*30b0*/  LDC R3, c[0x0][0x230] ;  /* 0x00008c00ff037b82 */ /* 0x000ee20000000800 */
[----:B------:R-:W-:Y:S01]  /*30c0*/  LEA.HI.X.SX32 R25, R0, UR7, 0x2, P6 ;  /* 0x0000000700197c11 */ /* 0x000fe2000b0f16ff */
[----:B--2---:R-:W-:Y:S01]  /*30d0*/  VIADD R0, R15, 0xffffffdd ;  /* 0xffffffdd0f007836 */ /* 0x004fe20000000000 */
[----:B------:R-:W-:Y:S01]  /*30e0*/  ISETP.GE.U32.AND P3, PT, R42, 0x7fffffc0, PT ;  /* 0x7fffffc02a00780c */ /* 0x000fe20003f66070 */
[----:B------:R-:W-:Y:S01]  /*30f0*/  IMAD.WIDE R34, R2, 0x4, R26 ;  /* 0x0000000402227825 */ /* 0x000fe200078e021a */
[----:B------:R-:W-:Y:S01]  /*3100*/  LEA R28, P6, R4, UR6, 0x2 ;  /* 0x00000006041c7c11 */ /* 0x000fe2000f8c10ff */
[----:B------:R-:W-:Y:S01]  /*3110*/  STL.64 [R1+0xc60], R232 ;  /* 0x000c60e801007387 */ /* 0x000fe20000100a00 */
[C---:B------:R-:W-:Y:S01]  /*3120*/  LEA R30, P1, R5.reuse, UR6, 0x2 ;  /* 0x00000006051e7c11 */ /* 0x040fe2000f8210ff */
[----:B------:R-:W-:Y:S01]  /*3130*/  IMAD.WIDE R32, R2, 0x4, R24 ;  /* 0x0000000402207825 */ /* 0x000fe200078e0218 */
[----:B------:R-:W-:Y:S01]  /*3140*/  LEA.HI.X.SX32 R29, R4, UR7, 0x2, P6 ;  /* 0x00000007041d7c11 */ /* 0x000fe2000b0f16ff */
[----:B------:R-:W-:Y:S01]  /*3150*/  STL.64 [R1+0xcb0], R222 ;  /* 0x000cb0de01007387 */ /* 0x000fe20000100a00 */
[----:B------:R-:W-:Y:S01]  /*3160*/  LEA.HI.X.SX32 R31, R5, UR7, 0x2, P1 ;  /* 0x00000007051f7c11 */ /* 0x000fe200088f16ff */
[----:B------:R-:W2:Y:S01]  /*3170*/  LDC R4, c[0x0][0x230] ;  /* 0x00008c00ff047b82 */ /* 0x000ea20000000800 */
[----:B------:R-:W-:Y:S01]  /*3180*/  ISETP.GE.U32.AND P1, PT, R0, 0x7fffff9e, PT ;  /* 0x7fffff9e0000780c */ /* 0x000fe20003f26070 */
[----:B------:R-:W-:Y:S01]  /*3190*/  IMAD.WIDE R36, R2, 0x4, R28 ;  /* 0x0000000402247825 */ /* 0x000fe200078e021c */
[----:B-1----:R-:W-:Y:S01]  /*31a0*/  IADD3 R0, R16, -0x24, RZ ;  /* 0xffffffdc10007810 */ /* 0x002fe20007ffe0ff */
[----:B------:R-:W-:Y:S01]  /*31b0*/  STL.64 [R1+0xc80], R224 ;  /* 0x000c80e001007387 */ /* 0x000fe20000100a00 */
[----:B------:R-:W-:Y:S01]  /*31c0*/  ISETP.GE.U32.AND P6, PT, R8, 0x7fffff9f, PT ;  /* 0x7fffff9f0800780c */ /* 0x000fe20003fc6070 */
[C---:B------:R-:W-:Y:S01]  /*31d0*/  VIADD R16, R6.reuse, UR10 ;  /* 0x0000000a06107c36 */ /* 0x040fe20008000000 */
[----:B------:R-:W-:Y:S01]  /*31e0*/  LOP3.LUT R20, R6, 0x10, RZ, 0x3c, !PT ;  /* 0x0000001006147812 */ /* 0x000fe200078e3cff */
[----:B------:R-:W1:Y:S01]  /*31f0*/  LDC R5, c[0x0][0x230] ;  /* 0x00008c00ff057b82 */ /* 0x000e620000000800 */
[----:B------:R-:W-:Y:S01]  /*3200*/  IMAD.WIDE R38, R2, 0x4, R30 ;  /* 0x0000000402267825 */ /* 0x000fe200078e021e */
[----:B------:R-:W-:Y:S01]  /*3210*/  LOP3.LUT R19, R6, 0x20, RZ, 0x3c, !PT ;  /* 0x0000002006137812 */ /* 0x000fe200078e3cff */
[----:B------:R-:W-:Y:S01]  /*3220*/  @!PT LDS RZ, [RZ] ;  /* 0x00000000fffff984 */ /* 0x000fe20000000800 */
[----:B------:R-:W-:Y:S01]  /*3230*/  @!PT LDS RZ, [RZ] ;  /* 0x00000000fffff984 */ /* 0x000fe20000000800 */
[----:B------:R-:W-:Y:S01]  /*3240*/  @!PT LDS RZ, [RZ] ;  /* 0x00000000fffff984 */ /* 0x000fe20000000800 */
[----:B------:R-:W-:Y:S01]  /*3250*/  LDGSTS.E [R16], desc[UR48][R24.64], !P3 ;  /* 0x0000000018107fae */ /* 0x000fe2000d921870 */
[----:B------:R-:W-:Y:S01]  /*3260*/  IADD3 R20, R20, UR10, RZ ;  /* 0x0000000a14147c10 */ /* 0x000fe2000fffe0ff */
[C---:B------:R-:W-:Y:S01]  /*3270*/  IMAD.WIDE R40, R55.reuse, 0x4, R24 ;  /* 0x0000000437287825 */ /* 0x040fe200078e0218 */
[C---:B------:R-:W-:Y:S01]  /*3280*/  LOP3.LUT R18, R6.reuse, 0x30, RZ, 0x3c, !PT ;  /* 0x0000003006127812 */ /* 0x040fe200078e3cff */
[----:B------:R-:W-:Y:S01]  /*3290*/  LDGSTS.E [R16+0x4000], desc[UR48][R26.64], !P3 ;  /* 0x040000001a107fae */ /* 0x000fe2000d921870 */
[----:B------:R-:W1:Y:S01]  /*32a0*/  LDC R8, c[0x0][0x230] ;  /* 0x00008c00ff087b82 */ /* 0x000e620000000800 */
[C---:B------:R-:W-:Y:S01]  /*32b0*/  IMAD.WIDE R50, R55.reuse, 0x4, R26 ;  /* 0x0000000437327825 */ /* 0x040fe200078e021a */
[----:B------:R-:W-:Y:S01]  /*32c0*/  LOP3.LUT R17, R6, 0x50, RZ, 0x3c, !PT ;  /* 0x0000005006117812 */ /* 0x000fe200078e3cff */
[----:B------:R-:W-:Y:S02]  /*32d0*/  LDGSTS.E [R16+0x8000], desc[UR48][R28.64], !P3 ;  /* 0x080000001c107fae */ /* 0x000fe4000d921870 */
[----:B------:R-:W-:-:S02]  /*32e0*/  IMAD.WIDE R52, R55, 0x4, R28 ;  /* 0x0000000437347825 */ /* 0x000fc400078e021c */
[----:B------:R-:W-:Y:S01]  /*32f0*/  LDGSTS.E [R16+0xc000], desc[UR48][R30.64], !P3 ;  /* 0x0c0000001e107fae */ /* 0x000fe2000d921870 */
[----:B------:R-:W-:Y:S01]  /*3300*/  ISETP.GE.U32.AND P3, PT, R0, 0x7fffff9d, PT ;  /* 0x7fffff9d0000780c */ /* 0x000fe20003f66070 */
[----:B------:R-:W-:Y:S01]  /*3310*/  IMAD.WIDE R54, R55, 0x4, R30 ;  /* 0x0000000437367825 */ /* 0x000fe200078e021e */
[----:B----4-:R-:W-:Y:S01]  /*3320*/  IADD3 R0, R14, -0x5, RZ ;  /* 0xfffffffb0e007810 */ /* 0x010fe20007ffe0ff */
[----:B------:R-:W-:Y:S02]  /*3330*/  LDGSTS.E [R16+0x4], desc[UR48][R32.64], !P2 ;  /* 0x0000400020107fae */ /* 0x000fe4000d121870 */
[C---:B------:R-:W-:Y:S02]  /*3340*/  IMAD.WIDE R56, R63.reuse, 0x4, R24 ;  /* 0x000000043f387825 */ /* 0x040fe400078e0218 */
[----:B------:R4:W-:Y:S02]  /*3350*/  LDGSTS.E [R16+0x4004], desc[UR48][R34.64], !P2 ;  /* 0x0400400022107fae */ /* 0x0009e4000d121870 */
[----:B------:R-:W-:-:S02]  /*3360*/  IMAD.WIDE R58, R63, 0x4, R26 ;  /* 0x000000043f3a7825 */ /* 0x000fc400078e021a */
[----:B------:R4:W-:Y:S02]  /*3370*/  LDGSTS.E [R16+0x8004], desc[UR48][R36.64], !P2 ;  /* 0x0800400024107fae */ /* 0x0009e4000d121870 */
[----:B------:R-:W-:Y:S02]  /*3380*/  IMAD.WIDE R60, R63, 0x4, R28 ;  /* 0x000000043f3c7825 */ /* 0x000fe400078e021c */
[----:B------:R-:W-:Y:S01]  /*3390*/  LDGSTS.E [R16+0xc004], desc[UR48][R38.64], !P2 ;  /* 0x0c00400026107fae */ /* 0x000fe2000d121870 */
[----:B------:R-:W-:Y:S01]  /*33a0*/  ISETP.GE.U32.AND P2, PT, R0, 0x7fffffbc, PT ;  /* 0x7fffffbc0000780c */ /* 0x000fe20003f46070 */
[----:B---3--:R-:W-:Y:S02]  /*33b0*/  VIADD R0, R3, 0xfffffffa ;  /* 0xfffffffa03007836 */ /* 0x008fe40000000000 */
[----:B------:R-:W-:Y:S01]  /*33c0*/  LDGSTS.E [R16+0x8], desc[UR48][R40.64], !P0 ;  /* 0x0000800028107fae */ /* 0x000fe2000c121870 */
[----:B------:R-:W3:Y:S01]  /*33d0*/  LDC R3, c[0x0][0x230] ;  /* 0x00008c00ff037b82 */ /* 0x000ee20000000800 */
[----:B------:R-:W-:-:S02]  /*33e0*/  IMAD.WIDE R62, R63, 0x4, R30 ;  /* 0x000000043f3e7825 */ /* 0x000fc400078e021e */
[----:B------:R-:W-:Y:S02]  /*33f0*/  LDGSTS.E [R16+0x4008], desc[UR48][R50.64], !P0 ;  /* 0x0400800032107fae */ /* 0x000fe4000c121870 */
[C---:B------:R-:W-:Y:S02]  /*3400*/  IMAD.WIDE R64, R79.reuse, 0x4, R24 ;  /* 0x000000044f407825 */ /* 0x040fe400078e0218 */
[----:B------:R-:W-:Y:S02]  /*3410*/  LDGSTS.E [R16+0x8008], desc[UR48][R52.64], !P0 ;  /* 0x0800800034107fae */ /* 0x000fe4000c121870 */
[C---:B------:R-:W-:Y:S02]  /*3420*/  IMAD.WIDE R74, R79.reuse, 0x4, R26 ;  /* 0x000000044f4a7825 */ /* 0x040fe400078e021a */
[----:B------:R-:W-:Y:S01]  /*3430*/  LDGSTS.E [R16+0xc008], desc[UR48][R54.64], !P0 ;  /* 0x0c00800036107fae */ /* 0x000fe2000c121870 */
[----:B------:R-:W-:Y:S01]  /*3440*/  ISETP.GE.U32.AND P0, PT, R0, 0x7fffffbb, PT ;  /* 0x7fffffbb0000780c */ /* 0x000fe20003f06070 */
[C---:B------:R-:W-:Y:S01]  /*3450*/  IMAD.WIDE R76, R79.reuse, 0x4, R28 ;  /* 0x000000044f4c7825 */ /* 0x040fe200078e021c */
[----:B--2---:R-:W-:Y:S01]  /*3460*/  IADD3 R0, R4, -0x7, RZ ;  /* 0xfffffff904007810 */ /* 0x004fe20007ffe0ff */
[----:B------:R-:W-:Y:S01]  /*3470*/  LDGSTS.E [R16+0xc], desc[UR48][R56.64], !P4 ;  /* 0x0000c00038107fae */ /* 0x000fe2000e121870 */
[----:B------:R-:W2:Y:S01]  /*3480*/  LDC R4, c[0x0][0x230] ;  /* 0x00008c00ff047b82 */ /* 0x000ea20000000800 */
[----:B------:R-:W-:-:S02]  /*3490*/  IMAD.WIDE R78, R79, 0x4, R30 ;  /* 0x000000044f4e7825 */ /* 0x000fc400078e021e */
[----:B------:R-:W-:Y:S02]  /*34a0*/  LDGSTS.E [R16+0x400c], desc[UR48][R58.64], !P4 ;  /* 0x0400c0003a107fae */ /* 0x000fe4000e121870 */
[C---:B------:R-:W-:Y:S02]  /*34b0*/  IMAD.WIDE R80, R113.reuse, 0x4, R24 ;  /* 0x0000000471507825 */ /* 0x040fe400078e0218 */
[----:B------:R-:W-:Y:S02]  /*34c0*/  LDGSTS.E [R16+0x800c], desc[UR48][R60.64], !P4 ;  /* 0x0800c0003c107fae */ /* 0x000fe4000e121870 */
[----:B------:R-:W-:Y:S02]  /*34d0*/  IMAD.WIDE R82, R113, 0x4, R26 ;  /* 0x0000000471527825 */ /* 0x000fe400078e021a */
[----:B------:R-:W-:Y:S01]  /*34e0*/  LDGSTS.E [R16+0xc00c], desc[UR48][R62.64], !P4 ;  /* 0x0c00c0003e107fae */ /* 0x000fe2000e121870 */
[----:B------:R-:W-:Y:S01]  /*34f0*/  ISETP.GE.U32.AND P4, PT, R0, 0x7fffffba, PT ;  /* 0x7fffffba0000780c */ /* 0x000fe20003f86070 */
[----:B-1----:R-:W-:-:S02]  /*3500*/  VIADD R0, R5, 0xfffffff8 ;  /* 0xfffffff805007836 */ /* 0x002fc40000000000 */
[----:B------:R-:W1:Y:S01]  /*3510*/  LDC R5, c[0x0][0x230] ;  /* 0x00008c00ff057b82 */ /* 0x000e620000000800 */
[----:B------:R-:W-:Y:S01]  /*3520*/  LDGSTS.E [R16+0x10000], desc[UR48][R64.64], !P5 ;  /* 0x1000000040107fae */ /* 0x000fe2000e921870 */
[----:B------:R-:W-:-:S03]  /*3530*/  IMAD.WIDE R84, R113, 0x4, R28 ;  /* 0x0000000471547825 */ /* 0x000fc600078e021c */
[----:B------:R-:W-:Y:S01]  /*3540*/  LDGSTS.E [R16+0x14000], desc[UR48][R74.64], !P5 ;  /* 0x140000004a107fae */ /* 0x000fe2000e921870 */
[----:B------:R-:W-:-:S03]  /*3550*/  IMAD.WIDE R112, R113, 0x4, R30 ;  /* 0x0000000471707825 */ /* 0x000fc600078e021e */
[----:B------:R-:W-:Y:S01]  /*3560*/  LDGSTS.E [R16+0x18000], desc[UR48][R76.64], !P5 ;  /* 0x180000004c107fae */ /* 0x000fe2000e921870 */
[----:B------:R-:W-:-:S03]  /*3570*/  IMAD.WIDE R114, R125, 0x4, R24 ;  /* 0x000000047d727825 */ /* 0x000fc600078e0218 */
[----:B------:R-:W-:Y:S01]  /*3580*/  LDGSTS.E [R16+0x1c000], desc[UR48][R78.64], !P5 ;  /* 0x1c0000004e107fae */ /* 0x000fe2000e921870 */
[----:B------:R-:W-:Y:S01]  /*3590*/  ISETP.GE.U32.AND P5, PT, R0, 0x7fffffb9, PT ;  /* 0x7fffffb90000780c */ /* 0x000fe20003fa6070 */
[----:B---3--:R-:W-:Y:S02]  /*35a0*/  VIADD R0, R3, 0xffffffdb ;  /* 0xffffffdb03007836 */ /* 0x008fe40000000000 */
[----:B------:R-:W-:Y:S01]  /*35b0*/  LDGSTS.E [R16+0x10004], desc[UR48][R80.64], !P6 ;  /* 0x1000400050107fae */ /* 0x000fe2000f121870 */
[----:B------:R-:W3:Y:S01]  /*35c0*/  LDC R3, c[0x0][0x230] ;  /* 0x00008c00ff037b82 */ /* 0x000ee20000000800 */
[C---:B------:R-:W-:Y:S02]  /*35d0*/  IMAD.WIDE R118, R125.reuse, 0x4, R26 ;  /* 0x000000047d767825 */ /* 0x040fe400078e021a */
[----:B------:R-:W-:Y:S02]  /*35e0*/  LDGSTS.E [R16+0x14004], desc[UR48][R82.64], !P6 ;  /* 0x1400400052107fae */ /* 0x000fe4000f121870 */
[----:B------:R-:W-:-:S02]  /*35f0*/  IMAD.WIDE R120, R125, 0x4, R28 ;  /* 0x000000047d787825 */ /* 0x000fc400078e021c */
[----:B------:R-:W-:Y:S02]  /*3600*/  LDGSTS.E [R16+0x18004], desc[UR48][R84.64], !P6 ;  /* 0x1800400054107fae */ /* 0x000fe4000f121870 */
[----:B------:R-:W-:Y:S02]  /*3610*/  IMAD.WIDE R124, R125, 0x4, R30 ;  /* 0x000000047d7c7825 */ /* 0x000fe400078e021e */
        /* <DEDUP_REMOVED lines=14> */
[----:B------:R-:W-:Y:S01]  /*3700*/  LDGSTS.E [R16+0x1000c], desc[UR48][R126.64], !P3 ;  /* 0x1000c0007e107fae */ /* 0x000fe2000d921870 */
[C---:B------:R-:W-:Y:S01]  /*3710*/  IMAD.WIDE R136, R143.reuse, 0x4, R24 ;  /* 0x000000048f887825 */ /* 0x040fe200078e0218 */
[----:B------:R-:W1:Y:S02]  /*3720*/  LDC R5, c[0x0][0x230] ;  /* 0x00008c00ff057b82 */ /* 0x000e640000000800 */
[----:B------:R-:W-:Y:S01]  /*3730*/  LDGSTS.E [R16+0x1400c], desc[UR48][R130.64], !P3 ;  /* 0x1400c00082107fae */ /* 0x000fe2000d921870 */
[----:B------:R-:W-:-:S03]  /*3740*/  IMAD.WIDE R138, R143, 0x4, R26 ;  /* 0x000000048f8a7825 */ /* 0x000fc600078e021a */
[----:B------:R-:W-:Y:S01]  /*3750*/  LDGSTS.E [R16+0x1800c], desc[UR48][R132.64], !P3 ;  /* 0x1800c00084107fae */ /* 0x000fe2000d921870 */
[----:B------:R-:W-:-:S03]  /*3760*/  IMAD.WIDE R140, R143, 0x4, R28 ;  /* 0x000000048f8c7825 */ /* 0x000fc600078e021c */
[----:B------:R-:W-:Y:S01]  /*3770*/  LDGSTS.E [R16+0x1c00c], desc[UR48][R134.64], !P3 ;  /* 0x1c00c00086107fae */ /* 0x000fe2000d921870 */
[----:B------:R-:W-:Y:S01]  /*3780*/  ISETP.GE.U32.AND P3, PT, R0, 0x7fffff9a, PT ;  /* 0x7fffff9a0000780c */ /* 0x000fe20003f66070 */
[----:B------:R-:W-:Y:S02]  /*3790*/  IMAD.WIDE R142, R143, 0x4, R30 ;  /* 0x000000048f8e7825 */ /* 0x000fe400078e021e */
[----:B------:R-:W-:Y:S02]  /*37a0*/  LDGSTS.E [R20], desc[UR48][R136.64], !P2 ;  /* 0x0000000088147fae */ /* 0x000fe4000d121870 */
[----:B------:R-:W-:Y:S02]  /*37b0*/  VIADD R0, R8, 0xffffffd8 ;  /* 0xffffffd808007836 */ /* 0x000fe40000000000 */
[----:B------:R-:W-:Y:S01]  /*37c0*/  LDGSTS.E [R20+0x4000], desc[UR48][R138.64], !P2 ;  /* 0x040000008a147fae */ /* 0x000fe2000d121870 */
[C---:B------:R-:W-:Y:S01]  /*37d0*/  IMAD.WIDE R144, R151.reuse, 0x4, R24 ;  /* 0x0000000497907825 */ /* 0x040fe200078e0218 */
[----:B------:R-:W4:Y:S02]  /*37e0*/  LDC R8, c[0x0][0x230] ;  /* 0x00008c00ff087b82 */ /* 0x000f240000000800 */
[----:B------:R-:W-:Y:S01]  /*37f0*/  LDGSTS.E [R20+0x8000], desc[UR48][R140.64], !P2 ;  /* 0x080000008c147fae */ /* 0x000fe2000d121870 */
[----:B------:R-:W-:-:S03]  /*3800*/  IMAD.WIDE R146, R151, 0x4, R26 ;  /* 0x0000000497927825 */ /* 0x000fc600078e021a */
[----:B------:R-:W-:Y:S01]  /*3810*/  LDGSTS.E [R20+0xc000], desc[UR48][R142.64], !P2 ;  /* 0x0c0000008e147fae */ /* 0x000fe2000d121870 */
[C---:B------:R-:W-:Y:S01]  /*3820*/  IMAD.WIDE R148, R151.reuse, 0x4, R28 ;  /* 0x0000000497947825 */ /* 0x040fe200078e021c */
[----:B------:R-:W-:Y:S02]  /*3830*/  ISETP.GE.U32.AND P2, PT, R0, 0x7fffff99, PT ;  /* 0x7fffff990000780c */ /* 0x000fe40003f46070 */
[----:B------:R-:W-:Y:S01]  /*3840*/  LDGSTS.E [R20+0x4], desc[UR48][R144.64], !P0 ;  /* 0x0000400090147fae */ /* 0x000fe2000c121870 */
[----:B------:R-:W-:-:S03]  /*3850*/  IMAD.WIDE R150, R151, 0x4, R30 ;  /* 0x0000000497967825 */ /* 0x000fc600078e021e */
[----:B------:R-:W-:Y:S01]  /*3860*/  LDGSTS.E [R20+0x4004], desc[UR48][R146.64], !P0 ;  /* 0x0400400092147fae */ /* 0x000fe2000c121870 */
[----:B---3--:R-:W-:Y:S02]  /*3870*/  VIADD R0, R3, 0xfffffff7 ;  /* 0xfffffff703007836 */ /* 0x008fe40000000000 */
[----:B------:R-:W3:Y:S01]  /*3880*/  LDC R3, c[0x0][0x230] ;  /* 0x00008c00ff037b82 */ /* 0x000ee20000000800 */
[----:B------:R-:W-:Y:S01]  /*3890*/  LDGSTS.E [R20+0x8004], desc[UR48][R148.64], !P0 ;  /* 0x0800400094147fae */ /* 0x000fe2000c121870 */
[----:B------:R-:W-:-:S03]  /*38a0*/  IMAD.WIDE R152, R187, 0x4, R24 ;  /* 0x00000004bb987825 */ /* 0x000fc600078e0218 */
[----:B------:R-:W-:Y:S01]  /*38b0*/  LDGSTS.E [R20+0xc004], desc[UR48][R150.64], !P0 ;  /* 0x0c00400096147fae */ /* 0x000fe2000c121870 */
[----:B------:R-:W-:Y:S01]  /*38c0*/  ISETP.GE.U32.AND P0, PT, R0, 0x7fffffb8, PT ;  /* 0x7fffffb80000780c */ /* 0x000fe20003f06070 */
[C---:B------:R-:W-:Y:S01]  /*38d0*/  IMAD.WIDE R182, R187.reuse, 0x4, R26 ;  /* 0x00000004bbb67825 */ /* 0x040fe200078e021a */
[----:B--2---:R-:W-:Y:S01]  /*38e0*/  IADD3 R0, R4, -0xa, RZ ;  /* 0xfffffff604007810 */ /* 0x004fe20007ffe0ff */
[----:B------:R-:W-:Y:S01]  /*38f0*/  LDGSTS.E [R20+0x8], desc[UR48][R152.64], !P4 ;  /* 0x0000800098147fae */ /* 0x000fe2000e121870 */
[----:B------:R-:W2:Y:S01]  /*3900*/  LDC R4, c[0x0][0x230] ;  /* 0x00008c00ff047b82 */ /* 0x000ea20000000800 */
[C---:B------:R-:W-:Y:S02]  /*3910*/  IMAD.WIDE R184, R187.reuse, 0x4, R28 ;  /* 0x00000004bbb87825 */ /* 0x040fe400078e021c */
[----:B------:R-:W-:Y:S02]  /*3920*/  LDGSTS.E [R20+0x4008], desc[UR48][R182.64], !P4 ;  /* 0x04008000b6147fae */ /* 0x000fe4000e121870 */
[----:B------:R-:W-:-:S02]  /*3930*/  IMAD.WIDE R186, R187, 0x4, R30 ;  /* 0x00000004bbba7825 */ /* 0x000fc400078e021e */
[----:B------:R-:W-:Y:S02]  /*3940*/  LDGSTS.E [R20+0x8008], desc[UR48][R184.64], !P4 ;  /* 0x08008000b8147fae */ /* 0x000fe4000e121870 */
[C---:B------:R-:W-:Y:S02]  /*3950*/  IMAD.WIDE R188, R195.reuse, 0x4, R24 ;  /* 0x00000004c3bc7825 */ /* 0x040fe400078e0218 */
[----:B------:R-:W-:Y:S01]  /*3960*/  LDGSTS.E [R20+0xc008], desc[UR48][R186.64], !P4 ;  /* 0x0c008000ba147fae */ /* 0x000fe2000e121870 */
[----:B------:R-:W-:Y:S01]  /*3970*/  ISETP.GE.U32.AND P4, PT, R0, 0x7fffffb7, PT ;  /* 0x7fffffb70000780c */ /* 0x000fe20003f86070 */
[C---:B------:R-:W-:Y:S02]  /*3980*/  IMAD.WIDE R190, R195.reuse, 0x4, R26 ;  /* 0x00000004c3be7825 */ /* 0x040fe400078e021a */
[----:B------:R-:W-:Y:S02]  /*3990*/  LDGSTS.E [R20+0xc], desc[UR48][R188.64], !P5 ;  /* 0x0000c000bc147fae */ /* 0x000fe4000e921870 */
[----:B------:R-:W-:-:S02]  /*39a0*/  IMAD.WIDE R192, R195, 0x4, R28 ;  /* 0x00000004c3c07825 */ /* 0x000fc400078e021c */
[----:B------:R-:W-:Y:S02]  /*39b0*/  LDGSTS.E [R20+0x400c], desc[UR48][R190.64], !P5 ;  /* 0x0400c000be147fae */ /* 0x000fe4000e921870 */
[----:B-1----:R-:W-:Y:S02]  /*39c0*/  VIADD R0, R5, 0xfffffff5 ;  /* 0xfffffff505007836 */ /* 0x002fe40000000000 */
[----:B------:R-:W-:Y:S01]  /*39d0*/  IMAD.WIDE R194, R195, 0x4, R30 ;  /* 0x00000004c3c27825 */ /* 0x000fe200078e021e */
[----:B------:R-:W1:Y:S01]  /*39e0*/  LDC R5, c[0x0][0x230] ;  /* 0x00008c00ff057b82 */ /* 0x000e620000000800 */
[----:B------:R-:W-:Y:S02]  /*39f0*/  LDGSTS.E [R20+0x800c], desc[UR48][R192.64], !P5 ;  /* 0x0800c000c0147fae */ /* 0x000fe4000e921870 */
[C---:B------:R-:W-:Y:S02]  /*3a00*/  IMAD.WIDE R196, R203.reuse, 0x4, R24 ;  /* 0x00000004cbc47825 */ /* 0x040fe400078e0218 */
[----:B------:R-:W-:Y:S01]  /*3a10*/  LDGSTS.E [R20+0xc00c], desc[UR48][R194.64], !P5 ;  /* 0x0c00c000c2147fae */ /* 0x000fe2000e921870 */
[----:B------:R-:W-:Y:S01]  /*3a20*/  ISETP.GE.U32.AND P5, PT, R0, 0x7fffffb6, PT ;  /* 0x7fffffb60000780c */ /* 0x000fe20003fa6070 */
[----:B------:R-:W-:-:S02]  /*3a30*/  IMAD.WIDE R198, R203, 0x4, R26 ;  /* 0x00000004cbc67825 */ /* 0x000fc400078e021a */
[----:B------:R-:W-:Y:S02]  /*3a40*/  LDGSTS.E [R20+0x10000], desc[UR48][R196.64], !P6 ;  /* 0x10000000c4147fae */ /* 0x000fe4000f121870 */
[C---:B------:R-:W-:Y:S02]  /*3a50*/  IMAD.WIDE R200, R203.reuse, 0x4, R28 ;  /* 0x00000004cbc87825 */ /* 0x040fe400078e021c */
[----:B------:R-:W-:Y:S02]  /*3a60*/  LDGSTS.E [R20+0x14000], desc[UR48][R198.64], !P6 ;  /* 0x14000000c6147fae */ /* 0x000fe4000f121870 */
[----:B------:R-:W-:Y:S02]  /*3a70*/  IMAD.WIDE R202, R203, 0x4, R30 ;  /* 0x00000004cbca7825 */ /* 0x000fe400078e021e */
[----:B------:R-:W-:Y:S02]  /*3a80*/  LDGSTS.E [R20+0x18000], desc[UR48][R200.64], !P6 ;  /* 0x18000000c8147fae */ /* 0x000fe4000f121870 */
[----:B---3--:R-:W-:-:S02]  /*3a90*/  VIADD R0, R3, 0xfffffff4 ;  /* 0xfffffff403007836 */ /* 0x008fc40000000000 */
[----:B------:R-:W-:Y:S01]  /*3aa0*/  LDGSTS.E [R20+0x1c000], desc[UR48][R202.64], !P6 ;  /* 0x1c000000ca147fae */ /* 0x000fe2000f121870 */
[C---:B------:R-:W-:Y:S01]  /*3ab0*/  IMAD.WIDE R204, R211.reuse, 0x4, R24 ;  /* 0x00000004d3cc7825 */ /* 0x040fe200078e0218 */
[----:B------:R-:W3:Y:S01]  /*3ac0*/  LDC R3, c[0x0][0x230] ;  /* 0x00008c00ff037b82 */ /* 0x000ee20000000800 */
[----:B------:R-:W-:Y:S01]  /*3ad0*/  ISETP.GE.U32.AND P6, PT, R0, 0x7fffffb5, PT ;  /* 0x7fffffb50000780c */ /* 0x000fe20003fc6070 */
[----:B------:R-:W-:Y:S01]  /*3ae0*/  STL.64 [R1+0xc68], R226 ;  /* 0x000c68e201007387 */ /* 0x000fe20000100a00 */
[----:B--2---:R-:W-:Y:S01]  /*3af0*/  IADD3 R0, R4, -0x29, RZ ;  /* 0xffffffd704007810 */ /* 0x004fe20007ffe0ff */
[C---:B------:R-:W-:Y:S02]  /*3b00*/  IMAD.WIDE R206, R211.reuse, 0x4, R26 ;  /* 0x00000004d3ce7825 */ /* 0x040fe400078e021a */
[----:B------:R-:W-:Y:S02]  /*3b10*/  LDGSTS.E [R20+0x10004], desc[UR48][R204.64], !P1 ;  /* 0x10004000cc147fae */ /* 0x000fe4000c921870 */
[----:B------:R-:W2:Y:S01]  /*3b20*/  LDC R4, c[0x0][0x230] ;  /* 0x00008c00ff047b82 */ /* 0x000ea20000000800 */
[C---:B------:R-:W-:Y:S01]  /*3b30*/  IMAD.WIDE R208, R211.reuse, 0x4, R28 ;  /* 0x00000004d3d07825 */ /* 0x040fe200078e021c */
[----:B------:R-:W-:Y:S03]  /*3b40*/  LDGSTS.E [R20+0x14004], desc[UR48][R206.64], !P1 ;  /* 0x14004000ce147fae */ /* 0x000fe6000c921870 */
[----:B------:R-:W-:Y:S01]  /*3b50*/  IMAD.WIDE R210, R211, 0x4, R30 ;  /* 0x00000004d3d27825 */ /* 0x000fe200078e021e */
[----:B------:R-:W-:Y:S03]  /*3b60*/  LDGSTS.E [R20+0x18004], desc[UR48][R208.64], !P1 ;  /* 0x18004000d0147fae */ /* 0x000fe6000c921870 */
[----:B------:R-:W-:Y:S01]  /*3b70*/  IMAD.WIDE R212, R219, 0x4, R24 ;  /* 0x00000004dbd47825 */ /* 0x000fe200078e0218 */
[----:B------:R-:W-:Y:S01]  /*3b80*/  LDGSTS.E [R20+0x1c004], desc[UR48][R210.64], !P1 ;  /* 0x1c004000d2147fae */ /* 0x000fe2000c921870 */
[----:B------:R-:W-:-:S02]  /*3b90*/  ISETP.GE.U32.AND P1, PT, R0, 0x7fffff98, PT ;  /* 0x7fffff980000780c */ /* 0x000fc40003f26070 */
[C---:B------:R-:W-:Y:S01]  /*3ba0*/  IMAD.WIDE R214, R219.reuse, 0x4, R26 ;  /* 0x00000004dbd67825 */ /* 0x040fe200078e021a */
[----:B------:R-:W-:Y:S03]  /*3bb0*/  LDGSTS.E [R20+0x10008], desc[UR48][R212.64], !P3 ;  /* 0x10008000d4147fae */ /* 0x000fe6000d921870 */
[C---:B------:R-:W-:Y:S01]  /*3bc0*/  IMAD.WIDE R216, R219.reuse, 0x4, R28 ;  /* 0x00000004dbd87825 */ /* 0x040fe200078e021c */
[----:B------:R-:W-:Y:S03]  /*3bd0*/  LDGSTS.E [R20+0x14008], desc[UR48][R214.64], !P3 ;  /* 0x14008000d6147fae */ /* 0x000fe6000d921870 */
[----:B------:R-:W-:Y:S01]  /*3be0*/  IMAD.WIDE R218, R219, 0x4, R30 ;  /* 0x00000004dbda7825 */ /* 0x000fe200078e021e */
[----:B------:R-:W-:Y:S03]  /*3bf0*/  LDGSTS.E [R20+0x18008], desc[UR48][R216.64], !P3 ;  /* 0x18008000d8147fae */ /* 0x000fe6000d921870 */
[----:B-1----:R-:W-:Y:S01]  /*3c00*/  VIADD R0, R5, 0xffffffd6 ;  /* 0xffffffd605007836 */ /* 0x002fe20000000000 */
[----:B------:R-:W-:Y:S01]  /*3c10*/  LDGSTS.E [R20+0x1c008], desc[UR48][R218.64], !P3 ;  /* 0x1c008000da147fae */ /* 0x000fe2000d921870 */
[----:B------:R-:W1:Y:S01]  /*3c20*/  LDC R5, c[0x0][0x230] ;  /* 0x00008c00ff057b82 */ /* 0x000e620000000800 */
[----:B------:R-:W-:-:S02]  /*3c30*/  IMAD.WIDE R220, R157, 0x4, R24 ;  /* 0x000000049ddc7825 */ /* 0x000fc400078e0218 */
[----:B------:R-:W-:Y:S01]  /*3c40*/  ISETP.GE.U32.AND P3, PT, R0, 0x7fffff97, PT ;  /* 0x7fffff970000780c */ /* 0x000fe20003f66070 */
[----:B------:R-:W-:Y:S01]  /*3c50*/  STL.64 [R1+0xc70], R228 ;  /* 0x000c70e401007387 */ /* 0x000fe20000100a00 */
[C---:B------:R-:W-:Y:S01]  /*3c60*/  IMAD.WIDE R230, R157.reuse, 0x4, R26 ;  /* 0x000000049de67825 */ /* 0x040fe200078e021a */
[----:B----4-:R-:W-:Y:S02]  /*3c70*/  IADD3 R0, R8, -0x2b, RZ ;  /* 0xffffffd508007810 */ /* 0x010fe40007ffe0ff */
[----:B------:R-:W4:Y:S01]  /*3c80*/  LDC R8, c[0x0][0x230] ;  /* 0x00008c00ff087b82 */ /* 0x000f220000000800 */
[C---:B------:R-:W-:Y:S01]  /*3c90*/  IMAD.WIDE R154, R157.reuse, 0x4, R28 ;  /* 0x000000049d9a7825 */ /* 0x040fe200078e021c */
[----:B------:R-:W-:Y:S03]  /*3ca0*/  LDGSTS.E [R20+0x1000c], desc[UR48][R220.64], !P2 ;  /* 0x1000c000dc147fae */ /* 0x000fe6000d121870 */
[----:B------:R-:W-:Y:S01]  /*3cb0*/  IMAD.WIDE R156, R157, 0x4, R30 ;  /* 0x000000049d9c7825 */ /* 0x000fe200078e021e */
[----:B------:R-:W-:Y:S03]  /*3cc0*/  LDGSTS.E [R20+0x1400c], desc[UR48][R230.64], !P2 ;  /* 0x1400c000e6147fae */ /* 0x000fe6000d121870 */
[----:B------:R-:W-:Y:S01]  /*3cd0*/  VIADD R19, R19, UR10 ;  /* 0x0000000a13137c36 */ /* 0x000fe20008000000 */
[----:B------:R-:W-:Y:S01]  /*3ce0*/  LDGSTS.E [R20+0x1800c], desc[UR48][R154.64], !P2 ;  /* 0x1800c0009a147fae */ /* 0x000fe2000d121870 */
[----:B------:R-:W-:-:S03]  /*3cf0*/  IMAD.WIDE R98, R89, 0x4, R24 ;  /* 0x0000000459627825 */ /* 0x000fc600078e0218 */
[----:B------:R-:W-:Y:S01]  /*3d00*/  LDGSTS.E [R20+0x1c00c], desc[UR48][R156.64], !P2 ;  /* 0x1c00c0009c147fae */ /* 0x000fe2000d121870 */
[C---:B------:R-:W-:Y:S01]  /*3d10*/  IMAD.WIDE R22, R89.reuse, 0x4, R26 ;  /* 0x0000000459167825 */ /* 0x040fe200078e021a */
[----:B------:R-:W-:Y:S02]  /*3d20*/  ISETP.GE.U32.AND P2, PT, R0, 0x7fffff96, PT ;  /* 0x7fffff960000780c */ /* 0x000fe40003f46070 */
[----:B------:R-:W-:Y:S01]  /*3d30*/  LDGSTS.E [R19], desc[UR48][R98.64], !P0 ;  /* 0x0000000062137fae */ /* 0x000fe2000c121870 */
[----:B------:R-:W-:-:S03]  /*3d40*/  IMAD.WIDE R86, R89, 0x4, R28 ;  /* 0x0000000459567825 */ /* 0x000fc600078e021c */
[----:B------:R-:W-:Y:S01]  /*3d50*/  LDGSTS.E [R19+0x4000], desc[UR48][R22.64], !P0 ;  /* 0x0400000016137fae */ /* 0x000fe2000c121870 */
[----:B------:R-:W-:-:S03]  /*3d60*/  IMAD.WIDE R88, R89, 0x4, R30 ;  /* 0x0000000459587825 */ /* 0x000fc600078e021e */
[----:B------:R-:W-:Y:S01]  /*3d70*/  LDGSTS.E [R19+0x8000], desc[UR48][R86.64], !P0 ;  /* 0x0800000056137fae */ /* 0x000fe2000c121870 */
[----:B--2---:R-:W-:Y:S02]  /*3d80*/  VIADD R0, R4, 0xffffffd4 ;  /* 0xffffffd404007836 */ /* 0x004fe40000000000 */
[C---:B------:R-:W-:Y:S01]  /*3d90*/  IMAD.WIDE R104, R93.reuse, 0x4, R24 ;  /* 0x000000045d687825 */ /* 0x040fe200078e0218 */
[----:B------:R-:W-:Y:S01]  /*3da0*/  LDGSTS.E [R19+0xc000], desc[UR48][R88.64], !P0 ;  /* 0x0c00000058137fae */ /* 0x000fe2000c121870 */
[----:B------:R-:W2:Y:S01]  /*3db0*/  LDC R4, c[0x0][0x230] ;  /* 0x00008c00ff047b82 */ /* 0x000ea20000000800 */
[----:B------:R-:W-:Y:S01]  /*3dc0*/  ISETP.GE.U32.AND P0, PT, R0, 0x7fffff95, PT ;  /* 0x7fffff950000780c */ /* 0x000fe20003f06070 */
[----:B------:R-:W-:Y:S01]  /*3dd0*/  IMAD.WIDE R42, R93, 0x4, R26 ;  /* 0x000000045d2a7825 */ /* 0x000fe200078e021a */
[----:B---3--:R-:W-:Y:S01]  /*3de0*/  IADD3 R0, R3, -0xd, RZ ;  /* 0xfffffff303007810 */ /* 0x008fe20007ffe0ff */
[----:B------:R-:W-:Y:S02]  /*3df0*/  LDGSTS.E [R19+0x4], desc[UR48][R104.64], !P4 ;  /* 0x0000400068137fae */ /* 0x000fe4000e121870 */
[----:B------:R-:W-:-:S02]  /*3e00*/  IMAD.WIDE R90, R93, 0x4, R28 ;  /* 0x000000045d5a7825 */ /* 0x000fc400078e021c */
[----:B------:R-:W-:Y:S02]  /*3e10*/  LDGSTS.E [R19+0x4004], desc[UR48][R42.64], !P4 ;  /* 0x040040002a137fae */ /* 0x000fe4000e121870 */
[----:B------:R-:W-:Y:S02]  /*3e20*/  IMAD.WIDE R92, R93, 0x4, R30 ;  /* 0x000000045d5c7825 */ /* 0x000fe400078e021e */
[----:B------:R-:W-:Y:S02]  /*3e30*/  LDGSTS.E [R19+0x8004], desc[UR48][R90.64], !P4 ;  /* 0x080040005a137fae */ /* 0x000fe4000e121870 */
[C---:B------:R-:W-:Y:S02]  /*3e40*/  IMAD.WIDE R162, R97.reuse, 0x4, R24 ;  /* 0x0000000461a27825 */ /* 0x040fe400078e0218 */
[----:B------:R-:W-:Y:S01]  /*3e50*/  LDGSTS.E [R19+0xc004], desc[UR48][R92.64], !P4 ;  /* 0x0c0040005c137fae */ /* 0x000fe2000e121870 */
[----:B------:R-:W-:Y:S01]  /*3e60*/  ISETP.GE.U32.AND P4, PT, R0, 0x7fffffb4, PT ;  /* 0x7fffffb40000780c */ /* 0x000fe20003f86070 */
[----:B------:R-:W-:-:S02]  /*3e70*/  IMAD.WIDE R44, R97, 0x4, R26 ;  /* 0x00000004612c7825 */ /* 0x000fc400078e021a */
[----:B------:R-:W-:Y:S02]  /*3e80*/  LDGSTS.E [R19+0x8], desc[UR48][R162.64], !P5 ;  /* 0x00008000a2137fae */ /* 0x000fe4000e921870 */
[C---:B------:R-:W-:Y:S02]  /*3e90*/  IMAD.WIDE R94, R97.reuse, 0x4, R28 ;  /* 0x00000004615e7825 */ /* 0x040fe400078e021c */
[----:B------:R-:W-:Y:S01]  /*3ea0*/  LDGSTS.E [R19+0x4008], desc[UR48][R44.64], !P5 ;  /* 0x040080002c137fae */ /* 0x000fe2000e921870 */
[----:B--2---:R-:W-:Y:S01]  /*3eb0*/  IADD3 R4, R4, -0x10, RZ ;  /* 0xfffffff004047810 */ /* 0x004fe20007ffe0ff */
[----:B------:R-:W-:Y:S02]  /*3ec0*/  IMAD.WIDE R96, R97, 0x4, R30 ;  /* 0x0000000461607825 */ /* 0x000fe400078e021e */
[----:B------:R-:W-:Y:S02]  /*3ed0*/  LDGSTS.E [R19+0x8008], desc[UR48][R94.64], !P5 ;  /* 0x080080005e137fae */ /* 0x000fe4000e921870 */
[----:B-1----:R-:W-:-:S02]  /*3ee0*/  VIADD R0, R5, 0xfffffff2 ;  /* 0xfffffff205007836 */ /* 0x002fc40000000000 */
[C---:B------:R-:W-:Y:S01]  /*3ef0*/  IMAD.WIDE R168, R103.reuse, 0x4, R24 ;  /* 0x0000000467a87825 */ /* 0x040fe200078e0218 */
[----:B------:R-:W-:Y:S01]  /*3f00*/  LDGSTS.E [R19+0xc008], desc[UR48][R96.64], !P5 ;  /* 0x0c00800060137fae */ /* 0x000fe2000e921870 */
[----:B------:R-:W1:Y:S01]  /*3f10*/  LDC R5, c[0x0][0x230] ;  /* 0x00008c00ff057b82 */ /* 0x000e620000000800 */
[----:B------:R-:W-:Y:S01]  /*3f20*/  ISETP.GE.U32.AND P5, PT, R0, 0x7fffffb3, PT ;  /* 0x7fffffb30000780c */ /* 0x000fe20003fa6070 */
[C---:B------:R-:W-:Y:S01]  /*3f30*/  IMAD.WIDE R46, R103.reuse, 0x4, R26 ;  /* 0x00000004672e7825 */ /* 0x040fe200078e021a */
[----:B------:R-:W-:Y:S03]  /*3f40*/  LDGSTS.E [R19+0xc], desc[UR48][R168.64], !P6 ;  /* 0x0000c000a8137fae */ /* 0x000fe6000f121870 */
[C---:B------:R-:W-:Y:S01]  /*3f50*/  IMAD.WIDE R100, R103.reuse, 0x4, R28 ;  /* 0x0000000467647825 */ /* 0x040fe200078e021c */
[----:B------:R-:W-:Y:S01]  /*3f60*/  LDGSTS.E [R19+0x400c], desc[UR48][R46.64], !P6 ;  /* 0x0400c0002e137fae */ /* 0x000fe2000f121870 */
[----:B------:R-:W2:Y:S02]  /*3f70*/  LDC R0, c[0x0][0x230] ;  /* 0x00008c00ff007b82 */ /* 0x000ea40000000800 */
[----:B------:R-:W-:Y:S01]  /*3f80*/  IMAD.WIDE R102, R103, 0x4, R30 ;  /* 0x0000000467667825 */ /* 0x000fe200078e021e */
[----:B------:R-:W-:Y:S03]  /*3f90*/  LDGSTS.E [R19+0x800c], desc[UR48][R100.64], !P6 ;  /* 0x0800c00064137fae */ /* 0x000fe6000f121870 */
[----:B----4-:R-:W-:Y:S01]  /*3fa0*/  VIADD R3, R8, 0xfffffff1 ;  /* 0xfffffff108037836 */ /* 0x010fe20000000000 */
[----:B------:R-:W-:Y:S01]  /*3fb0*/  LDGSTS.E [R19+0xc00c], desc[UR48][R102.64], !P6 ;  /* 0x0c00c00066137fae */ /* 0x000fe2000f121870 */
[----:B------:R-:W-:Y:S01]  /*3fc0*/  IMAD.WIDE R174, R161, 0x4, R24 ;  /* 0x00000004a1ae7825 */ /* 0x000fe200078e0218 */
[----:B------:R-:W3:Y:S02]  /*3fd0*/  LDC R8, c[0x0][0x230] ;  /* 0x00008c00ff087b82 */ /* 0x000ee40000000800 */
[----:B------:R-:W-:Y:S01]  /*3fe0*/  ISETP.GE.U32.AND P6, PT, R3, 0x7fffffb2, PT ;  /* 0x7fffffb20300780c */ /* 0x000fe20003fc6070 */
[C---:B------:R-:W-:Y:S01]  /*3ff0*/  IMAD.WIDE R66, R161.reuse, 0x4, R26 ;  /* 0x00000004a1427825 */ /* 0x040fe200078e021a */
[----:B------:R-:W-:Y:S03]  /*4000*/  LDGSTS.E [R19+0x10000], desc[UR48][R174.64], !P1 ;  /* 0x10000000ae137fae */ /* 0x000fe6000c921870 */
[C---:B------:R-:W-:Y:S01]  /*4010*/  IMAD.WIDE R158, R161.reuse, 0x4, R28 ;  /* 0x00000004a19e7825 */ /* 0x040fe200078e021c */
[----:B------:R-:W4:Y:S01]  /*4020*/  LDC R3, c[0x0][0x230] ;  /* 0x00008c00ff037b82 */ /* 0x000f220000000800 */
[----:B------:R-:W-:Y:S02]  /*4030*/  LDGSTS.E [R19+0x14000], desc[UR48][R66.64], !P1 ;  /* 0x1400000042137fae */ /* 0x000fe4000c921870 */
[----:B------:R-:W-:-:S02]  /*4040*/  IMAD.WIDE R160, R161, 0x4, R30 ;  /* 0x00000004a1a07825 */ /* 0x000fc400078e021e */
[----:B------:R-:W-:Y:S02]  /*4050*/  LDGSTS.E [R19+0x18000], desc[UR48][R158.64], !P1 ;  /* 0x180000009e137fae */ /* 0x000fe4000c921870 */
[----:B------:R-:W-:Y:S02]  /*4060*/  IMAD.WIDE R180, R166, 0x4, R24 ;  /* 0x00000004a6b47825 */ /* 0x000fe400078e0218 */
[----:B------:R-:W-:Y:S01]  /*4070*/  LDGSTS.E [R19+0x1c000], desc[UR48][R160.64], !P1 ;  /* 0x1c000000a0137fae */ /* 0x000fe2000c921870 */
[----:B------:R-:W-:Y:S01]  /*4080*/  ISETP.GE.U32.AND P1, PT, R4, 0x7fffffb1, PT ;  /* 0x7fffffb10400780c */ /* 0x000fe20003f26070 */
[C---:B------:R-:W-:Y:S01]  /*4090*/  IMAD.WIDE R68, R166.reuse, 0x4, R26 ;  /* 0x00000004a6447825 */ /* 0x040fe200078e021a */
[----:B------:R-:W1:Y:S01]  /*40a0*/  LDC R4, c[0x0][0x230] ;  /* 0x00008c00ff047b82 */ /* 0x000e620000000800 */
[----:B------:R-:W-:Y:S02]  /*40b0*/  LDGSTS.E [R19+0x10004], desc[UR48][R180.64], !P3 ;  /* 0x10004000b4137fae */ /* 0x000fe4000d921870 */
[----:B------:R-:W-:-:S02]  /*40c0*/  IMAD.WIDE R164, R166, 0x4, R28 ;  /* 0x00000004a6a47825 */ /* 0x000fc400078e021c */
[----:B------:R-:W-:Y:S02]  /*40d0*/  LDGSTS.E [R19+0x14004], desc[UR48][R68.64], !P3 ;  /* 0x1400400044137fae */ /* 0x000fe4000d921870 */
[----:B------:R-:W-:Y:S02]  /*40e0*/  IMAD.WIDE R166, R166, 0x4, R30 ;  /* 0x00000004a6a67825 */ /* 0x000fe400078e021e */
[----:B------:R-:W-:Y:S02]  /*40f0*/  LDGSTS.E [R19+0x18004], desc[UR48][R164.64], !P3 ;  /* 0x18004000a4137fae */ /* 0x000fe4000d921870 */
[----:B--2---:R-:W-:Y:S02]  /*4100*/  VIADD R0, R0, 0xffffffd3 ;  /* 0xffffffd300007836 */ /* 0x004fe40000000000 */
[----:B------:R-:W-:Y:S01]  /*4110*/  LDGSTS.E [R19+0x1c004], desc[UR48][R166.64], !P3 ;  /* 0x1c004000a6137fae */ /* 0x000fe2000d921870 */
[----:B------:R-:W-:Y:S02]  /*4120*/  IMAD.WIDE R110, R172, 0x4, R24 ;  /* 0x00000004ac6e7825 */ /* 0x000fe400078e0218 */
[----:B------:R-:W-:Y:S01]  /*4130*/  ISETP.GE.U32.AND P3, PT, R0, 0x7fffff94, PT ;  /* 0x7fffff940000780c */ /* 0x000fe20003f66070 */
[----:B------:R-:W-:Y:S01]  /*4140*/  STL.64 [R1+0xc88], R32 ;  /* 0x000c882001007387 */ /* 0x000fe20000100a00 */
[----:B----4-:R-:W-:-:S02]  /*4150*/  VIADD R0, R3, 0xffffffd2 ;  /* 0xffffffd203007836 */ /* 0x010fc40000000000 */
[----:B------:R-:W2:Y:S01]  /*4160*/  LDC R3, c[0x0][0x230] ;  /* 0x00008c00ff037b82 */ /* 0x000ea20000000800 */
[C---:B------:R-:W-:Y:S01]  /*4170*/  IMAD.WIDE R70, R172.reuse, 0x4, R26 ;  /* 0x00000004ac467825 */ /* 0x040fe200078e021a */
[----:B------:R-:W-:Y:S03]  /*4180*/  LDGSTS.E [R19+0x10008], desc[UR48][R110.64], !P2 ;  /* 0x100080006e137fae */ /* 0x000fe6000d121870 */
[C---:B------:R-:W-:Y:S01]  /*4190*/  IMAD.WIDE R170, R172.reuse, 0x4, R28 ;  /* 0x00000004acaa7825 */ /* 0x040fe200078e021c */
[----:B------:R-:W-:Y:S03]  /*41a0*/  LDGSTS.E [R19+0x14008], desc[UR48][R70.64], !P2 ;  /* 0x1400800046137fae */ /* 0x000fe6000d121870 */
[----:B------:R-:W-:Y:S01]  /*41b0*/  IMAD.WIDE R172, R172, 0x4, R30 ;  /* 0x00000004acac7825 */ /* 0x000fe200078e021e */
[----:B------:R-:W-:Y:S03]  /*41c0*/  LDGSTS.E [R19+0x18008], desc[UR48][R170.64], !P2 ;  /* 0x18008000aa137fae */ /* 0x000fe6000d121870 */
[----:B------:R-:W-:Y:S01]  /*41d0*/  IMAD.WIDE R116, R178, 0x4, R24 ;  /* 0x00000004b2747825 */ /* 0x000fe200078e0218 */
[----:B------:R-:W-:Y:S01]  /*41e0*/  LDGSTS.E [R19+0x1c008], desc[UR48][R172.64], !P2 ;  /* 0x1c008000ac137fae */ /* 0x000fe2000d121870 */
[----:B------:R-:W-:-:S02]  /*41f0*/  ISETP.GE.U32.AND P2, PT, R0, 0x7fffff93, PT ;  /* 0x7fffff930000780c */ /* 0x000fc40003f46070 */
[----:B------:R-:W-:Y:S01]  /*4200*/  IMAD.WIDE R72, R178, 0x4, R26 ;  /* 0x00000004b2487825 */ /* 0x000fe200078e021a */
[----:B-1----:R-:W-:Y:S01]  /*4210*/  IADD3 R0, R4, -0x2f, RZ ;  /* 0xffffffd104007810 */ /* 0x002fe20007ffe0ff */
[----:B------:R-:W-:Y:S01]  /*4220*/  LDGSTS.E [R19+0x1000c], desc[UR48][R116.64], !P0 ;  /* 0x1000c00074137fae */ /* 0x000fe2000c121870 */
[----:B------:R-:W1:Y:S01]  /*4230*/  LDC R4, c[0x0][0x230] ;  /* 0x00008c00ff047b82 */ /* 0x000e620000000800 */
[C---:B------:R-:W-:Y:S02]  /*4240*/  IMAD.WIDE R176, R178.reuse, 0x4, R28 ;  /* 0x00000004b2b07825 */ /* 0x040fe400078e021c */
[----:B------:R-:W-:Y:S01]  /*4250*/  LDGSTS.E [R19+0x1400c], desc[UR48][R72.64], !P0 ;  /* 0x1400c00048137fae */ /* 0x000fe2000c121870 */
[----:B--2---:R-:W-:Y:S01]  /*4260*/  IADD3 R3, R3, -0x11, RZ ;  /* 0xffffffef03037810 */ /* 0x004fe20007ffe0ff */
[----:B------:R-:W-:Y:S02]  /*4270*/  IMAD.WIDE R178, R178, 0x4, R30 ;  /* 0x00000004b2b27825 */ /* 0x000fe400078e021e */
[----:B------:R-:W-:Y:S02]  /*4280*/  LDGSTS.E [R19+0x1800c], desc[UR48][R176.64], !P0 ;  /* 0x1800c000b0137fae */ /* 0x000fe4000c121870 */
[----:B------:R-:W-:-:S02]  /*4290*/  VIADD R18, R18, UR10 ;  /* 0x0000000a12127c36 */ /* 0x000fc40008000000 */
[----:B------:R-:W-:Y:S01]  /*42a0*/  IMAD.WIDE R122, R108, 0x4, R24 ;  /* 0x000000046c7a7825 */ /* 0x000fe200078e0218 */
[----:B------:R-:W-:Y:S01]  /*42b0*/  LDGSTS.E [R19+0x1c00c], desc[UR48][R178.64], !P0 ;  /* 0x1c00c000b2137fae */ /* 0x000fe2000c121870 */
[----:B------:R-:W-:Y:S02]  /*42c0*/  ISETP.GE.U32.AND P0, PT, R0, 0x7fffff92, PT ;  /* 0x7fffff920000780c */ /* 0x000fe40003f06070 */
[C---:B------:R-:W-:Y:S01]  /*42d0*/  IMAD.WIDE R48, R108.reuse, 0x4, R26 ;  /* 0x000000046c307825 */ /* 0x040fe200078e021a */
[----:B------:R-:W-:Y:S03]  /*42e0*/  LDGSTS.E [R18], desc[UR48][R122.64], !P4 ;  /* 0x000000007a127fae */ /* 0x000fe6000e121870 */
[C---:B------:R-:W-:Y:S01]  /*42f0*/  IMAD.WIDE R106, R108.reuse, 0x4, R28 ;  /* 0x000000046c6a7825 */ /* 0x040fe200078e021c */
[----:B------:R-:W-:Y:S03]  /*4300*/  LDGSTS.E [R18+0x4000], desc[UR48][R48.64], !P4 ;  /* 0x0400000030127fae */ /* 0x000fe6000e121870 */
[----:B------:R-:W-:Y:S01]  /*4310*/  IMAD.WIDE R108, R108, 0x4, R30 ;  /* 0x000000046c6c7825 */ /* 0x000fe200078e021e */
[----:B------:R-:W-:Y:S03]  /*4320*/  LDGSTS.E [R18+0x8000], desc[UR48][R106.64], !P4 ;  /* 0x080000006a127fae */ /* 0x000fe6000e121870 */
[----:B------:R-:W-:Y:S01]  /*4330*/  VIADD R0, R5, 0xffffffd0 ;  /* 0xffffffd005007836 */ /* 0x000fe20000000000 */
[----:B------:R-:W-:Y:S01]  /*4340*/  LDGSTS.E [R18+0xc000], desc[UR48][R108.64], !P4 ;  /* 0x0c0000006c127fae */ /* 0x000fe2000e121870 */
[----:B------:R-:W-:Y:S01]  /*4350*/  IMAD.WIDE R128, R242, 0x4, R24 ;  /* 0x00000004f2807825 */ /* 0x000fe200078e0218 */
[----:B------:R-:W2:Y:S02]  /*4360*/  LDC R5, c[0x0][0x230] ;  /* 0x00008c00ff057b82 */ /* 0x000ea40000000800 */
[----:B------:R-:W-:Y:S01]  /*4370*/  ISETP.GE.U32.AND P4, PT, R0, 0x7fffff91, PT ;  /* 0x7fffff910000780c */ /* 0x000fe20003f86070 */
[C---:B------:R-:W-:Y:S01]  /*4380*/  IMAD.WIDE R234, R242.reuse, 0x4, R26 ;  /* 0x00000004f2ea7825 */ /* 0x040fe200078e021a */
[----:B------:R-:W-:Y:S03]  /*4390*/  LDGSTS.E [R18+0x4], desc[UR48][R128.64], !P5 ;  /* 0x0000400080127fae */ /* 0x000fe6000e921870 */
[C---:B------:R-:W-:Y:S01]  /*43a0*/  IMAD.WIDE R238, R242.reuse, 0x4, R28 ;  /* 0x00000004f2ee7825 */ /* 0x040fe200078e021c */
[----:B------:R-:W-:Y:S03]  /*43b0*/  LDGSTS.E [R18+0x4004], desc[UR48][R234.64], !P5 ;  /* 0x04004000ea127fae */ /* 0x000fe6000e921870 */
[----:B------:R-:W-:Y:S01]  /*43c0*/  IMAD.WIDE R242, R242, 0x4, R30 ;  /* 0x00000004f2f27825 */ /* 0x000fe200078e021e */
[----:B------:R-:W-:Y:S03]  /*43d0*/  LDGSTS.E [R18+0x8004], desc[UR48][R238.64], !P5 ;  /* 0x08004000ee127fae */ /* 0x000fe6000e921870 */
[C---:B------:R-:W-:Y:S01]  /*43e0*/  IMAD R0, R2.reuse, 0xe, RZ ;  /* 0x0000000e02007824 */ /* 0x040fe200078e02ff */
[----:B------:R-:W-:Y:S01]  /*43f0*/  LDGSTS.E [R18+0xc004], desc[UR48][R242.64], !P5 ;  /* 0x0c004000f2127fae */ /* 0x000fe2000e921870 */
[----:B------:R-:W-:Y:S01]  /*4400*/  ISETP.GE.U32.AND P5, PT, R3, 0x7fffffb0, PT ;  /* 0x7fffffb00300780c */ /* 0x000fe20003fa6070 */
[----:B------:R-:W-:-:S02]  /*4410*/  IMAD R3, R2, 0xf, RZ ;  /* 0x0000000f02037824 */ /* 0x000fc400078e02ff */
[----:B------:R4:W-:Y:S01]  /*4420*/  STL.64 [R1+0xc90], R34 ;  /* 0x000c902201007387 */ /* 0x0009e20000100a00 */
[----:B------:R-:W-:-:S03]  /*4430*/  IMAD.WIDE R246, R0, 0x4, R24 ;  /* 0x0000000400f67825 */ /* 0x000fc600078e0218 */
[----:B------:R3:W-:Y:S01]  /*4440*/  STL.64 [R1+0xc98], R36 ;  /* 0x000c982401007387 */ /* 0x0007e20000100a00 */
[----:B------:R-:W-:-:S03]  /*4450*/  IMAD.WIDE R248, R0, 0x4, R26 ;  /* 0x0000000400f87825 */ /* 0x000fc600078e021a */
[----:B------:R-:W-:Y:S01]  /*4460*/  STL.64 [R1+0xca0], R38 ;  /* 0x000ca02601007387 */ /* 0x000fe20000100a00 */
[----:B------:R-:W-:-:S03]  /*4470*/  IMAD.WIDE R250, R0, 0x4, R28 ;  /* 0x0000000400fa7825 */ /* 0x000fc600078e021c */
[----:B------:R-:W-:Y:S01]  /*4480*/  STL.64 [R1+0xcb8], R40 ;  /* 0x000cb82801007387 */ /* 0x000fe20000100a00 */
[----:B------:R-:W-:-:S03]  /*4490*/  IMAD.WIDE R12, R0, 0x4, R30 ;  /* 0x00000004000c7825 */ /* 0x000fc600078e021e */
[----:B------:R-:W-:Y:S01]  /*44a0*/  STL.64 [R1+0xcc0], R50 ;  /* 0x000cc03201007387 */ /* 0x000fe20000100a00 */
[----:B----4-:R-:W-:-:S03]  /*44b0*/  IMAD.WIDE R34, R3, 0x4, R24 ;  /* 0x0000000403227825 */ /* 0x010fc600078e0218 */
[----:B------:R-:W-:Y:S01]  /*44c0*/  STL.64 [R1+0xcc8], R52 ;  /* 0x000cc83401007387 */ /* 0x000fe20000100a00 */
[----:B------:R-:W-:-:S03]  /*44d0*/  IMAD.WIDE R32, R3, 0x4, R26 ;  /* 0x0000000403207825 */ /* 0x000fc600078e021a */
[----:B------:R-:W-:Y:S01]  /*44e0*/  STL.64 [R1+0xcd0], R54 ;  /* 0x000cd03601007387 */ /* 0x000fe20000100a00 */
[----:B------:R-:W-:-:S03]  /*44f0*/  IMAD.WIDE R14, R3, 0x4, R28 ;  /* 0x00000004030e7825 */ /* 0x000fc600078e021c */
[----:B------:R-:W-:Y:S01]  /*4500*/  LDGSTS.E [R18+0x8], desc[UR48][R246.64], !P6 ;  /* 0x00008000f6127fae */ /* 0x000fe2000f121870 */
[----:B-1----:R-:W-:Y:S02]  /*4510*/  VIADD R0, R4, 0xffffffee ;  /* 0xffffffee04007836 */ /* 0x002fe40000000000 */
[----:B------:R-:W1:Y:S01]  /*4520*/  LDC R4, c[0x0][0x230] ;  /* 0x00008c00ff047b82 */ /* 0x000e620000000800 */
[----:B------:R-:W-:Y:S01]  /*4530*/  STL.64 [R1+0xb0], R248 ;  /* 0x0000b0f801007387 */ /* 0x000fe20000100a00 */
[----:B------:R-:W-:-:S03]  /*4540*/  VIADD R17, R17, UR10 ;  /* 0x0000000a11117c36 */ /* 0x000fc60008000000 */
[----:B------:R-:W-:Y:S04]  /*4550*/  LDGSTS.E [R18+0x4008], desc[UR48][R248.64], !P6 ;  /* 0x04008000f8127fae */ /* 0x000fe8000f121870 */
[----:B------:R-:W-:Y:S04]  /*4560*/  STL.64 [R1+0xb8], R250 ;  /* 0x0000b8fa01007387 */ /* 0x000fe80000100a00 */
[----:B------:R-:W-:Y:S04]  /*4570*/  LDGSTS.E [R18+0x8008], desc[UR48][R250.64], !P6 ;  /* 0x08008000fa127fae */ /* 0x000fe8000f121870 */
[----:B------:R4:W-:Y:S04]  /*4580*/  STL.64 [R1+0xc0], R12 ;  /* 0x0000c00c01007387 */ /* 0x0009e80000100a00 */
[----:B------:R4:W-:Y:S01]  /*4590*/  LDGSTS.E [R18+0xc008], desc[UR48][R12.64], !P6 ;  /* 0x0c0080000c127fae */ /* 0x0009e2000f121870 */
[----:B------:R-:W-:Y:S01]  /*45a0*/  ISETP.GE.U32.AND P6, PT, R0, 0x7fffffaf, PT ;  /* 0x7fffffaf0000780c */ /* 0x000fe20003fc6070 */
[----:B------:R-:W-:-:S02]  /*45b0*/  IMAD R0, R2, 0x2c, RZ ;  /* 0x0000002c02007824 */ /* 0x000fc400078e02ff */
[----:B------:R2:W-:Y:S02]  /*45c0*/  STL.64 [R1+0xc8], R34 ;  /* 0x0000c82201007387 */ /* 0x0005e40000100a00 */
[----:B---3--:R-:W-:Y:S02]  /*45d0*/  IMAD.WIDE R36, R0, 0x4, R24 ;  /* 0x0000000400247825 */ /* 0x008fe400078e0218 */
[----:B------:R3:W-:Y:S04]  /*45e0*/  LDGSTS.E [R18+0xc], desc[UR48][R34.64], !P1 ;  /* 0x0000c00022127fae */ /* 0x0007e8000c921870 */
[----:B------:R1:W-:Y:S01]  /*45f0*/  STL.64 [R1+0xd0], R32 ;  /* 0x0000d02001007387 */ /* 0x0003e20000100a00 */
[----:B----4-:R-:W-:-:S03]  /*4600*/  IMAD.WIDE R12, R3, 0x4, R30 ;  /* 0x00000004030c7825 */ /* 0x010fc600078e021e */
[----:B------:R1:W-:Y:S01]  /*4610*/  LDGSTS.E [R18+0x400c], desc[UR48][R32.64], !P1 ;  /* 0x0400c00020127fae */ /* 0x0003e2000c921870 */
[----:B--2---:R-:W-:Y:S02]  /*4620*/  VIADD R3, R5, 0xffffffed ;  /* 0xffffffed05037836 */ /* 0x004fe40000000000 */
[----:B------:R-:W2:Y:S01]  /*4630*/  LDC R5, c[0x0][0x230] ;  /* 0x00008c00ff057b82 */ /* 0x000ea20000000800 */
[----:B------:R4:W-:Y:S01]  /*4640*/  STL.64 [R1+0xd8], R14 ;  /* 0x0000d80e01007387 */ /* 0x0009e20000100a00 */
[----:B---3--:R-:W-:-:S03]  /*4650*/  IMAD.WIDE R34, R0, 0x4, R26 ;  /* 0x0000000400227825 */ /* 0x008fc600078e021a */
[----:B------:R4:W-:Y:S04]  /*4660*/  LDGSTS.E [R18+0x800c], desc[UR48][R14.64], !P1 ;  /* 0x0800c0000e127fae */ /* 0x0009e8000c921870 */
[----:B------:R3:W-:Y:S01]  /*4670*/  STL.64 [R1+0xe0], R12 ;  /* 0x0000e00c01007387 */ /* 0x0007e20000100a00 */
[----:B-1----:R-:W-:-:S03]  /*4680*/  IMAD.WIDE R32, R0, 0x4, R28 ;  /* 0x0000000400207825 */ /* 0x002fc600078e021c */
[----:B------:R3:W-:Y:S01]  /*4690*/  LDGSTS.E [R18+0xc00c], desc[UR48][R12.64], !P1 ;  /* 0x0c00c0000c127fae */ /* 0x0007e2000c921870 */
[----:B------:R-:W-:Y:S01]  /*46a0*/  ISETP.GE.U32.AND P1, PT, R3, 0x7fffffae, PT ;  /* 0x7fffffae0300780c */ /* 0x000fe20003f26070 */
[----:B------:R-:W-:Y:S01]  /*46b0*/  IMAD R3, R2, 0x2d, RZ ;  /* 0x0000002d02037824 */ /* 0x000fe200078e02ff */
[----:B----4-:R-:W1:Y:S01]  /*46c0*/  LDC R14, c[0x0][0x230] ;  /* 0x00008c00ff0e7b82 */ /* 0x010e620000000800 */
[----:B------:R4:W-:Y:S01]  /*46d0*/  LDGSTS.E [R18+0x10000], desc[UR48][R36.64], !P3 ;  /* 0x1000000024127fae */ /* 0x0009e2000d921870 */
[----:B------:R-:W-:-:S03]  /*46e0*/  LOP3.LUT R15, R6, 0x40, RZ, 0x3c, !PT ;  /* 0x00000040060f7812 */ /* 0x000fc600078e3cff */
[----:B------:R4:W-:Y:S02]  /*46f0*/  LDGSTS.E [R18+0x14000], desc[UR48][R34.64], !P3 ;  /* 0x1400000022127fae */ /* 0x0009e4000d921870 */
[----:B------:R-:W-:Y:S02]  /*4700*/  VIADD R15, R15, UR10 ;  /* 0x0000000a0f0f7c36 */ /* 0x000fe40008000000 */
[----:B---3--:R-:W-:Y:S01]  /*4710*/  IMAD.WIDE R12, R0, 0x4, R30 ;  /* 0x00000004000c7825 */ /* 0x008fe200078e021e */
[----:B------:R-:W-:Y:S01]  /*4720*/  IADD3 R0, R8, -0x14, RZ ;  /* 0xffffffec08007810 */ /* 0x000fe20007ffe0ff */
[----:B------:R4:W-:Y:S01]  /*4730*/  STL.64 [R1+0xe8], R36 ;  /* 0x0000e82401007387 */ /* 0x0009e20000100a00 */
[----:B------:R-:W3:Y:S03]  /*4740*/  LDC R8, c[0x0][0x230] ;  /* 0x00008c00ff087b82 */ /* 0x000ee60000000800 */
[----:B------:R2:W-:Y:S04]  /*4750*/  LDGSTS.E [R18+0x18000], desc[UR48][R32.64], !P3 ;  /* 0x1800000020127fae */ /* 0x0005e8000d921870 */
[----:B------:R2:W-:Y:S04]  /*4760*/  STL.64 [R1+0xf0], R34 ;  /* 0x0000f02201007387 */ /* 0x0005e80000100a00 */
[----:B------:R1:W-:Y:S01]  /*4770*/  LDGSTS.E [R18+0x1c000], desc[UR48][R12.64], !P3 ;  /* 0x1c0000000c127fae */ /* 0x0003e2000d921870 */
[----:B----4-:R-:W-:Y:S01]  /*4780*/  IMAD.WIDE R36, R3, 0x4, R24 ;  /* 0x0000000403247825 */ /* 0x010fe200078e0218 */
[----:B------:R-:W-:-:S02]  /*4790*/  ISETP.GE.U32.AND P3, PT, R0, 0x7fffffad, PT ;  /* 0x7fffffad0000780c */ /* 0x000fc40003f66070 */
[----:B------:R4:W-:Y:S01]  /*47a0*/  STL.64 [R1+0xf8], R32 ;  /* 0x0000f82001007387 */ /* 0x0009e20000100a00 */
[----:B------:R-:W-:Y:S02]  /*47b0*/  IMAD R0, R2, 0x2e, RZ ;  /* 0x0000002e02007824 */ /* 0x000fe400078e02ff */
[C---:B--2---:R-:W-:Y:S01]  /*47c0*/  IMAD.WIDE R34, R3.reuse, 0x4, R26 ;  /* 0x0000000403227825 */ /* 0x044fe200078e021a */
[----:B------:R1:W-:Y:S04]  /*47d0*/  STL.64 [R1+0x100], R12 ;  /* 0x0001000c01007387 */ /* 0x0003e80000100a00 */
[----:B------:R2:W-:Y:S01]  /*47e0*/  STL.64 [R1+0x110], R36 ;  /* 0x0001102401007387 */ /* 0x0005e20000100a00 */
[----:B----4-:R-:W-:-:S03]  /*47f0*/  IMAD.WIDE R32, R3, 0x4, R28 ;  /* 0x0000000403207825 */ /* 0x010fc600078e021c */
[----:B------:R2:W-:Y:S01]  /*4800*/  LDGSTS.E [R18+0x10004], desc[UR48][R36.64], !P2 ;  /* 0x1000400024127fae */ /* 0x0005e2000d121870 */
[----:B-1----:R-:W-:-:S03]  /*4810*/  IMAD.WIDE R12, R3, 0x4, R30 ;  /* 0x00000004030c7825 */ /* 0x002fc600078e021e */
[----:B------:R1:W-:Y:S01]  /*4820*/  STL.64 [R1+0x118], R34 ;  /* 0x0001182201007387 */ /* 0x0003e20000100a00 */
[----:B------:R-:W-:-:S03]  /*4830*/  VIADD R3, R4, 0xffffffcf ;  /* 0xffffffcf04037836 */ /* 0x000fc60000000000 */
[----:B------:R1:W-:Y:S01]  /*4840*/  LDGSTS.E [R18+0x14004], desc[UR48][R34.64], !P2 ;  /* 0x1400400022127fae */ /* 0x0003e2000d121870 */
[----:B------:R-:W-:Y:S02]  /*4850*/  VIADD R4, R5, 0xffffffcd ;  /* 0xffffffcd05047836 */ /* 0x000fe40000000000 */
[C---:B--2---:R-:W-:Y:S01]  /*4860*/  IMAD.WIDE R36, R0.reuse, 0x4, R24 ;  /* 0x0000000400247825 */ /* 0x044fe200078e0218 */
[----:B------:R2:W-:Y:S01]  /*4870*/  STL.64 [R1+0x120], R32 ;  /* 0x0001202001007387 */ /* 0x0005e20000100a00 */
[----:B------:R-:W4:Y:S03]  /*4880*/  LDC R5, c[0x0][0x230] ;  /* 0x00008c00ff057b82 */ /* 0x000f260000000800 */
[----:B------:R2:W-:Y:S01]  /*4890*/  LDGSTS.E [R18+0x18004], desc[UR48][R32.64], !P2 ;  /* 0x1800400020127fae */ /* 0x0005e2000d121870 */
[----:B-1----:R-:W-:-:S03]  /*48a0*/  IMAD.WIDE R34, R0, 0x4, R26 ;  /* 0x0000000400227825 */ /* 0x002fc600078e021a */
[----:B------:R1:W-:Y:S04]  /*48b0*/  STL.64 [R1+0x128], R12 ;  /* 0x0001280c01007387 */ /* 0x0003e80000100a00 */
[----:B------:R1:W-:Y:S01]  /*48c0*/  LDGSTS.E [R18+0x1c004], desc[UR48][R12.64], !P2 ;  /* 0x1c0040000c127fae */ /* 0x0003e2000d121870 */
[----:B------:R-:W-:Y:S01]  /*48d0*/  ISETP.GE.U32.AND P2, PT, R3, 0x7fffff90, PT ;  /* 0x7fffff900300780c */ /* 0x000fe20003f46070 */
[----:B--2---:R-:W-:Y:S02]  /*48e0*/  IMAD.WIDE R32, R0, 0x4, R28 ;  /* 0x0000000400207825 */ /* 0x004fe400078e021c */
[----:B------:R2:W-:Y:S01]  /*48f0*/  LDGSTS.E [R18+0x10008], desc[UR48][R36.64], !P0 ;  /* 0x1000800024127fae */ /* 0x0005e2000c121870 */
[----:B------:R-:W-:-:S03]  /*4900*/  SHF.L.U32 R3, R2, 0x4, RZ ;  /* 0x0000000402037819 */ /* 0x000fc600000006ff */
[----:B------:R3:W-:Y:S01]  /*4910*/  LDGSTS.E [R18+0x14008], desc[UR48][R34.64], !P0 ;  /* 0x1400800022127fae */ /* 0x0007e2000c121870 */
[----:B-1----:R-:W-:-:S03]  /*4920*/  IMAD.WIDE R12, R0, 0x4, R30 ;  /* 0x00000004000c7825 */ /* 0x002fc600078e021e */
[----:B------:R1:W-:Y:S01]  /*4930*/  LDGSTS.E [R18+0x18008], desc[UR48][R32.64], !P0 ;  /* 0x1800800020127fae */ /* 0x0003e2000c121870 */
[----:B------:R-:W-:-:S03]  /*4940*/  VIADD R0, R14, 0xffffffce ;  /* 0xffffffce0e007836 */ /* 0x000fc60000000000 */
[----:B------:R4:W-:Y:S01]  /*4950*/  LDGSTS.E [R18+0x1c008], desc[UR48][R12.64], !P0 ;  /* 0x1c0080000c127fae */ /* 0x0009e2000c121870 */
[----:B------:R-:W4:Y:S01]  /*4960*/  LDC R14, c[0x0][0x230] ;  /* 0x00008c00ff0e7b82 */ /* 0x000f220000000800 */
[----:B------:R-:W-:Y:S01]  /*4970*/  ISETP.GE.U32.AND P0, PT, R0, 0x7fffff8f, PT ;  /* 0x7fffff8f0000780c */ /* 0x000fe20003f06070 */
[----:B------:R-:W-:Y:S01]  /*4980*/  IMAD R0, R2, 0x2f, RZ ;  /* 0x0000002f02007824 */ /* 0x000fe200078e02ff */
[----:B------:R2:W-:Y:S04]  /*4990*/  STL.64 [R1+0x130], R36 ;  /* 0x0001302401007387 */ /* 0x0005e80000100a00 */
[----:B------:R3:W-:Y:S04]  /*49a0*/  STL.64 [R1+0x138], R34 ;  /* 0x0001382201007387 */ /* 0x0007e80000100a00 */
[----:B------:R1:W-:Y:S01]  /*49b0*/  STL.64 [R1+0x140], R32 ;  /* 0x0001402001007387 */ /* 0x0003e20000100a00 */
[----:B--2---:R-:W-:-:S03]  /*49c0*/  IMAD.WIDE R36, R0, 0x4, R24 ;  /* 0x0000000400247825 */ /* 0x004fc600078e0218 */
[----:B------:R4:W-:Y:S01]  /*49d0*/  STL.64 [R1+0x148], R12 ;  /* 0x0001480c01007387 */ /* 0x0009e20000100a00 */
[----:B---3--:R-:W-:-:S03]  /*49e0*/  IMAD.WIDE R34, R0, 0x4, R26 ;  /* 0x0000000400227825 */ /* 0x008fc600078e021a */
[----:B------:R2:W-:Y:S01]  /*49f0*/  LDGSTS.E [R18+0x1000c], desc[UR48][R36.64], !P4 ;  /* 0x1000c00024127fae */ /* 0x0005e2000e121870 */
[----:B-1----:R-:W-:-:S03]  /*4a00*/  IMAD.WIDE R32, R0, 0x4, R28 ;  /* 0x0000000400207825 */ /* 0x002fc600078e021c */
[----:B------:R1:W-:Y:S01]  /*4a10*/  LDGSTS.E [R18+0x1400c], desc[UR48][R34.64], !P4 ;  /* 0x1400c00022127fae */ /* 0x0003e2000e121870 */
[----:B----4-:R-:W-:-:S03]  /*4a20*/  IMAD.WIDE R12, R0, 0x4, R30 ;  /* 0x00000004000c7825 */ /* 0x010fc600078e021e */
[----:B------:R3:W-:Y:S01]  /*4a30*/  LDGSTS.E [R18+0x1800c], desc[UR48][R32.64], !P4 ;  /* 0x1800c00020127fae */ /* 0x0007e2000e121870 */
[----:B------:R-:W-:-:S03]  /*4a40*/  IMAD R0, R2, 0x11, RZ ;  /* 0x0000001102007824 */ /* 0x000fc600078e02ff */
[----:B------:R4:W-:Y:S01]  /*4a50*/  LDGSTS.E [R18+0x1c00c], desc[UR48][R12.64], !P4 ;  /* 0x1c00c0000c127fae */ /* 0x0009e2000e121870 */
[----:B------:R-:W-:Y:S02]  /*4a60*/  ISETP.GE.U32.AND P4, PT, R4, 0x7fffff8e, PT ;  /* 0x7fffff8e0400780c */ /* 0x000fe40003f86070 */
[----:B------:R-:W4:Y:S01]  /*4a70*/  LDC R4, c[0x0][0x230] ;  /* 0x00008c00ff047b82 */ /* 0x000f220000000800 */
[----:B------:R2:W-:Y:S04]  /*4a80*/  STL.64 [R1+0x150], R36 ;  /* 0x0001502401007387 */ /* 0x0005e80000100a00 */
[----:B------:R1:W-:Y:S04]  /*4a90*/  STL.64 [R1+0x158], R34 ;  /* 0x0001582201007387 */ /* 0x0003e80000100a00 */
[----:B------:R3:W-:Y:S01]  /*4aa0*/  STL.64 [R1+0x160], R32 ;  /* 0x0001602001007387 */ /* 0x0007e20000100a00 */
[----:B--2---:R-:W-:-:S03]  /*4ab0*/  IMAD.WIDE R36, R3, 0x4, R24 ;  /* 0x0000000403247825 */ /* 0x004fc600078e0218 */
[----:B------:R4:W-:Y:S01]  /*4ac0*/  STL.64 [R1+0x168], R12 ;  /* 0x0001680c01007387 */ /* 0x0009e20000100a00 */
[----:B-1----:R-:W-:-:S03]  /*4ad0*/  IMAD.WIDE R34, R3, 0x4, R26 ;  /* 0x0000000403227825 */ /* 0x002fc600078e021a */
[----:B------:R1:W-:Y:S01]  /*4ae0*/  STL.64 [R1+0x170], R36 ;  /* 0x0001702401007387 */ /* 0x0003e20000100a00 */
[----:B---3--:R-:W-:-:S03]  /*4af0*/  IMAD.WIDE R32, R3, 0x4, R28 ;  /* 0x0000000403207825 */ /* 0x008fc600078e021c */
[----:B------:R1:W-:Y:S01]  /*4b00*/  LDGSTS.E [R15], desc[UR48][R36.64], !P5 ;  /* 0x00000000240f7fae */ /* 0x0003e2000e921870 */
[----:B----4-:R-:W-:Y:S01]  /*4b10*/  IMAD.WIDE R12, R3, 0x4, R30 ;  /* 0x00000004030c7825 */ /* 0x010fe200078e021e */
[----:B------:R-:W-:Y:S02]  /*4b20*/  IADD3 R3, R8, -0x34, RZ ;  /* 0xffffffcc08037810 */ /* 0x000fe40007ffe0ff */
[----:B------:R2:W-:Y:S01]  /*4b30*/  STL.64 [R1+0x178], R34 ;  /* 0x0001782201007387 */ /* 0x0005e20000100a00 */
[----:B------:R-:W3:Y:S03]  /*4b40*/  LDC R8, c[0x0][0x230] ;  /* 0x00008c00ff087b82 */ /* 0x000ee60000000800 */
[----:B------:R2:W-:Y:S01]  /*4b50*/  LDGSTS.E [R15+0x4000], desc[UR48][R34.64], !P5 ;  /* 0x04000000220f7fae */ /* 0x0005e2000e921870 */
[----:B-1----:R-:W-:-:S03]  /*4b60*/  IMAD.WIDE R36, R0, 0x4, R24 ;  /* 0x0000000400247825 */ /* 0x002fc600078e0218 */
[----:B------:R1:W-:Y:S04]  /*4b70*/  STL.64 [R1+0x180], R32 ;  /* 0x0001802001007387 */ /* 0x0003e80000100a00 */
[----:B------:R1:W-:Y:S01]  /*4b80*/  LDGSTS.E [R15+0x8000], desc[UR48][R32.64], !P5 ;  /* 0x08000000200f7fae */ /* 0x0003e2000e921870 */
[----:B--2---:R-:W-:-:S03]  /*4b90*/  IMAD.WIDE R34, R0, 0x4, R26 ;  /* 0x0000000400227825 */ /* 0x004fc600078e021a */
[----:B------:R2:W-:Y:S04]  /*4ba0*/  STL.64 [R1+0x188], R12 ;  /* 0x0001880c01007387 */ /* 0x0005e80000100a00 */
[----:B------:R2:W-:Y:S01]  /*4bb0*/  LDGSTS.E [R15+0xc000], desc[UR48][R12.64], !P5 ;  /* 0x0c0000000c0f7fae */ /* 0x0005e2000e921870 */
[----:B------:R-:W-:Y:S01]  /*4bc0*/  ISETP.GE.U32.AND P5, PT, R3, 0x7fffff8d, PT ;  /* 0x7fffff8d0300780c */ /* 0x000fe20003fa6070 */
[----:B------:R-:W-:Y:S02]  /*4bd0*/  IMAD R3, R2, 0x12, RZ ;  /* 0x0000001202037824 */ /* 0x000fe400078e02ff */
[C---:B-1----:R-:W-:Y:S01]  /*4be0*/  IMAD.WIDE R32, R0.reuse, 0x4, R28 ;  /* 0x0000000400207825 */ /* 0x042fe200078e021c */
[----:B------:R1:W-:Y:S04]  /*4bf0*/  STL.64 [R1+0x190], R36 ;  /* 0x0001902401007387 */ /* 0x0003e80000100a00 */
[----:B------:R1:W-:Y:S01]  /*4c00*/  LDGSTS.E [R15+0x4], desc[UR48][R36.64], !P6 ;  /* 0x00004000240f7fae */ /* 0x0003e2000f121870 */
[----:B--2---:R-:W-:-:S03]  /*4c10*/  IMAD.WIDE R12, R0, 0x4, R30 ;  /* 0x00000004000c7825 */ /* 0x004fc600078e021e */
[----:B------:R2:W-:Y:S01]  /*4c20*/  STL.64 [R1+0x198], R34 ;  /* 0x0001982201007387 */ /* 0x0005e20000100a00 */
[----:B------:R-:W-:-:S03]  /*4c30*/  VIADD R0, R14, 0xffffffeb ;  /* 0xffffffeb0e007836 */ /* 0x000fc60000000000 */
[----:B------:R2:W-:Y:S01]  /*4c40*/  LDGSTS.E [R15+0x4004], desc[UR48][R34.64], !P6 ;  /* 0x04004000220f7fae */ /* 0x0005e2000f121870 */
[----:B------:R-:W-:-:S03]  /*4c50*/  LOP3.LUT R14, R6, 0x60, RZ, 0x3c, !PT ;  /* 0x00000060060e7812 */ /* 0x000fc600078e3cff */
[----:B------:R4:W-:Y:S01]  /*4c60*/  STL.64 [R1+0x1a0], R32 ;  /* 0x0001a02001007387 */ /* 0x0009e20000100a00 */
[----:B-1----:R-:W-:-:S03]  /*4c70*/  IMAD.WIDE R36, R3, 0x4, R24 ;  /* 0x0000000403247825 */ /* 0x002fc600078e0218 */
[----:B------:R4:W-:Y:S01]  /*4c80*/  LDGSTS.E [R15+0x8004], desc[UR48][R32.64], !P6 ;  /* 0x08004000200f7fae */ /* 0x0009e2000f121870 */
[----:B------:R-:W-:-:S03]  /*4c90*/  VIADD R14, R14, UR10 ;  /* 0x0000000a0e0e7c36 */ /* 0x000fc60008000000 */
[----:B------:R1:W-:Y:S01]  /*4ca0*/  STL.64 [R1+0x1a8], R12 ;  /* 0x0001a80c01007387 */ /* 0x0003e20000100a00 */
[----:B--2---:R-:W-:-:S03]  /*4cb0*/  IMAD.WIDE R34, R3, 0x4, R26 ;  /* 0x0000000403227825 */ /* 0x004fc600078e021a */
[----:B------:R1:W-:Y:S01]  /*4cc0*/  LDGSTS.E [R15+0xc004], desc[UR48][R12.64], !P6 ;  /* 0x0c0040000c0f7fae */ /* 0x0003e2000f121870 */
[----:B------:R-:W-:Y:S01]  /*4cd0*/  ISETP.GE.U32.AND P6, PT, R0, 0x7fffffac, PT ;  /* 0x7fffffac0000780c */ /* 0x000fe20003fc6070 */
[----:B------:R-:W-:Y:S02]  /*4ce0*/  IMAD R0, R2, 0x13, RZ ;  /* 0x0000001302007824 */ /* 0x000fe400078e02ff */
[C---:B----4-:R-:W-:Y:S01]  /*4cf0*/  IMAD.WIDE R32, R3.reuse, 0x4, R28 ;  /* 0x0000000403207825 */ /* 0x050fe200078e021c */
[----:B------:R2:W-:Y:S04]  /*4d00*/  STL.64 [R1+0x1b0], R36 ;  /* 0x0001b02401007387 */ /* 0x0005e80000100a00 */
[----:B------:R2:W-:Y:S01]  /*4d10*/  LDGSTS.E [R15+0x8], desc[UR48][R36.64], !P1 ;  /* 0x00008000240f7fae */ /* 0x0005e2000c921870 */
[----:B-1----:R-:W-:-:S03]  /*4d20*/  IMAD.WIDE R12, R3, 0x4, R30 ;  /* 0x00000004030c7825 */ /* 0x002fc600078e021e */
[----:B------:R1:W-:Y:S01]  /*4d30*/  STL.64 [R1+0x1b8], R34 ;  /* 0x0001b82201007387 */ /* 0x0003e20000100a00 */
[----:B------:R-:W-:-:S03]  /*4d40*/  VIADD R3, R4, 0xffffffea ;  /* 0xffffffea04037836 */ /* 0x000fc60000000000 */
[----:B------:R1:W-:Y:S01]  /*4d50*/  LDGSTS.E [R15+0x4008], desc[UR48][R34.64], !P1 ;  /* 0x04008000220f7fae */ /* 0x0003e2000c921870 */
[----:B------:R-:W4:Y:S01]  /*4d60*/  LDC R4, c[0x0][0x230] ;  /* 0x00008c00ff047b82 */ /* 0x000f220000000800 */
[C---:B--2---:R-:W-:Y:S02]  /*4d70*/  IMAD.WIDE R36, R0.reuse, 0x4, R24 ;  /* 0x0000000400247825 */ /* 0x044fe400078e0218 */
[----:B------:R2:W-:Y:S04]  /*4d80*/  STL.64 [R1+0x1c0], R32 ;  /* 0x0001c02001007387 */ /* 0x0005e80000100a00 */
[----:B------:R2:W-:Y:S01]  /*4d90*/  LDGSTS.E [R15+0x8008], desc[UR48][R32.64], !P1 ;  /* 0x08008000200f7fae */ /* 0x0005e2000c921870 */
[----:B-1----:R-:W-:-:S03]  /*4da0*/  IMAD.WIDE R34, R0, 0x4, R26 ;  /* 0x0000000400227825 */ /* 0x002fc600078e021a */
[----:B------:R1:W-:Y:S04]  /*4db0*/  STL.64 [R1+0x1c8], R12 ;  /* 0x0001c80c01007387 */ /* 0x0003e80000100a00 */
[----:B------:R1:W-:Y:S01]  /*4dc0*/  LDGSTS.E [R15+0xc008], desc[UR48][R12.64], !P1 ;  /* 0x0c0080000c0f7fae */ /* 0x0003e2000c921870 */
[----:B------:R-:W-:Y:S01]  /*4dd0*/  ISETP.GE.U32.AND P1, PT, R3, 0x7fffffab, PT ;  /* 0x7fffffab0300780c */ /* 0x000fe20003f26070 */
[----:B------:R-:W-:Y:S02]  /*4de0*/  IMAD R3, R2, 0x30, RZ ;  /* 0x0000003002037824 */ /* 0x000fe400078e02ff */
[C---:B--2---:R-:W-:Y:S01]  /*4df0*/  IMAD.WIDE R32, R0.reuse, 0x4, R28 ;  /* 0x0000000400207825 */ /* 0x044fe200078e021c */
[----:B------:R2:W-:Y:S04]  /*4e00*/  STL.64 [R1+0x1d0], R36 ;  /* 0x0001d02401007387 */ /* 0x0005e80000100a00 */
[----:B------:R2:W-:Y:S01]  /*4e10*/  LDGSTS.E [R15+0xc], desc[UR48][R36.64], !P3 ;  /* 0x0000c000240f7fae */ /* 0x0005e2000d921870 */
[----:B-1----:R-:W-:Y:S01]  /*4e20*/  IMAD.WIDE R12, R0, 0x4, R30 ;  /* 0x00000004000c7825 */ /* 0x002fe200078e021e */
[----:B------:R-:W-:-:S02]  /*4e30*/  IADD3 R0, R5, -0x17, RZ ;  /* 0xffffffe905007810 */ /* 0x000fc40007ffe0ff */
[----:B------:R1:W-:Y:S01]  /*4e40*/  STL.64 [R1+0x1d8], R34 ;  /* 0x0001d82201007387 */ /* 0x0003e20000100a00 */
[----:B------:R-:W4:Y:S03]  /*4e50*/  LDC R5, c[0x0][0x230] ;  /* 0x00008c00ff057b82 */ /* 0x000f260000000800 */
[----:B------:R1:W-:Y:S01]  /*4e60*/  LDGSTS.E [R15+0x400c], desc[UR48][R34.64], !P3 ;  /* 0x0400c000220f7fae */ /* 0x0003e2000d921870 */
[----:B--2---:R-:W-:-:S03]  /*4e70*/  IMAD.WIDE R36, R3, 0x4, R24 ;  /* 0x0000000403247825 */ /* 0x004fc600078e0218 */
[----:B------:R2:W-:Y:S04]  /*4e80*/  STL.64 [R1+0x1e0], R32 ;  /* 0x0001e02001007387 */ /* 0x0005e80000100a00 */
[----:B------:R2:W-:Y:S04]  /*4e90*/  LDGSTS.E [R15+0x800c], desc[UR48][R32.64], !P3 ;  /* 0x0800c000200f7fae */ /* 0x0005e8000d921870 */
[----:B------:R3:W-:Y:S01]  /*4ea0*/  STL.64 [R1+0x1e8], R12 ;  /* 0x0001e80c01007387 */ /* 0x0007e20000100a00 */
[----:B-1----:R-:W-:-:S03]  /*4eb0*/  IMAD.WIDE R34, R3, 0x4, R26 ;  /* 0x0000000403227825 */ /* 0x002fc600078e021a */
[----:B------:R3:W-:Y:S01]  /*4ec0*/  LDGSTS.E [R15+0xc00c], desc[UR48][R12.64], !P3 ;  /* 0x0c00c0000c0f7fae */ /* 0x0007e2000d921870 */
[----:B------:R-:W-:Y:S01]  /*4ed0*/  ISETP.GE.U32.AND P3, PT, R0, 0x7fffffaa, PT ;  /* 0x7fffffaa0000780c */ /* 0x000fe20003f66070 */
[----:B------:R-:W-:Y:S02]  /*4ee0*/  IMAD R0, R2, 0x31, RZ ;  /* 0x0000003102007824 */ /* 0x000fe400078e02ff */
[C---:B--2---:R-:W-:Y:S01]  /*4ef0*/  IMAD.WIDE R32, R3.reuse, 0x4, R28 ;  /* 0x0000000403207825 */ /* 0x044fe200078e021c */
[----:B------:R1:W-:Y:S04]  /*4f00*/  STL.64 [R1+0x1f0], R36 ;  /* 0x0001f02401007387 */ /* 0x0003e80000100a00 */
[----:B------:R1:W-:Y:S01]  /*4f10*/  LDGSTS.E [R15+0x10000], desc[UR48][R36.64], !P2 ;  /* 0x10000000240f7fae */ /* 0x0003e2000d121870 */
[----:B---3--:R-:W-:-:S03]  /*4f20*/  IMAD.WIDE R12, R3, 0x4, R30 ;  /* 0x00000004030c7825 */ /* 0x008fc600078e021e */
[----:B------:R2:W-:Y:S01]  /*4f30*/  STL.64 [R1+0x1f8], R34 ;  /* 0x0001f82201007387 */ /* 0x0005e20000100a00 */
[----:B------:R-:W-:-:S03]  /*4f40*/  VIADD R3, R8, 0xffffffe8 ;  /* 0xffffffe808037836 */ /* 0x000fc60000000000 */
[----:B------:R2:W-:Y:S01]  /*4f50*/  LDGSTS.E [R15+0x14000], desc[UR48][R34.64], !P2 ;  /* 0x14000000220f7fae */ /* 0x0005e2000d121870 */
[----:B------:R-:W3:Y:S01]  /*4f60*/  LDC R8, c[0x0][0x230] ;  /* 0x00008c00ff087b82 */ /* 0x000ee20000000800 */
[C---:B-1----:R-:W-:Y:S02]  /*4f70*/  IMAD.WIDE R36, R0.reuse, 0x4, R24 ;  /* 0x0000000400247825 */ /* 0x042fe400078e0218 */
        /* <DEDUP_REMOVED lines=8> */
[----:B------:R1:W-:Y:S04]  /*5000*/  LDGSTS.E [R15+0x10004], desc[UR48][R36.64], !P0 ;  /* 0x10004000240f7fae */ /* 0x0003e8000c121870 */
[----:B------:R1:W-:Y:S01]  /*5010*/  LDGSTS.E [R15+0x14004], desc[UR48][R34.64], !P0 ;  /* 0x14004000220f7fae */ /* 0x0003e2000c121870 */
[----:B--2---:R-:W-:-:S03]  /*5020*/  IMAD.WIDE R12, R0, 0x4, R30 ;  /* 0x00000004000c7825 */ /* 0x004fc600078e021e */
[----:B------:R1:W-:Y:S01]  /*5030*/  STL.64 [R1+0x210], R36 ;  /* 0x0002102401007387 */ /* 0x0003e20000100a00 */
[----:B----4-:R-:W-:-:S03]  /*5040*/  VIADD R0, R4, 0xffffffcb ;  /* 0xffffffcb04007836 */ /* 0x010fc60000000000 */
[----:B------:R2:W-:Y:S01]  /*5050*/  LDGSTS.E [R15+0x18004], desc[UR48][R32.64], !P0 ;  /* 0x18004000200f7fae */ /* 0x0005e2000c121870 */
[----:B------:R-:W4:Y:S03]  /*5060*/  LDC R4, c[0x0][0x230] ;  /* 0x00008c00ff047b82 */ /* 0x000f260000000800 */
[----:B------:R3:W-:Y:S04]  /*5070*/  STL.64 [R1+0x218], R34 ;  /* 0x0002182201007387 */ /* 0x0007e80000100a00 */
[----:B------:R2:W-:Y:S01]  /*5080*/  LDGSTS.E [R15+0x1c004], desc[UR48][R12.64], !P0 ;  /* 0x1c0040000c0f7fae */ /* 0x0005e2000c121870 */
[----:B-1----:R-:W-:Y:S01]  /*5090*/  IMAD.WIDE R36, R3, 0x4, R24 ;  /* 0x0000000403247825 */ /* 0x002fe200078e0218 */
[----:B------:R-:W-:-:S02]  /*50a0*/  ISETP.GE.U32.AND P0, PT, R0, 0x7fffff8c, PT ;  /* 0x7fffff8c0000780c */ /* 0x000fc40003f06070 */
[----:B------:R2:W-:Y:S01]  /*50b0*/  STL.64 [R1+0x220], R32 ;  /* 0x0002202001007387 */ /* 0x0005e20000100a00 */
[----:B------:R-:W-:Y:S02]  /*50c0*/  IMAD R0, R2, 0x33, RZ ;  /* 0x0000003302007824 */ /* 0x000fe400078e02ff */
[C---:B---3--:R-:W-:Y:S01]  /*50d0*/  IMAD.WIDE R34, R3.reuse, 0x4, R26 ;  /* 0x0000000403227825 */ /* 0x048fe200078e021a */
[----:B------:R1:W-:Y:S04]  /*50e0*/  STL.64 [R1+0x228], R12 ;  /* 0x0002280c01007387 */ /* 0x0003e80000100a00 */
[----:B------:R3:W-:Y:S01]  /*50f0*/  STL.64 [R1+0x230], R36 ;  /* 0x0002302401007387 */ /* 0x0007e20000100a00 */
[----:B--2---:R-:W-:-:S03]  /*5100*/  IMAD.WIDE R32, R3, 0x4, R28 ;  /* 0x0000000403207825 */ /* 0x004fc600078e021c */
[----:B------:R3:W-:Y:S01]  /*5110*/  LDGSTS.E [R15+0x10008], desc[UR48][R36.64], !P4 ;  /* 0x10008000240f7fae */ /* 0x0007e2000e121870 */
[----:B-1----:R-:W-:Y:S01]  /*5120*/  IMAD.WIDE R12, R3, 0x4, R30 ;  /* 0x00000004030c7825 */ /* 0x002fe200078e021e */
[----:B------:R-:W-:Y:S02]  /*5130*/  IADD3 R3, R5, -0x36, RZ ;  /* 0xffffffca05037810 */ /* 0x000fe40007ffe0ff */
[----:B------:R1:W-:Y:S01]  /*5140*/  STL.64 [R1+0x238], R34 ;  /* 0x0002382201007387 */ /* 0x0003e20000100a00 */
[----:B------:R-:W2:Y:S03]  /*5150*/  LDC R5, c[0x0][0x230] ;  /* 0x00008c00ff057b82 */ /* 0x000ea60000000800 */
[----:B------:R1:W-:Y:S01]  /*5160*/  LDGSTS.E [R15+0x14008], desc[UR48][R34.64], !P4 ;  /* 0x14008000220f7fae */ /* 0x0003e2000e121870 */
[----:B---3--:R-:W-:-:S03]  /*5170*/  IMAD.WIDE R36, R0, 0x4, R24 ;  /* 0x0000000400247825 */ /* 0x008fc600078e0218 */
[----:B------:R3:W-:Y:S04]  /*5180*/  STL.64 [R1+0x240], R32 ;  /* 0x0002402001007387 */ /* 0x0007e80000100a00 */
[----:B------:R3:W-:Y:S01]  /*5190*/  LDGSTS.E [R15+0x18008], desc[UR48][R32.64], !P4 ;  /* 0x18008000200f7fae */ /* 0x0007e2000e121870 */
[----:B-1----:R-:W-:-:S03]  /*51a0*/  IMAD.WIDE R34, R0, 0x4, R26 ;  /* 0x0000000400227825 */ /* 0x002fc600078e021a */
[----:B------:R1:W-:Y:S04]  /*51b0*/  STL.64 [R1+0x248], R12 ;  /* 0x0002480c01007387 */ /* 0x0003e80000100a00 */
[----:B------:R1:W-:Y:S01]  /*51c0*/  LDGSTS.E [R15+0x1c008], desc[UR48][R12.64], !P4 ;  /* 0x1c0080000c0f7fae */ /* 0x0003e2000e121870 */
[----:B------:R-:W-:Y:S01]  /*51d0*/  ISETP.GE.U32.AND P4, PT, R3, 0x7fffff8b, PT ;  /* 0x7fffff8b0300780c */ /* 0x000fe20003f86070 */
[----:B------:R-:W-:Y:S02]  /*51e0*/  IMAD R3, R2, 0x15, RZ ;  /* 0x0000001502037824 */ /* 0x000fe400078e02ff */
[C---:B---3--:R-:W-:Y:S01]  /*51f0*/  IMAD.WIDE R32, R0.reuse, 0x4, R28 ;  /* 0x0000000400207825 */ /* 0x048fe200078e021c */
[----:B------:R3:W-:Y:S04]  /*5200*/  LDGSTS.E [R15+0x1000c], desc[UR48][R36.64], !P5 ;  /* 0x1000c000240f7fae */ /* 0x0007e8000e921870 */
[----:B------:R4:W-:Y:S01]  /*5210*/  LDGSTS.E [R15+0x1400c], desc[UR48][R34.64], !P5 ;  /* 0x1400c000220f7fae */ /* 0x0009e2000e921870 */
[----:B-1----:R-:W-:-:S03]  /*5220*/  IMAD.WIDE R12, R0, 0x4, R30 ;  /* 0x00000004000c7825 */ /* 0x002fc600078e021e */
[----:B------:R1:W-:Y:S01]  /*5230*/  LDGSTS.E [R15+0x1800c], desc[UR48][R32.64], !P5 ;  /* 0x1800c000200f7fae */ /* 0x0003e2000e921870 */
[----:B------:R-:W-:-:S03]  /*5240*/  VIADD R0, R8, 0xffffffc9 ;  /* 0xffffffc908007836 */ /* 0x000fc60000000000 */
[----:B------:R2:W-:Y:S01]  /*5250*/  LDGSTS.E [R15+0x1c00c], desc[UR48][R12.64], !P5 ;  /* 0x1c00c0000c0f7fae */ /* 0x0005e2000e921870 */
[----:B------:R-:W2:Y:S01]  /*5260*/  LDC R8, c[0x0][0x230] ;  /* 0x00008c00ff087b82 */ /* 0x000ea20000000800 */
[----:B------:R-:W-:Y:S01]  /*5270*/  ISETP.GE.U32.AND P5, PT, R0, 0x7fffff8a, PT ;  /* 0x7fffff8a0000780c */ /* 0x000fe20003fa6070 */
[----:B------:R-:W-:Y:S01]  /*5280*/  IMAD R0, R2, 0x14, RZ ;  /* 0x0000001402007824 */ /* 0x000fe200078e02ff */
[----:B------:R3:W-:Y:S04]  /*5290*/  STL.64 [R1+0x250], R36 ;  /* 0x0002502401007387 */ /* 0x0007e80000100a00 */
[----:B------:R4:W-:Y:S04]  /*52a0*/  STL.64 [R1+0x258], R34 ;  /* 0x0002582201007387 */ /* 0x0009e80000100a00 */
[----:B------:R1:W-:Y:S01]  /*52b0*/  STL.64 [R1+0x260], R32 ;  /* 0x0002602001007387 */ /* 0x0003e20000100a00 */
[----:B---3--:R-:W-:-:S03]  /*52c0*/  IMAD.WIDE R36, R0, 0x4, R24 ;  /* 0x0000000400247825 */ /* 0x008fc600078e0218 */
[----:B------:R2:W-:Y:S01]  /*52d0*/  STL.64 [R1+0x268], R12 ;  /* 0x0002680c01007387 */ /* 0x0005e20000100a00 */
[----:B----4-:R-:W-:-:S03]  /*52e0*/  IMAD.WIDE R34, R0, 0x4, R26 ;  /* 0x0000000400227825 */ /* 0x010fc600078e021a */
[----:B------:R3:W-:Y:S01]  /*52f0*/  STL.64 [R1+0x270], R36 ;  /* 0x0002702401007387 */ /* 0x0007e20000100a00 */
[----:B-1----:R-:W-:-:S03]  /*5300*/  IMAD.WIDE R32, R0, 0x4, R28 ;  /* 0x0000000400207825 */ /* 0x002fc600078e021c */
[----:B------:R3:W-:Y:S01]  /*5310*/  LDGSTS.E [R17], desc[UR48][R36.64], !P6 ;  /* 0x0000000024117fae */ /* 0x0007e2000f121870 */
[----:B--2---:R-:W-:Y:S01]  /*5320*/  IMAD.WIDE R12, R0, 0x4, R30 ;  /* 0x00000004000c7825 */ /* 0x004fe200078e021e */
[----:B------:R-:W-:Y:S02]  /*5330*/  IADD3 R0, R4, -0x38, RZ ;  /* 0xffffffc804007810 */ /* 0x000fe40007ffe0ff */
[----:B------:R1:W-:Y:S01]  /*5340*/  STL.64 [R1+0x278], R34 ;  /* 0x0002782201007387 */ /* 0x0003e20000100a00 */
[----:B------:R-:W2:Y:S03]  /*5350*/  LDC R4, c[0x0][0x230] ;  /* 0x00008c00ff047b82 */ /* 0x000ea60000000800 */
[----:B------:R1:W-:Y:S01]  /*5360*/  LDGSTS.E [R17+0x4000], desc[UR48][R34.64], !P6 ;  /* 0x0400000022117fae */ /* 0x0003e2000f121870 */
[----:B---3--:R-:W-:-:S03]  /*5370*/  IMAD.WIDE R36, R3, 0x4, R24 ;  /* 0x0000000403247825 */ /* 0x008fc600078e0218 */
[----:B------:R3:W-:Y:S04]  /*5380*/  STL.64 [R1+0x280], R32 ;  /* 0x0002802001007387 */ /* 0x0007e80000100a00 */
[----:B------:R3:W-:Y:S04]  /*5390*/  LDGSTS.E [R17+0x8000], desc[UR48][R32.64], !P6 ;  /* 0x0800000020117fae */ /* 0x0007e8000f121870 */
[----:B------:R4:W-:Y:S01]  /*53a0*/  STL.64 [R1+0x288], R12 ;  /* 0x0002880c01007387 */ /* 0x0009e20000100a00 */
[----:B-1----:R-:W-:-:S03]  /*53b0*/  IMAD.WIDE R34, R3, 0x4, R26 ;  /* 0x0000000403227825 */ /* 0x002fc600078e021a */
[----:B------:R4:W-:Y:S01]  /*53c0*/  LDGSTS.E [R17+0xc000], desc[UR48][R12.64], !P6 ;  /* 0x0c0000000c117fae */ /* 0x0009e2000f121870 */
[----:B------:R-:W-:Y:S01]  /*53d0*/  ISETP.GE.U32.AND P6, PT, R0, 0x7fffff89, PT ;  /* 0x7fffff890000780c */ /* 0x000fe20003fc6070 */
[----:B------:R-:W-:Y:S02]  /*53e0*/  IMAD R0, R2, 0x16, RZ ;  /* 0x0000001602007824 */ /* 0x000fe400078e02ff */
[C---:B---3--:R-:W-:Y:S01]  /*53f0*/  IMAD.WIDE R32, R3.reuse, 0x4, R28 ;  /* 0x0000000403207825 */ /* 0x048fe200078e021c */
[----:B------:R1:W-:Y:S04]  /*5400*/  STL.64 [R1+0x290], R36 ;  /* 0x0002902401007387 */ /* 0x0003e80000100a00 */
[----:B------:R1:W-:Y:S01]  /*5410*/  LDGSTS.E [R17+0x4], desc[UR48][R36.64], !P1 ;  /* 0x0000400024117fae */ /* 0x0003e2000c921870 */
[----:B----4-:R-:W-:-:S03]  /*5420*/  IMAD.WIDE R12, R3, 0x4, R30 ;  /* 0x00000004030c7825 */ /* 0x010fc600078e021e */
[----:B------:R3:W-:Y:S01]  /*5430*/  STL.64 [R1+0x298], R34 ;  /* 0x0002982201007387 */ /* 0x0007e20000100a00 */
[----:B------:R-:W-:-:S03]  /*5440*/  VIADD R3, R5, 0xffffffe7 ;  /* 0xffffffe705037836 */ /* 0x000fc60000000000 */
[----:B------:R3:W-:Y:S01]  /*5450*/  LDGSTS.E [R17+0x4004], desc[UR48][R34.64], !P1 ;  /* 0x0400400022117fae */ /* 0x0007e2000c921870 */
[----:B------:R-:W4:Y:S03]  /*5460*/  LDC R5, c[0x0][0x230] ;  /* 0x00008c00ff057b82 */ /* 0x000f260000000800 */
[----:B------:R2:W-:Y:S01]  /*5470*/  STL.64 [R1+0x2a0], R32 ;  /* 0x0002a02001007387 */ /* 0x0005e20000100a00 */
[----:B-1----:R-:W-:-:S03]  /*5480*/  IMAD.WIDE R36, R0, 0x4, R24 ;  /* 0x0000000400247825 */ /* 0x002fc600078e0218 */
[----:B------:R2:W-:Y:S04]  /*5490*/  LDGSTS.E [R17+0x8004], desc[UR48][R32.64], !P1 ;  /* 0x0800400020117fae */ /* 0x0005e8000c921870 */
[----:B------:R1:W-:Y:S01]  /*54a0*/  STL.64 [R1+0x2a8], R12 ;  /* 0x0002a80c01007387 */ /* 0x0003e20000100a00 */
[----:B---3--:R-:W-:-:S03]  /*54b0*/  IMAD.WIDE R34, R0, 0x4, R26 ;  /* 0x0000000400227825 */ /* 0x008fc600078e021a */
[----:B------:R1:W-:Y:S01]  /*54c0*/  LDGSTS.E [R17+0xc004], desc[UR48][R12.64], !P1 ;  /* 0x0c0040000c117fae */ /* 0x0003e2000c921870 */
[----:B------:R-:W-:Y:S01]  /*54d0*/  ISETP.GE.U32.AND P1, PT, R3, 0x7fffffa8, PT ;  /* 0x7fffffa80300780c */ /* 0x000fe20003f26070 */
[----:B------:R-:W-:Y:S02]  /*54e0*/  IMAD R3, R2, 0x17, RZ ;  /* 0x0000001702037824 */ /* 0x000fe400078e02ff */
[C---:B--2---:R-:W-:Y:S01]  /*54f0*/  IMAD.WIDE R32, R0.reuse, 0x4, R28 ;  /* 0x0000000400207825 */ /* 0x044fe200078e021c */
[----:B------:R2:W-:Y:S04]  /*5500*/  STL.64 [R1+0x2b0], R36 ;  /* 0x0002b02401007387 */ /* 0x0005e80000100a00 */
[----:B------:R2:W-:Y:S01]  /*5510*/  LDGSTS.E [R17+0x8], desc[UR48][R36.64], !P3 ;  /* 0x0000800024117fae */ /* 0x0005e2000d921870 */
[----:B-1----:R-:W-:-:S03]  /*5520*/  IMAD.WIDE R12, R0, 0x4, R30 ;  /* 0x00000004000c7825 */ /* 0x002fc600078e021e */
[----:B------:R1:W-:Y:S01]  /*5530*/  STL.64 [R1+0x2b8], R34 ;  /* 0x0002b82201007387 */ /* 0x0003e20000100a00 */
[----:B------:R-:W-:-:S03]  /*5540*/  VIADD R0, R8, 0xffffffe6 ;  /* 0xffffffe608007836 */ /* 0x000fc60000000000 */
[----:B------:R1:W-:Y:S01]  /*5550*/  LDGSTS.E [R17+0x4008], desc[UR48][R34.64], !P3 ;  /* 0x0400800022117fae */ /* 0x0003e2000d921870 */
[----:B------:R-:W3:Y:S01]  /*5560*/  LDC R8, c[0x0][0x230] ;  /* 0x00008c00ff087b82 */ /* 0x000ee20000000800 */
        /* <DEDUP_REMOVED lines=14> */
[----:B------:R-:W3:Y:S03]  /*5650*/  LDC R4, c[0x0][0x230] ;  /* 0x00008c00ff047b82 */ /* 0x000ee60000000800 */
        /* <DEDUP_REMOVED lines=12> */
[----:B----4-:R-:W-:-:S03]  /*5720*/  IMAD.WIDE R12, R0, 0x4, R30 ;  /* 0x00000004000c7825 */ /* 0x010fc600078e021e */
[----:B------:R2:W-:Y:S01]  /*5730*/  STL.64 [R1+0x2f8], R34 ;  /* 0x0002f82201007387 */ /* 0x0005e20000100a00 */
[----:B------:R-:W-:-:S03]  /*5740*/  VIADD R0, R5, 0xffffffe4 ;  /* 0xffffffe405007836 */ /* 0x000fc60000000000 */
[----:B------:R2:W-:Y:S01]  /*5750*/  LDGSTS.E [R17+0x14000], desc[UR48][R34.64], !P0 ;  /* 0x1400000022117fae */ /* 0x0005e2000c121870 */
[----:B------:R-:W4:Y:S01]  /*5760*/  LDC R5, c[0x0][0x230] ;  /* 0x00008c00ff057b82 */ /* 0x000f220000000800 */
        /* <DEDUP_REMOVED lines=13> */
[----:B---3--:R-:W-:-:S03]  /*5840*/  VIADD R3, R8, 0xffffffc7 ;  /* 0xffffffc708037836 */ /* 0x008fc60000000000 */
[----:B------:R2:W-:Y:S01]  /*5850*/  LDGSTS.E [R17+0x18004], desc[UR48][R32.64], !P4 ;  /* 0x1800400020117fae */ /* 0x0005e2000e121870 */
[----:B------:R-:W3:Y:S03]  /*5860*/  LDC R8, c[0x0][0x230] ;  /* 0x00008c00ff087b82 */ /* 0x000ee60000000800 */
[----:B------:R4:W-:Y:S04]  /*5870*/  STL.64 [R1+0x318], R34 ;  /* 0x0003182201007387 */ /* 0x0009e80000100a00 */
[----:B------:R2:W-:Y:S01]  /*5880*/  LDGSTS.E [R17+0x1c004], desc[UR48][R12.64], !P4 ;  /* 0x1c0040000c117fae */ /* 0x0005e2000e121870 */
[----:B-1----:R-:W-:Y:S01]  /*5890*/  IMAD.WIDE R36, R0, 0x4, R24 ;  /* 0x0000000400247825 */ /* 0x002fe200078e0218 */
[----:B------:R-:W-:-:S02]  /*58a0*/  ISETP.GE.U32.AND P4, PT, R3, 0x7fffff88, PT ;  /* 0x7fffff880300780c */ /* 0x000fc40003f86070 */
[----:B------:R2:W-:Y:S01]  /*58b0*/  STL.64 [R1+0x320], R32 ;  /* 0x0003202001007387 */ /* 0x0005e20000100a00 */
[----:B------:R-:W-:Y:S02]  /*58c0*/  IMAD R3, R2, 0x37, RZ ;  /* 0x0000003702037824 */ /* 0x000fe400078e02ff */
[C---:B----4-:R-:W-:Y:S01]  /*58d0*/  IMAD.WIDE R34, R0.reuse, 0x4, R26 ;  /* 0x0000000400227825 */ /* 0x050fe200078e021a */
        /* <DEDUP_REMOVED lines=9> */
[----:B----4-:R-:W-:-:S03]  /*5970*/  IMAD.WIDE R36, R3, 0x4, R24 ;  /* 0x0000000403247825 */ /* 0x010fc600078e0218 */
[----:B------:R4:W-:Y:S04]  /*5980*/  STL.64 [R1+0x340], R32 ;  /* 0x0003402001007387 */ /* 0x0009e80000100a00 */
[----:B------:R4:W-:Y:S01]  /*5990*/  LDGSTS.E [R17+0x18008], desc[UR48][R32.64], !P5 ;  /* 0x1800800020117fae */ /* 0x0009e2000e921870 */
[----:B-1----:R-:W-:-:S03]  /*59a0*/  IMAD.WIDE R34, R3, 0x4, R26 ;  /* 0x0000000403227825 */ /* 0x002fc600078e021a */
[----:B------:R1:W-:Y:S04]  /*59b0*/  STL.64 [R1+0x348], R12 ;  /* 0x0003480c01007387 */ /* 0x0003e80000100a00 */
[----:B------:R1:W-:Y:S01]  /*59c0*/  LDGSTS.E [R17+0x1c008], desc[UR48][R12.64], !P5 ;  /* 0x1c0080000c117fae */ /* 0x0003e2000e921870 */
[----:B------:R-:W-:Y:S01]  /*59d0*/  ISETP.GE.U32.AND P5, PT, R0, 0x7fffff87, PT ;  /* 0x7fffff870000780c */ /* 0x000fe20003fa6070 */
[----:B------:R-:W-:Y:S02]  /*59e0*/  VIADD R0, R5, 0xffffffc5 ;  /* 0xffffffc505007836 */ /* 0x000fe40000000000 */
[C---:B----4-:R-:W-:Y:S01]  /*59f0*/  IMAD.WIDE R32, R3.reuse, 0x4, R28 ;  /* 0x0000000403207825 */ /* 0x050fe200078e021c */
[----:B------:R4:W-:Y:S01]  /*5a00*/  LDGSTS.E [R17+0x1000c], desc[UR48][R36.64], !P6 ;  /* 0x1000c00024117fae */ /* 0x0009e2000f121870 */
[----:B------:R-:W2:Y:S03]  /*5a10*/  LDC R5, c[0x0][0x230] ;  /* 0x00008c00ff057b82 */ /* 0x000ea60000000800 */
[----:B------:R3:W-:Y:S01]  /*5a20*/  LDGSTS.E [R17+0x1400c], desc[UR48][R34.64], !P6 ;  /* 0x1400c00022117fae */ /* 0x0007e2000f121870 */
[----:B-1----:R-:W-:-:S03]  /*5a30*/  IMAD.WIDE R12, R3, 0x4, R30 ;  /* 0x00000004030c7825 */ /* 0x002fc600078e021e */
[----:B------:R1:W-:Y:S01]  /*5a40*/  LDGSTS.E [R17+0x1800c], desc[UR48][R32.64], !P6 ;  /* 0x1800c00020117fae */ /* 0x0003e2000f121870 */
[----:B------:R-:W-:-:S03]  /*5a50*/  IMAD R3, R2, 0x19, RZ ;  /* 0x0000001902037824 */ /* 0x000fc600078e02ff */
[----:B------:R1:W-:Y:S01]  /*5a60*/  LDGSTS.E [R17+0x1c00c], desc[UR48][R12.64], !P6 ;  /* 0x1c00c0000c117fae */ /* 0x0003e2000f121870 */
[----:B------:R-:W-:Y:S01]  /*5a70*/  ISETP.GE.U32.AND P6, PT, R0, 0x7fffff86, PT ;  /* 0x7fffff860000780c */ /* 0x000fe20003fc6070 */
[----:B------:R-:W-:Y:S02]  /*5a80*/  IMAD R0, R2, 0x18, RZ ;  /* 0x0000001802007824 */ /* 0x000fe400078e02ff */
[----:B------:R4:W-:Y:S04]  /*5a90*/  STL.64 [R1+0x350], R36 ;  /* 0x0003502401007387 */ /* 0x0009e80000100a00 */
[----:B------:R3:W-:Y:S04]  /*5aa0*/  STL.64 [R1+0x358], R34 ;  /* 0x0003582201007387 */ /* 0x0007e80000100a00 */
[----:B------:R1:W-:Y:S01]  /*5ab0*/  STL.64 [R1+0x360], R32 ;  /* 0x0003602001007387 */ /* 0x0003e20000100a00 */
[----:B----4-:R-:W-:-:S03]  /*5ac0*/  IMAD.WIDE R36, R0, 0x4, R24 ;  /* 0x0000000400247825 */ /* 0x010fc600078e0218 */
[----:B------:R4:W-:Y:S01]  /*5ad0*/  STL.64 [R1+0x368], R12 ;  /* 0x0003680c01007387 */ /* 0x0009e20000100a00 */
[----:B---3--:R-:W-:-:S03]  /*5ae0*/  IMAD.WIDE R34, R0, 0x4, R26 ;  /* 0x0000000400227825 */ /* 0x008fc600078e021a */
[----:B------:R3:W-:Y:S01]  /*5af0*/  STL.64 [R1+0x370], R36 ;  /* 0x0003702401007387 */ /* 0x0007e20000100a00 */
[----:B-1----:R-:W-:-:S03]  /*5b00*/  IMAD.WIDE R32, R0, 0x4, R28 ;  /* 0x0000000400207825 */ /* 0x002fc600078e021c */
[----:B------:R3:W-:Y:S01]  /*5b10*/  LDGSTS.E [R14], desc[UR48][R36.64], !P1 ;  /* 0x00000000240e7fae */ /* 0x0007e2000c921870 */
[----:B----4-:R-:W-:Y:S01]  /*5b20*/  IMAD.WIDE R12, R0, 0x4, R30 ;  /* 0x00000004000c7825 */ /* 0x010fe200078e021e */
[----:B------:R-:W-:Y:S02]  /*5b30*/  IADD3 R0, R8, -0x3c, RZ ;  /* 0xffffffc408007810 */ /* 0x000fe40007ffe0ff */
[----:B------:R1:W-:Y:S01]  /*5b40*/  STL.64 [R1+0x378], R34 ;  /* 0x0003782201007387 */ /* 0x0003e20000100a00 */
[----:B------:R-:W4:Y:S03]  /*5b50*/  LDC R8, c[0x0][0x230] ;  /* 0x00008c00ff087b82 */ /* 0x000f260000000800 */
        /* <DEDUP_REMOVED lines=10> */
[----:B------:R3:W-:Y:S04]  /*5c00*/  STL.64 [R1+0x390], R36 ;  /* 0x0003902401007387 */ /* 0x0007e80000100a00 */
[----:B------:R3:W-:Y:S01]  /*5c10*/  LDGSTS.E [R14+0x4], desc[UR48][R36.64], !P3 ;  /* 0x00004000240e7fae */ /* 0x0007e2000d921870 */
[----:B-1----:R-:W-:-:S03]  /*5c20*/  IMAD.WIDE R12, R3, 0x4, R30 ;  /* 0x00000004030c7825 */ /* 0x002fc600078e021e */
[----:B------:R1:W-:Y:S01]  /*5c30*/  STL.64 [R1+0x398], R34 ;  /* 0x0003982201007387 */ /* 0x0003e20000100a00 */
[----:B--2---:R-:W-:-:S03]  /*5c40*/  VIADD R3, R4, 0xffffffe3 ;  /* 0xffffffe304037836 */ /* 0x004fc60000000000 */
[----:B------:R1:W-:Y:S01]  /*5c50*/  LDGSTS.E [R14+0x4004], desc[UR48][R34.64], !P3 ;  /* 0x04004000220e7fae */ /* 0x0003e2000d921870 */
[----:B------:R-:W2:Y:S03]  /*5c60*/  LDC R4, c[0x0][0x230] ;  /* 0x00008c00ff047b82 */ /* 0x000ea60000000800 */
[----:B------:R4:W-:Y:S01]  /*5c70*/  STL.64 [R1+0x3a0], R32 ;  /* 0x0003a02001007387 */ /* 0x0009e20000100a00 */
[----:B---3--:R-:W-:-:S03]  /*5c80*/  IMAD.WIDE R36, R0, 0x4, R24 ;  /* 0x0000000400247825 */ /* 0x008fc600078e0218 */
[----:B------:R4:W-:Y:S04]  /*5c90*/  LDGSTS.E [R14+0x8004], desc[UR48][R32.64], !P3 ;  /* 0x08004000200e7fae */ /* 0x0009e8000d921870 */
[----:B------:R3:W-:Y:S01]  /*5ca0*/  STL.64 [R1+0x3a8], R12 ;  /* 0x0003a80c01007387 */ /* 0x0007e20000100a00 */
[----:B-1----:R-:W-:-:S03]  /*5cb0*/  IMAD.WIDE R34, R0, 0x4, R26 ;  /* 0x0000000400227825 */ /* 0x002fc600078e021a */
[----:B------:R3:W-:Y:S01]  /*5cc0*/  LDGSTS.E [R14+0xc004], desc[UR48][R12.64], !P3 ;  /* 0x0c0040000c0e7fae */ /* 0x0007e2000d921870 */
[----:B------:R-:W-:Y:S01]  /*5cd0*/  ISETP.GE.U32.AND P3, PT, R3, 0x7fffffa4, PT ;  /* 0x7fffffa40300780c */ /* 0x000fe20003f66070 */
[----:B------:R-:W-:Y:S02]  /*5ce0*/  IMAD R3, R2, 0x1b, RZ ;  /* 0x0000001b02037824 */ /* 0x000fe400078e02ff */
[C---:B----4-:R-:W-:Y:S01]  /*5cf0*/  IMAD.WIDE R32, R0.reuse, 0x4, R28 ;  /* 0x0000000400207825 */ /* 0x050fe200078e021c */
[----:B------:R1:W-:Y:S04]  /*5d00*/  STL.64 [R1+0x3b0], R36 ;  /* 0x0003b02401007387 */ /* 0x0003e80000100a00 */
[----:B------:R1:W-:Y:S01]  /*5d10*/  LDGSTS.E [R14+0x8], desc[UR48][R36.64], !P2 ;  /* 0x00008000240e7fae */ /* 0x0003e2000d121870 */
[----:B---3--:R-:W-:-:S03]  /*5d20*/  IMAD.WIDE R12, R0, 0x4, R30 ;  /* 0x00000004000c7825 */ /* 0x008fc600078e021e */
[----:B------:R3:W-:Y:S01]  /*5d30*/  STL.64 [R1+0x3b8], R34 ;  /* 0x0003b82201007387 */ /* 0x0007e20000100a00 */
[----:B------:R-:W-:-:S03]  /*5d40*/  VIADD R0, R5, 0xffffffe2 ;  /* 0xffffffe205007836 */ /* 0x000fc60000000000 */
[----:B------:R3:W-:Y:S01]  /*5d50*/  LDGSTS.E [R14+0x4008], desc[UR48][R34.64], !P2 ;  /* 0x04008000220e7fae */ /* 0x0007e2000d121870 */
[----:B------:R-:W4:Y:S01]  /*5d60*/  LDC R5, c[0x0][0x230] ;  /* 0x00008c00ff057b82 */ /* 0x000f220000000800 */
[C---:B-1----:R-:W-:Y:S02]  /*5d70*/  IMAD.WIDE R36, R3.reuse, 0x4, R24 ;  /* 0x0000000403247825 */ /* 0x042fe400078e0218 */
[----:B------:R1:W-:Y:S04]  /*5d80*/  STL.64 [R1+0x3c0], R32 ;  /* 0x0003c02001007387 */ /* 0x0003e80000100a00 */
[----:B------:R1:W-:Y:S01]  /*5d90*/  LDGSTS.E [R14+0x8008], desc[UR48][R32.64], !P2 ;  /* 0x08008000200e7fae */ /* 0x0003e2000d121870 */
[----:B---3--:R-:W-:-:S03]  /*5da0*/  IMAD.WIDE R34, R3, 0x4, R26 ;  /* 0x0000000403227825 */ /* 0x008fc600078e021a */
[----:B------:R3:W-:Y:S04]  /*5db0*/  STL.64 [R1+0x3c8], R12 ;  /* 0x0003c80c01007387 */ /* 0x0007e80000100a00 */
[----:B------:R3:W-:Y:S01]  /*5dc0*/  LDGSTS.E [R14+0xc008], desc[UR48][R12.64], !P2 ;  /* 0x0c0080000c0e7fae */ /* 0x0007e2000d121870 */
[----:B------:R-:W-:Y:S01]  /*5dd0*/  ISETP.GE.U32.AND P2, PT, R0, 0x7fffffa3, PT ;  /* 0x7fffffa30000780c */ /* 0x000fe20003f46070 */
[----:B------:R-:W-:Y:S02]  /*5de0*/  IMAD R0, R2, 0x38, RZ ;  /* 0x0000003802007824 */ /* 0x000fe400078e02ff */
[C---:B-1----:R-:W-:Y:S01]  /*5df0*/  IMAD.WIDE R32, R3.reuse, 0x4, R28 ;  /* 0x0000000403207825 */ /* 0x042fe200078e021c */
[----:B------:R1:W-:Y:S04]  /*5e00*/  LDGSTS.E [R14+0xc], desc[UR48][R36.64], !P0 ;  /* 0x0000c000240e7fae */ /* 0x0003e8000c121870 */
[----:B------:R2:W-:Y:S01]  /*5e10*/  LDGSTS.E [R14+0x400c], desc[UR48][R34.64], !P0 ;  /* 0x0400c000220e7fae */ /* 0x0005e2000c121870 */
[----:B---3--:R-:W-:Y:S01]  /*5e20*/  IMAD.WIDE R12, R3, 0x4, R30 ;  /* 0x00000004030c7825 */ /* 0x008fe200078e021e */
[----:B------:R-:W-:-:S02]  /*5e30*/  IADD3 R3, R8, -0x1f, RZ ;  /* 0xffffffe108037810 */ /* 0x000fc40007ffe0ff */
[----:B------:R1:W-:Y:S01]  /*5e40*/  STL.64 [R1+0x3d0], R36 ;  /* 0x0003d02401007387 */ /* 0x0003e20000100a00 */
[----:B------:R-:W3:Y:S03]  /*5e50*/  LDC R8, c[0x0][0x230] ;  /* 0x00008c00ff087b82 */ /* 0x000ee60000000800 */
[----:B------:R4:W-:Y:S04]  /*5e60*/  LDGSTS.E [R14+0x800c], desc[UR48][R32.64], !P0 ;  /* 0x0800c000200e7fae */ /* 0x0009e8000c121870 */
[----:B------:R2:W-:Y:S04]  /*5e70*/  STL.64 [R1+0x3d8], R34 ;  /* 0x0003d82201007387 */ /* 0x0005e80000100a00 */
[----:B------:R4:W-:Y:S01]  /*5e80*/  LDGSTS.E [R14+0xc00c], desc[UR48][R12.64], !P0 ;  /* 0x0c00c0000c0e7fae */ /* 0x0009e2000c121870 */
[----:B-1----:R-:W-:Y:S01]  /*5e90*/  IMAD.WIDE R36, R0, 0x4, R24 ;  /* 0x0000000400247825 */ /* 0x002fe200078e0218 */
        /* <DEDUP_REMOVED lines=20> */
[----:B------:R-:W-:Y:S02]  /*5fe0*/  VIADD R0, R5, 0xffffffc3 ;  /* 0xffffffc305007836 */ /* 0x000fe40000000000 */
[C---:B--2---:R-:W-:Y:S01]  /*5ff0*/  IMAD.WIDE R32, R3.reuse, 0x4, R28 ;  /* 0x0000000403207825 */ /* 0x044fe200078e021c */
[----:B------:R2:W-:Y:S01]  /*6000*/  LDGSTS.E [R14+0x10004], desc[UR48][R36.64], !P5 ;  /* 0x10004000240e7fae */ /* 0x0005e2000e921870 */
[----:B------:R-:W3:Y:S03]  /*6010*/  LDC R5, c[0x0][0x230] ;  /* 0x00008c00ff057b82 */ /* 0x000ee60000000800 */
        /* <DEDUP_REMOVED lines=10> */
[----:B---3--:R-:W-:-:S02]  /*60c0*/  VIADD R5, R5, 0xffffffc0 ;  /* 0xffffffc005057836 */ /* 0x008fc40000000000 */
[C---:B--2---:R-:W-:Y:S01]  /*60d0*/  IMAD.WIDE R36, R0.reuse, 0x4, R24 ;  /* 0x0000000400247825 */ /* 0x044fe200078e0218 */
[----:B------:R2:W-:Y:S03]  /*60e0*/  STL.64 [R1+0x428], R12 ;  /* 0x0004280c01007387 */ /* 0x0005e60000100a00 */
[C---:B-1----:R-:W-:Y:S01]  /*60f0*/  IMAD.WIDE R34, R0.reuse, 0x4, R26 ;  /* 0x0000000400227825 */ /* 0x042fe200078e021a */
[----:B------:R1:W-:Y:S03]  /*6100*/  STL.64 [R1+0x430], R36 ;  /* 0x0004302401007387 */ /* 0x0003e60000100a00 */
[C---:B----4-:R-:W-:Y:S01]  /*6110*/  IMAD.WIDE R32, R0.reuse, 0x4, R28 ;  /* 0x0000000400207825 */ /* 0x050fe200078e021c */
[----:B------:R1:W-:Y:S03]  /*6120*/  LDGSTS.E [R14+0x10008], desc[UR48][R36.64], !P6 ;  /* 0x10008000240e7fae */ /* 0x0003e6000f121870 */
[----:B--2---:R-:W-:Y:S01]  /*6130*/  IMAD.WIDE R12, R0, 0x4, R30 ;  /* 0x00000004000c7825 */ /* 0x004fe200078e021e */
[----:B------:R-:W-:Y:S01]  /*6140*/  IADD3 R0, R8, -0x3e, RZ ;  /* 0xffffffc208007810 */ /* 0x000fe20007ffe0ff */
[----:B------:R2:W-:Y:S02]  /*6150*/  STL.64 [R1+0x438], R34 ;  /* 0x0004382201007387 */ /* 0x0005e40000100a00 */
[----:B------:R-:W-:-:S02]  /*6160*/  IMAD R8, R2, 0x1e, RZ ;  /* 0x0000001e02087824 */ /* 0x000fc400078e02ff */
        /* <DEDUP_REMOVED lines=8> */
[----:B------:R-:W-:Y:S02]  /*61f0*/  VIADD R0, R4, 0xffffffc1 ;  /* 0xffffffc104007836 */ /* 0x000fe40000000000 */
[C---:B-1----:R-:W-:Y:S01]  /*6200*/  IMAD.WIDE R32, R3.reuse, 0x4, R28 ;  /* 0x0000000403207825 */ /* 0x042fe200078e021c */
[----:B------:R1:W-:Y:S03]  /*6210*/  LDGSTS.E [R14+0x1000c], desc[UR48][R36.64], !P1 ;  /* 0x1000c000240e7fae */ /* 0x0003e6000c921870 */
[----:B------:R-:W-:Y:S01]  /*6220*/  IMAD R4, R2, 0x1d, RZ ;  /* 0x0000001d02047824 */ /* 0x000fe200078e02ff */
[----:B------:R3:W-:Y:S01]  /*6230*/  LDGSTS.E [R14+0x1400c], desc[UR48][R34.64], !P1 ;  /* 0x1400c000220e7fae */ /* 0x0007e2000c921870 */
[----:B--2---:R-:W-:-:S03]  /*6240*/  IMAD.WIDE R12, R3, 0x4, R30 ;  /* 0x00000004030c7825 */ /* 0x004fc600078e021e */
[----:B------:R2:W-:Y:S01]  /*6250*/  LDGSTS.E [R14+0x1800c], desc[UR48][R32.64], !P1 ;  /* 0x1800c000200e7fae */ /* 0x0005e2000c921870 */
[----:B------:R-:W-:Y:S01]  /*6260*/  LOP3.LUT R3, R6, 0x70, RZ, 0x3c, !PT ;  /* 0x0000007006037812 */ /* 0x000fe200078e3cff */
[--C-:B------:R-:W-:Y:S02]  /*6270*/  IMAD.WIDE R38, R4, 0x4, R24.reuse ;  /* 0x0000000404267825 */ /* 0x100fe400078e0218 */
[----:B------:R4:W-:Y:S01]  /*6280*/  LDGSTS.E [R14+0x1c00c], desc[UR48][R12.64], !P1 ;  /* 0x1c00c0000c0e7fae */ /* 0x0009e2000c921870 */
[----:B------:R-:W-:Y:S01]  /*6290*/  ISETP.GE.U32.AND P1, PT, R0, 0x7fffff82, PT ;  /* 0x7fffff820000780c */ /* 0x000fe20003f26070 */
[----:B------:R-:W-:Y:S02]  /*62a0*/  IMAD R0, R2, 0x1c, RZ ;  /* 0x0000001c02007824 */ /* 0x000fe400078e02ff */
[----:B------:R1:W-:Y:S01]  /*62b0*/  STL.64 [R1+0x450], R36 ;  /* 0x0004502401007387 */ /* 0x0003e20000100a00 */
[----:B------:R-:W-:Y:S02]  /*62c0*/  VIADD R3, R3, UR10 ;  /* 0x0000000a03037c36 */ /* 0x000fe40008000000 */
[C---:B------:R-:W-:Y:S01]  /*62d0*/  IMAD.WIDE R54, R0.reuse, 0x4, R24 ;  /* 0x0000000400367825 */ /* 0x040fe200078e0218 */
[----:B------:R3:W-:Y:S03]  /*62e0*/  STL.64 [R1+0x458], R34 ;  /* 0x0004582201007387 */ /* 0x0007e60000100a00 */
[C---:B------:R-:W-:Y:S01]  /*62f0*/  IMAD.WIDE R52, R0.reuse, 0x4, R26 ;  /* 0x0000000400347825 */ /* 0x040fe200078e021a */
[----:B------:R-:W-:Y:S03]  /*6300*/  LDGSTS.E [R3], desc[UR48][R54.64], !P3 ;  /* 0x0000000036037fae */ /* 0x000fe6000d921870 */
[C---:B------:R-:W-:Y:S01]  /*6310*/  IMAD.WIDE R50, R0.reuse, 0x4, R28 ;  /* 0x0000000400327825 */ /* 0x040fe200078e021c */
[----:B------:R2:W-:Y:S03]  /*6320*/  STL.64 [R1+0x460], R32 ;  /* 0x0004602001007387 */ /* 0x0005e60000100a00 */
[----:B------:R-:W-:Y:S01]  /*6330*/  IMAD.WIDE R40, R0, 0x4, R30 ;  /* 0x0000000400287825 */ /* 0x000fe200078e021e */
[----:B------:R-:W-:Y:S03]  /*6340*/  LDGSTS.E [R3+0x4000], desc[UR48][R52.64], !P3 ;  /* 0x0400000034037fae */ /* 0x000fe6000d921870 */
[C---:B-1----:R-:W-:Y:S01]  /*6350*/  IMAD.WIDE R36, R4.reuse, 0x4, R26 ;  /* 0x0000000404247825 */ /* 0x042fe200078e021a */
[----:B------:R-:W-:Y:S03]  /*6360*/  LDGSTS.E [R3+0x8000], desc[UR48][R50.64], !P3 ;  /* 0x0800000032037fae */ /* 0x000fe6000d921870 */
[C---:B---3--:R-:W-:Y:S01]  /*6370*/  IMAD.WIDE R34, R4.reuse, 0x4, R28 ;  /* 0x0000000404227825 */ /* 0x048fe200078e021c */
[----:B------:R4:W-:Y:S03]  /*6380*/  STL.64 [R1+0x468], R12 ;  /* 0x0004680c01007387 */ /* 0x0009e60000100a00 */
[----:B--2---:R-:W-:Y:S01]  /*6390*/  IMAD.WIDE R32, R4, 0x4, R30 ;  /* 0x0000000404207825 */ /* 0x004fe200078e021e */
[----:B------:R-:W-:Y:S01]  /*63a0*/  LDGSTS.E [R3+0xc000], desc[UR48][R40.64], !P3 ;  /* 0x0c00000028037fae */ /* 0x000fe2000d921870 */
[----:B------:R-:W-:-:S03]  /*63b0*/  ISETP.GE.AND P3, PT, R21, R5, PT ;  /* 0x000000051500720c */ /* 0x000fc60003f66270 */
[----:B------:R1:W-:Y:S01]  /*63c0*/  LDGSTS.E [R3+0x4], desc[UR48][R38.64], !P2 ;  /* 0x0000400026037fae */ /* 0x0003e2000d121870 */
[----:B------:R-:W-:Y:S02]  /*63d0*/  SEL R4, RZ, 0x4, P3 ;  /* 0x00000004ff047807 */ /* 0x000fe40001800000 */
[----:B------:R-:W-:Y:S01]  /*63e0*/  ISETP.GE.AND P3, PT, R21, UR4, PT ;  /* 0x0000000415007c0c */ /* 0x000fe2000bf66270 */
[----:B------:R2:W-:Y:S01]  /*63f0*/  LDGSTS.E [R3+0x4004], desc[UR48][R36.64], !P2 ;  /* 0x0400400024037fae */ /* 0x0005e2000d121870 */
[----:B----4-:R-:W-:Y:S01]  /*6400*/  IADD3 R12, R252, 0x3f, RZ ;  /* 0x0000003ffc0c7810 */ /* 0x010fe20007ffe0ff */
[----:B------:R-:W-:Y:S01]  /*6410*/  ULDC.64 UR4, c[0x0][0x238] ;  /* 0x00008e0000047ab9 */ /* 0x000fe20000000a00 */
[----:B------:R-:W3:Y:S01]  /*6420*/  LDC R252, c[0x0][0x230] ;  /* 0x00008c00fffc7b82 */ /* 0x000ee20000000800 */
[----:B------:R4:W-:Y:S04]  /*6430*/  LDGSTS.E [R3+0x8004], desc[UR48][R34.64], !P2 ;  /* 0x0800400022037fae */ /* 0x0009e8000d121870 */
[----:B------:R4:W-:Y:S01]  /*6440*/  LDGSTS.E [R3+0xc004], desc[UR48][R32.64], !P2 ;  /* 0x0c00400020037fae */ /* 0x0009e2000d121870 */
[----:B------:R-:W-:-:S03]  /*6450*/  ISETP.GT.AND P2, PT, R12, 0x3f, PT ;  /* 0x0000003f0c00780c */ /* 0x000fc60003f44270 */
[----:B------:R-:W-:Y:S01]  /*6460*/  STL.64 [R1+0x470], R54 ;  /* 0x0004703601007387 */ /* 0x000fe20000100a00 */
[----:B------:R-:W-:Y:S02]  /*6470*/  SEL R0, RZ, 0x4, !P2 ;  /* 0x00000004ff007807 */ /* 0x000fe40005000000 */
[----:B------:R-:W-:Y:S01]  /*6480*/  ISETP.GE.U32.AND P2, PT, R5, 0x7fffff81, PT ;  /* 0x7fffff810500780c */ /* 0x000fe20003f46070 */
[----:B------:R1:W-:Y:S01]  /*6490*/  STL.64 [R1+0x490], R38 ;  /* 0x0004902601007387 */ /* 0x0003e20000100a00 */
[----:B------:R-:W-:Y:S02]  /*64a0*/  SEL R5, R0, RZ, !P3 ;  /* 0x000000ff00057207 */ /* 0x000fe40005800000 */
[----:B------:R-:W-:Y:S01]  /*64b0*/  ISETP.GT.AND P3, PT, R12, 0x7f, PT ;  /* 0x0000007f0c00780c */ /* 0x000fe20003f64270 */
[----:B------:R-:W-:Y:S01]  /*64c0*/  STL.64 [R1+0x478], R52 ;  /* 0x0004783401007387 */ /* 0x000fe20000100a00 */
[----:B------:R-:W-:Y:S02]  /*64d0*/  IMAD.WIDE R12, R8, 0x4, R30 ;  /* 0x00000004080c7825 */ /* 0x000fe400078e021e */
[----:B------:R-:W-:Y:S01]  /*64e0*/  SEL R0, R4, RZ, P3 ;  /* 0x000000ff04007207 */ /* 0x000fe20001800000 */
[----:B------:R-:W-:Y:S01]  /*64f0*/  STL.64 [R1+0x480], R50 ;  /* 0x0004803201007387 */ /* 0x000fe20000100a00 */
[----:B------:R-:W-:Y:S01]  /*6500*/  IMAD R4, R2, 0x1f, RZ ;  /* 0x0000001f02047824 */ /* 0x000fe200078e02ff */
[----:B------:R-:W-:Y:S01]  /*6510*/  ISETP.NE.U32.AND P3, PT, R5, RZ, PT ;  /* 0x000000ff0500720c */ /* 0x000fe20003f65070 */
[----:B-1----:R-:W1:Y:S01]  /*6520*/  LDC R38, c[0x0][0x230] ;  /* 0x00008c00ff267b82 */ /* 0x002e620000000800 */
[----:B------:R-:W-:Y:S04]  /*6530*/  STL.64 [R1+0x488], R40 ;  /* 0x0004882801007387 */ /* 0x000fe80000100a00 */
[----:B------:R2:W-:Y:S03]  /*6540*/  STL.64 [R1+0x4a0], R36 ;  /* 0x0004a02401007387 */ /* 0x0005e60000100a00 */
[----:B------:R-:W1:Y:S01]  /*6550*/  LDC R5, c[0x0][0x230] ;  /* 0x00008c00ff057b82 */ /* 0x000e620000000800 */
[----:B------:R4:W-:Y:S04]  /*6560*/  STL.64 [R1+0x4a8], R34 ;  /* 0x0004a82201007387 */ /* 0x0009e80000100a00 */
[----:B------:R3:W-:Y:S01]  /*6570*/  STL.64 [R1+0x4d0], R32 ;  /* 0x0004d02001007387 */ /* 0x0007e20000100a00 */
[----:B--2---:R-:W-:-:S04]  /*6580*/  IMAD.WIDE R36, R8, 0x4, R24 ;  /* 0x0000000408247825 */ /* 0x004fc800078e0218 */
[C---:B----4-:R-:W-:Y:S01]  /*6590*/  IMAD.WIDE R34, R8.reuse, 0x4, R26 ;  /* 0x0000000408227825 */ /* 0x050fe200078e021a */
[----:B------:R2:W-:Y:S03]  /*65a0*/  LDGSTS.E [R3+0x8], desc[UR48][R36.64], !P0 ;  /* 0x0000800024037fae */ /* 0x0005e6000c121870 */
[----:B---3--:R-:W-:Y:S01]  /*65b0*/  IMAD.WIDE R32, R8, 0x4, R28 ;  /* 0x0000000408207825 */ /* 0x008fe200078e021c */
[----:B------:R3:W-:Y:S01]  /*65c0*/  LDGSTS.E [R3+0x4008], desc[UR48][R34.64], !P0 ;  /* 0x0400800022037fae */ /* 0x0007e2000c121870 */
[----:B------:R-:W4:Y:S03]  /*65d0*/  LDC R8, c[0x0][0x230] ;  /* 0x00008c00ff087b82 */ /* 0x000f260000000800 */
[----:B------:R2:W-:Y:S04]  /*65e0*/  STL.64 [R1+0x498], R36 ;  /* 0x0004982401007387 */ /* 0x0005e80000100a00 */
[----:B------:R3:W-:Y:S04]  /*65f0*/  LDGSTS.E [R3+0x8008], desc[UR48][R32.64], !P0 ;  /* 0x0800800020037fae */ /* 0x0007e8000c121870 */
[----:B------:R3:W-:Y:S04]  /*6600*/  STL.64 [R1+0x4d8], R34 ;  /* 0x0004d82201007387 */ /* 0x0007e80000100a00 */
[----:B------:R1:W-:Y:S01]  /*6610*/  LDGSTS.E [R3+0xc008], desc[UR48][R12.64], !P0 ;  /* 0x0c0080000c037fae */ /* 0x0003e2000c121870 */
[----:B--2---:R-:W-:Y:S01]  /*6620*/  IMAD.WIDE R36, R4, 0x4, R24 ;  /* 0x0000000404247825 */ /* 0x004fe200078e0218 */
[----:B------:R-:W-:-:S02]  /*6630*/  ISETP.NE.U32.AND P0, PT, R0, RZ, PT ;  /* 0x000000ff0000720c */ /* 0x000fc40003f05070 */
[----:B------:R2:W-:Y:S01]  /*6640*/  STL.64 [R1+0x4e0], R32 ;  /* 0x0004e02001007387 */ /* 0x0005e20000100a00 */
[----:B------:R-:W-:Y:S02]  /*6650*/  IMAD R0, R2, 0x3c, RZ ;  /* 0x0000003c02007824 */ /* 0x000fe400078e02ff */
[C---:B---3--:R-:W-:Y:S01]  /*6660*/  IMAD.WIDE R34, R4.reuse, 0x4, R26 ;  /* 0x0000000404227825 */ /* 0x048fe200078e021a */
[----:B------:R1:W-:Y:S04]  /*6670*/  STL.64 [R1+0x4e8], R12 ;  /* 0x0004e80c01007387 */ /* 0x0003e80000100a00 */
[----:B------:R3:W-:Y:S01]  /*6680*/  STL.64 [R1+0x500], R36 ;  /* 0x0005002401007387 */ /* 0x0007e20000100a00 */
[----:B--2---:R-:W-:-:S03]  /*6690*/  IMAD.WIDE R32, R4, 0x4, R28 ;  /* 0x0000000404207825 */ /* 0x004fc600078e021c */
[----:B------:R3:W-:Y:S01]  /*66a0*/  LDGSTS.E [R3+0xc], desc[UR48][R36.64], !P4 ;  /* 0x0000c00024037fae */ /* 0x0007e2000e121870 */
[----:B-1----:R-:W-:-:S03]  /*66b0*/  IMAD.WIDE R12, R4, 0x4, R30 ;  /* 0x00000004040c7825 */ /* 0x002fc600078e021e */
[----:B------:R1:W-:Y:S01]  /*66c0*/  STL.64 [R1+0x508], R34 ;  /* 0x0005082201007387 */ /* 0x0003e20000100a00 */
[----:B------:R-:W-:-:S03]  /*66d0*/  VIADD R4, R252, 0xffffffbf ;  /* 0xffffffbffc047836 */ /* 0x000fc60000000000 */
[----:B------:R1:W-:Y:S01]  /*66e0*/  LDGSTS.E [R3+0x400c], desc[UR48][R34.64], !P4 ;  /* 0x0400c00022037fae */ /* 0x0003e2000e121870 */
[----:B------:R-:W2:Y:S01]  /*66f0*/  LDC R252, c[0x0][0x230] ;  /* 0x00008c00fffc7b82 */ /* 0x000ea20000000800 */
[C---:B---3--:R-:W-:Y:S02]  /*6700*/  IMAD.WIDE R36, R0.reuse, 0x4, R24 ;  /* 0x0000000400247825 */ /* 0x048fe400078e0218 */
        /* <DEDUP_REMOVED lines=9> */
[----:B------:R3:W-:Y:S01]  /*67a0*/  STL.64 [R1+0x540], R36 ;  /* 0x0005402401007387 */ /* 0x0007e20000100a00 */
[----:B-1----:R-:W-:Y:S01]  /*67b0*/  IMAD.WIDE R12, R0, 0x4, R30 ;  /* 0x00000004000c7825 */ /* 0x002fe200078e021e */
[----:B------:R-:W-:-:S02]  /*67c0*/  IADD3 R0, R38, -0x42, RZ ;  /* 0xffffffbe26007810 */ /* 0x000fc40007ffe0ff */
[----:B------:R1:W-:Y:S01]  /*67d0*/  LDGSTS.E [R3+0x14000], desc[UR48][R34.64], !P5 ;  /* 0x1400000022037fae */ /* 0x0003e2000e921870 */
[----:B------:R-:W-:-:S03]  /*67e0*/  IMAD.WIDE R38, R4, 0x4, R24 ;  /* 0x0000000404267825 */ /* 0x000fc600078e0218 */
[----:B------:R1:W-:Y:S01]  /*67f0*/  STL.64 [R1+0x550], R34 ;  /* 0x0005502201007387 */ /* 0x0003e20000100a00 */
[----:B---3--:R-:W3:Y:S03]  /*6800*/  LDC R36, c[0x0][0x230] ;  /* 0x00008c00ff247b82 */ /* 0x008ee60000000800 */
[----:B------:R4:W-:Y:S04]  /*6810*/  LDGSTS.E [R3+0x18000], desc[UR48][R32.64], !P5 ;  /* 0x1800000020037fae */ /* 0x0009e8000e921870 */
[----:B------:R4:W-:Y:S04]  /*6820*/  STL.64 [R1+0x560], R32 ;  /* 0x0005602001007387 */ /* 0x0009e80000100a00 */
[----:B------:R2:W-:Y:S01]  /*6830*/  LDGSTS.E [R3+0x1c000], desc[UR48][R12.64], !P5 ;  /* 0x1c0000000c037fae */ /* 0x0005e2000e921870 */
[----:B------:R-:W-:Y:S01]  /*6840*/  ISETP.GE.U32.AND P5, PT, R0, 0x7fffff7f, PT ;  /* 0x7fffff7f0000780c */ /* 0x000fe20003fa6070 */
[----:B-1----:R-:W-:-:S02]  /*6850*/  IMAD.WIDE R34, R4, 0x4, R26 ;  /* 0x0000000404227825 */ /* 0x002fc400078e021a */
[----:B------:R2:W-:Y:S02]  /*6860*/  STL.64 [R1+0x570], R12 ;  /* 0x0005700c01007387 */ /* 0x0005e40000100a00 */
[----:B------:R-:W-:Y:S02]  /*6870*/  IMAD R0, R2, 0x3e, RZ ;  /* 0x0000003e02007824 */ /* 0x000fe400078e02ff */
[----:B----4-:R-:W-:Y:S01]  /*6880*/  IMAD.WIDE R32, R4, 0x4, R28 ;  /* 0x0000000404207825 */ /* 0x010fe200078e021c */
[----:B------:R1:W-:Y:S03]  /*6890*/  STL.64 [R1+0x578], R38 ;  /* 0x0005782601007387 */ /* 0x0003e60000100a00 */
[----:B------:R-:W-:Y:S01]  /*68a0*/  IMAD R2, R2, 0x3f, RZ ;  /* 0x0000003f02027824 */ /* 0x000fe200078e02ff */
[----:B------:R1:W-:Y:S01]  /*68b0*/  LDGSTS.E [R3+0x10004], desc[UR48][R38.64], !P6 ;  /* 0x1000400026037fae */ /* 0x0003e2000f121870 */
[----:B--2---:R-:W-:-:S03]  /*68c0*/  IMAD.MOV.U32 R12, RZ, RZ, R10 ;  /* 0x000000ffff0c7224 */ /* 0x004fc600078e000a */
[----:B------:R2:W-:Y:S01]  /*68d0*/  STL.64 [R1+0x588], R34 ;  /* 0x0005882201007387 */ /* 0x0005e20000100a00 */
[----:B------:R-:W-:Y:S02]  /*68e0*/  IMAD.MOV.U32 R13, RZ, RZ, R11 ;  /* 0x000000ffff0d7224 */ /* 0x000fe400078e000b */
[----:B------:R-:W-:Y:S01]  /*68f0*/  IMAD.WIDE R10, R4, 0x4, R30 ;  /* 0x00000004040a7825 */ /* 0x000fe200078e021e */
[----:B------:R2:W-:Y:S01]  /*6900*/  LDGSTS.E [R3+0x14004], desc[UR48][R34.64], !P6 ;  /* 0x1400400022037fae */ /* 0x0005e2000f121870 */
[----:B------:R-:W-:Y:S02]  /*6910*/  IADD3 R4, R5, -0x43, RZ ;  /* 0xffffffbd05047810 */ /* 0x000fe40007ffe0ff */
[----:B------:R-:W-:Y:S01]  /*6920*/  MOV R54, R12 ;  /* 0x0000000c00367202 */ /* 0x000fe20000000f00 */
[C---:B-1----:R-:W-:Y:S01]  /*6930*/  IMAD.WIDE R38, R0.reuse, 0x4, R24 ;  /* 0x0000000400267825 */ /* 0x042fe200078e0218 */
[----:B------:R1:W-:Y:S03]  /*6940*/  STL.64 [R1+0x640], R32 ;  /* 0x0006402001007387 */ /* 0x0003e60000100a00 */
[----:B------:R-:W-:Y:S01]  /*6950*/  IMAD.MOV.U32 R55, RZ, RZ, R13 ;  /* 0x000000ffff377224 */ /* 0x000fe200078e000d */
[----:B------:R1:W-:Y:S01]  /*6960*/  LDGSTS.E [R3+0x18004], desc[UR48][R32.64], !P6 ;  /* 0x1800400020037fae */ /* 0x0003e2000f121870 */
[----:B--2---:R-:W-:-:S03]  /*6970*/  IMAD.WIDE R34, R0, 0x4, R26 ;  /* 0x0000000400227825 */ /* 0x004fc600078e021a */
[----:B------:R2:W-:Y:S04]  /*6980*/  STL.64 [R1+0x658], R10 ;  /* 0x0006580a01007387 */ /* 0x0005e80000100a00 */
[----:B------:R2:W-:Y:S01]  /*6990*/  LDGSTS.E [R3+0x1c004], desc[UR48][R10.64], !P6 ;  /* 0x1c0040000a037fae */ /* 0x0005e2000f121870 */
[----:B------:R-:W-:Y:S01]  /*69a0*/  ISETP.GE.U32.AND P6, PT, R4, 0x7fffff7e, PT ;  /* 0x7fffff7e0400780c */ /* 0x000fe20003fc6070 */
[----:B------:R-:W-:Y:S02]  /*69b0*/  IMAD.WIDE R4, R2, 0x4, R30 ;  /* 0x0000000402047825 */ /* 0x000fe400078e021e */
[----:B------:R-:W-:Y:S02]  /*69c0*/  STL.64 [R1+0x650], R38 ;  /* 0x0006502601007387 */ /* 0x000fe40000100a00 */
[----:B-1----:R-:W-:-:S02]  /*69d0*/  IMAD.WIDE R32, R0, 0x4, R28 ;  /* 0x0000000400207825 */ /* 0x002fc400078e021c */
[----:B------:R-:W-:Y:S02]  /*69e0*/  LDGSTS.E [R3+0x10008], desc[UR48][R38.64], !P1 ;  /* 0x1000800026037fae */ /* 0x000fe4000c921870 */
[----:B--2---:R-:W-:Y:S02]  /*69f0*/  IMAD.WIDE R10, R0, 0x4, R30 ;  /* 0x00000004000a7825 */ /* 0x004fe400078e021e */
[----:B------:R1:W-:Y:S02]  /*6a00*/  STL.64 [R1+0x668], R34 ;  /* 0x0006682201007387 */ /* 0x0003e40000100a00 */
[----:B------:R-:W-:Y:S02]  /*6a10*/  VIADD R0, R8, 0xffffffbc ;  /* 0xffffffbc08007836 */ /* 0x000fe40000000000 */
[----:B------:R1:W-:Y:S04]  /*6a20*/  LDGSTS.E [R3+0x14008], desc[UR48][R34.64], !P1 ;  /* 0x1400800022037fae */ /* 0x0003e8000c921870 */
[----:B------:R2:W-:Y:S04]  /*6a30*/  STL.64 [R1+0x688], R32 ;  /* 0x0006882001007387 */ /* 0x0005e80000100a00 */
[----:B------:R2:W-:Y:S01]  /*6a40*/  LDGSTS.E [R3+0x18008], desc[UR48][R32.64], !P1 ;  /* 0x1800800020037fae */ /* 0x0005e2000c921870 */
[----:B-1----:R-:W-:-:S03]  /*6a50*/  IMAD.WIDE R34, R2, 0x4, R24 ;  /* 0x0000000402227825 */ /* 0x002fc600078e0218 */
[----:B------:R1:W-:Y:S04]  /*6a60*/  STL.64 [R1+0x680], R10 ;  /* 0x0006800a01007387 */ /* 0x0003e80000100a00 */
[----:B------:R1:W-:Y:S01]  /*6a70*/  LDGSTS.E [R3+0x1c008], desc[UR48][R10.64], !P1 ;  /* 0x1c0080000a037fae */ /* 0x0003e2000c921870 */
[----:B------:R-:W-:Y:S01]  /*6a80*/  ISETP.GE.U32.AND P1, PT, R0, 0x7fffff7d, PT ;  /* 0x7fffff7d0000780c */ /* 0x000fe20003f26070 */
[----:B---3--:R-:W-:Y:S02]  /*6a90*/  VIADD R0, R36, 0xffffff9f ;  /* 0xffffff9f24007836 */ /* 0x008fe40000000000 */
[C---:B--2---:R-:W-:Y:S01]  /*6aa0*/  IMAD.WIDE R32, R2.reuse, 0x4, R26 ;  /* 0x0000000402207825 */ /* 0x044fe200078e021a */
[----:B------:R-:W-:Y:S04]  /*6ab0*/  STL.64 [R1+0x698], R34 ;  /* 0x0006982201007387 */ /* 0x000fe80000100a00 */
[----:B------:R-:W-:Y:S01]  /*6ac0*/  STL.64 [R1+0x6a8], R32 ;  /* 0x0006a82001007387 */ /* 0x000fe20000100a00 */
[----:B-1----:R-:W-:-:S03]  /*6ad0*/  IMAD.WIDE R10, R2, 0x4, R28 ;  /* 0x00000004020a7825 */ /* 0x002fc600078e021c */
[----:B------:R-:W-:Y:S04]  /*6ae0*/  LDGSTS.E [R3+0x1000c], desc[UR48][R34.64], !P2 ;  /* 0x1000c00022037fae */ /* 0x000fe8000d121870 */
[----:B------:R1:W-:Y:S04]  /*6af0*/  STL.64 [R1+0x748], R10 ;  /* 0x0007480a01007387 */ /* 0x0003e80000100a00 */
[----:B------:R2:W-:Y:S04]  /*6b00*/  STL.64 [R1+0x740], R4 ;  /* 0x0007400401007387 */ /* 0x0005e80000100a00 */
[----:B------:R-:W3:Y:S04]  /*6b10*/  LDL.64 R52, [R1+0x88] ;  /* 0x0000880001347983 */ /* 0x000ee80000100a00 */
[----:B------:R-:W4:Y:S04]  /*6b20*/  LDL.64 R50, [R1+0x68] ;  /* 0x0000680001327983 */ /* 0x000f280000100a00 */
[----:B------:R-:W4:Y:S04]  /*6b30*/  LDL.64 R40, [R1+0x48] ;  /* 0x0000480001287983 */ /* 0x000f280000100a00 */
[----:B------:R-:W4:Y:S04]  /*6b40*/  LDL.64 R222, [R1+0x28] ;  /* 0x0000280001de7983 */ /* 0x000f280000100a00 */
[----:B------:R-:W4:Y:S04]  /*6b50*/  LDL.64 R244, [R1+0x8] ;  /* 0x0000080001f47983 */ /* 0x000f280000100a00 */
[----:B------:R-:W-:Y:S01]  /*6b60*/  LDGSTS.E [R3+0x1400c], desc[UR48][R32.64], !P2 ;  /* 0x1400c00020037fae */ /* 0x000fe2000d121870 */
[----:B------:R-:W-:-:S03]  /*6b70*/  MOV R8, UR10 ;  /* 0x0000000a00087c02 */ /* 0x000fc60008000f00 */
[----:B------:R1:W-:Y:S04]  /*6b80*/  LDGSTS.E [R3+0x1800c], desc[UR48][R10.64], !P2 ;  /* 0x1800c0000a037fae */ /* 0x0003e8000d121870 */
[----:B------:R2:W-:Y:S01]  /*6b90*/  LDGSTS.E [R3+0x1c00c], desc[UR48][R4.64], !P2 ;  /* 0x1c00c00004037fae */ /* 0x0005e2000d121870 */
[----:B------:R-:W-:Y:S02]  /*6ba0*/  ISETP.GE.U32.AND P2, PT, R0, 0x7fffff60, PT ;  /* 0x7fffff600000780c */ /* 0x000fe40003f46070 */
[C---:B------:R-:W-:Y:S01]  /*6bb0*/  LOP3.LUT R0, R7.reuse, 0x60, RZ, 0x3c, !PT ;  /* 0x0000006007007812 */ /* 0x040fe200078e3cff */
[----:B------:R-:W4:Y:S03]  /*6bc0*/  LDL.64 R38, [R1+0xa0] ;  /* 0x0000a00001267983 */ /* 0x000f260000100a00 */
[----:B------:R-:W-:Y:S01]  /*6bd0*/  IADD3 R0, R8, 0x100000, R0 ;  /* 0x0010000008007810 */ /* 0x000fe20007ffe000 */
[----:B------:R-:W4:Y:S01]  /*6be0*/  LDL.64 R36, [R1+0x80] ;  /* 0x0000800001247983 */ /* 0x000f220000100a00 */
[----:B-1----:R-:W1:Y:S01]  /*6bf0*/  LDC R10, c[0x0][0x230] ;  /* 0x00008c00ff0a7b82 */ /* 0x002e620000000800 */
[----:B--2---:R-:W-:-:S02]  /*6c00*/  LOP3.LUT R5, R7, 0x20, RZ, 0x3c, !PT ;  /* 0x0000002007057812 */ /* 0x004fc400078e3cff */
[----:B------:R-:W2:Y:S01]  /*6c10*/  LDL.64 R34, [R1+0x60] ;  /* 0x0000600001227983 */ /* 0x000ea20000100a00 */
[----:B------:R-:W-:Y:S02]  /*6c20*/  LOP3.LUT R4, R7, 0x40, RZ, 0x3c, !PT ;  /* 0x0000004007047812 */ /* 0x000fe400078e3cff */
[C---:B------:R-:W-:Y:S01]  /*6c30*/  IADD3 R5, R8.reuse, 0x100000, R5 ;  /* 0x0010000008057810 */ /* 0x040fe20007ffe005 */
[----:B------:R-:W2:Y:S01]  /*6c40*/  LDL.64 R32, [R1+0x40] ;  /* 0x0000400001207983 */ /* 0x000ea20000100a00 */
[C---:B------:R-:W-:Y:S02]  /*6c50*/  IADD3 R4, R8.reuse, 0x100000, R4 ;  /* 0x0010000008047810 */ /* 0x040fe40007ffe004 */
[----:B------:R-:W-:Y:S01]  /*6c60*/  IADD3 R8, R8, 0x100000, R7 ;  /* 0x0010000008087810 */ /* 0x000fe20007ffe007 */
[----:B------:R-:W2:Y:S04]  /*6c70*/  LDL.64 R224, [R1+0x20] ;  /* 0x0000200001e07983 */ /* 0x000ea80000100a00 */
[----:B------:R-:W2:Y:S04]  /*6c80*/  LDL.64 R240, [R1] ;  /* 0x0000000001f07983 */ /* 0x000ea80000100a00 */
[----:B------:R-:W2:Y:S04]  /*6c90*/  LDL.64 R228, [R1+0x98] ;  /* 0x0000980001e47983 */ /* 0x000ea80000100a00 */
[----:B------:R-:W2:Y:S04]  /*6ca0*/  LDL.64 R226, [R1+0x78] ;  /* 0x0000780001e27983 */ /* 0x000ea80000100a00 */
[----:B------:R-:W2:Y:S04]  /*6cb0*/  LDL.64 R232, [R1+0x58] ;  /* 0x0000580001e87983 */ /* 0x000ea80000100a00 */
[----:B------:R-:W2:Y:S04]  /*6cc0*/  LDL.64 R236, [R1+0x38] ;  /* 0x0000380001ec7983 */ /* 0x000ea80000100a00 */
[----:B------:R-:W2:Y:S04]  /*6cd0*/  LDL.64 R250, [R1+0x18] ;  /* 0x0000180001fa7983 */ /* 0x000ea80000100a00 */
[----:B------:R-:W2:Y:S04]  /*6ce0*/  LDL.64 R248, [R1+0x90] ;  /* 0x0000900001f87983 */ /* 0x000ea80000100a00 */
[----:B------:R-:W2:Y:S04]  /*6cf0*/  LDL.64 R12, [R1+0x70] ;  /* 0x00007000010c7983 */ /* 0x000ea80000100a00 */
[----:B------:R1:W-:Y:S04]  /*6d00*/  STL.64 [R1+0xa30], R6 ;  /* 0x000a300601007387 */ /* 0x0003e80000100a00 */
[----:B------:R-:W0:Y:S04]  /*6d10*/  LDGDEPBAR ;  /* 0x00000000000079af */ /* 0x000e280000000000 */
[----:B------:R-:W-:Y:S04]  /*6d20*/  LDGSTS.E [R8+-0x60000], desc[UR48][R54.64], P3 ;  /* 0xa000000036087fae */ /* 0x000fe80009921870 */
[----:B-1----:R-:W2:Y:S04]  /*6d30*/  LDL.64 R6, [R1+0x30] ;  /* 0x0000300001067983 */ /* 0x002ea80000100a00 */
[----:B------:R-:W2:Y:S04]  /*6d40*/  LDL.LU.64 R54, [R1+0xcd0] ;  /* 0x000cd00001367983 */ /* 0x000ea80000300a00 */
[----:B---3--:R-:W-:Y:S04]  /*6d50*/  LDGSTS.E [R8+-0x5fc00], desc[UR48][R52.64], P3 ;  /* 0xa040000034087fae */ /* 0x008fe80009921870 */
[----:B----4-:R-:W-:Y:S04]  /*6d60*/  LDGSTS.E [R8+-0x5f800], desc[UR48][R50.64], P3 ;  /* 0xa080000032087fae */ /* 0x010fe80009921870 */
[----:B------:R-:W-:Y:S04]  /*6d70*/  LDGSTS.E [R8+-0x5f400], desc[UR48][R40.64], P3 ;  /* 0xa0c0000028087fae */ /* 0x000fe80009921870 */
[----:B------:R-:W3:Y:S04]  /*6d80*/  LDL.LU.64 R52, [R1+0xcc8] ;  /* 0x000cc80001347983 */ /* 0x000ee80000300a00 */
[----:B------:R-:W4:Y:S04]  /*6d90*/  LDL.LU.64 R50, [R1+0xcc0] ;  /* 0x000cc00001327983 */ /* 0x000f280000300a00 */
[----:B------:R-:W3:Y:S04]  /*6da0*/  LDL.LU.64 R40, [R1+0xcb8] ;  /* 0x000cb80001287983 */ /* 0x000ee80000300a00 */
[----:B------:R-:W-:Y:S04]  /*6db0*/  LDGSTS.E [R8+-0x5f000], desc[UR48][R222.64], P3 ;  /* 0xa1000000de087fae */ /* 0x000fe80009921870 */
[----:B------:R-:W-:Y:S04]  /*6dc0*/  LDGSTS.E [R8+-0x5ec00], desc[UR48][R244.64], P3 ;  /* 0xa1400000f4087fae */ /* 0x000fe80009921870 */
[----:B------:R-:W2:Y:S04]  /*6dd0*/  LDL.LU.64 R222, [R1+0xcb0] ;  /* 0x000cb00001de7983 */ /* 0x000ea80000300a00 */
[----:B------:R-:W4:Y:S04]  /*6de0*/  LDL.LU.64 R244, [R1+0xca8] ;  /* 0x000ca80001f47983 */ /* 0x000f280000300a00 */
[----:B----4-:R-:W-:Y:S04]  /*6df0*/  LDGSTS.E [R8+-0x5e800], desc[UR48][R244.64], P3 ;  /* 0xa1800000f4087fae */ /* 0x010fe80009921870 */
[----:B--2---:R-:W-:Y:S04]  /*6e00*/  LDGSTS.E [R8+-0x5e400], desc[UR48][R222.64], P3 ;  /* 0xa1c00000de087fae */ /* 0x004fe80009921870 */
[----:B------:R-:W-:Y:S04]  /*6e10*/  LDGSTS.E [R5+-0x5ff00], desc[UR48][R38.64], P3 ;  /* 0xa010000026057fae */ /* 0x000fe80009921870 */
[----:B------:R-:W-:Y:S04]  /*6e20*/  LDGSTS.E [R5+-0x5fb00], desc[UR48][R36.64], P3 ;  /* 0xa050000024057fae */ /* 0x000fe80009921870 */
[----:B------:R-:W-:Y:S04]  /*6e30*/  LDGSTS.E [R5+-0x5f700], desc[UR48][R34.64], P3 ;  /* 0xa090000022057fae */ /* 0x000fe80009921870 */
[----:B------:R-:W2:Y:S04]  /*6e40*/  LDL.LU.64 R38, [R1+0xca0] ;  /* 0x000ca00001267983 */ /* 0x000ea80000300a00 */
[----:B------:R-:W4:Y:S04]  /*6e50*/  LDL.LU.64 R36, [R1+0xc98] ;  /* 0x000c980001247983 */ /* 0x000f280000300a00 */
[----:B------:R-:W3:Y:S04]  /*6e60*/  LDL.LU.64 R34, [R1+0xc90] ;  /* 0x000c900001227983 */ /* 0x000ee80000300a00 */
[----:B------:R-:W-:Y:S04]  /*6e70*/  LDGSTS.E [R5+-0x5f300], desc[UR48][R32.64], P3 ;  /* 0xa0d0000020057fae */ /* 0x000fe80009921870 */
[----:B------:R-:W-:Y:S04]  /*6e80*/  LDGSTS.E [R5+-0x5ef00], desc[UR48][R224.64], P3 ;  /* 0xa1100000e0057fae */ /* 0x000fe80009921870 */
[----:B------:R-:W-:Y:S04]  /*6e90*/  LDGSTS.E [R5+-0x5eb00], desc[UR48][R240.64], P3 ;  /* 0xa1500000f0057fae */ /* 0x000fe80009921870 */
[----:B------:R-:W2:Y:S04]  /*6ea0*/  LDL.LU.64 R32, [R1+0xc88] ;  /* 0x000c880001207983 */ /* 0x000ea80000300a00 */
[----:B------:R-:W4:Y:S04]  /*6eb0*/  LDL.LU.64 R224, [R1+0xc80] ;  /* 0x000c800001e07983 */ /* 0x000f280000300a00 */
[----:B------:R-:W3:Y:S04]  /*6ec0*/  LDL.LU.64 R240, [R1+0xc78] ;  /* 0x000c780001f07983 */ /* 0x000ee80000300a00 */
[----:B---3--:R-:W-:Y:S04]  /*6ed0*/  LDGSTS.E [R5+-0x5e700], desc[UR48][R240.64], P3 ;  /* 0xa1900000f0057fae */ /* 0x008fe80009921870 */
[----:B----4-:R-:W-:Y:S04]  /*6ee0*/  LDGSTS.E [R5+-0x5e300], desc[UR48][R224.64], P3 ;  /* 0xa1d00000e0057fae */ /* 0x010fe80009921870 */
[----:B------:R-:W-:Y:S04]  /*6ef0*/  LDGSTS.E [R4+-0x5fe00], desc[UR48][R228.64], P3 ;  /* 0xa0200000e4047fae */ /* 0x000fe80009921870 */
[----:B------:R-:W-:Y:S04]  /*6f00*/  LDGSTS.E [R4+-0x5fa00], desc[UR48][R226.64], P3 ;  /* 0xa0600000e2047fae */ /* 0x000fe80009921870 */
[----:B------:R-:W-:Y:S04]  /*6f10*/  LDGSTS.E [R4+-0x5f600], desc[UR48][R232.64], P3 ;  /* 0xa0a00000e8047fae */ /* 0x000fe80009921870 */
[----:B------:R-:W3:Y:S04]  /*6f20*/  LDL.LU.64 R228, [R1+0xc70] ;  /* 0x000c700001e47983 */ /* 0x000ee80000300a00 */
[----:B------:R-:W4:Y:S04]  /*6f30*/  LDL.LU.64 R226, [R1+0xc68] ;  /* 0x000c680001e27983 */ /* 0x000f280000300a00 */
[----:B------:R-:W2:Y:S04]  /*6f40*/  LDL.LU.64 R232, [R1+0xc60] ;  /* 0x000c600001e87983 */ /* 0x000ea80000300a00 */
[----:B------:R-:W-:Y:S04]  /*6f50*/  LDGSTS.E [R4+-0x5f200], desc[UR48][R236.64], P3 ;  /* 0xa0e00000ec047fae */ /* 0x000fe80009921870 */
[----:B------:R-:W-:Y:S04]  /*6f60*/  LDGSTS.E [R4+-0x5ee00], desc[UR48][R250.64], P3 ;  /* 0xa1200000fa047fae */ /* 0x000fe80009921870 */
[----:B------:R-:W3:Y:S04]  /*6f70*/  LDL.LU.64 R236, [R1+0xc58] ;  /* 0x000c580001ec7983 */ /* 0x000ee80000300a00 */
[----:B------:R-:W4:Y:S04]  /*6f80*/  LDL.LU.64 R250, [R1+0xc50] ;  /* 0x000c500001fa7983 */ /* 0x000f280000300a00 */
[----:B------:R1:W-:Y:S04]  /*6f90*/  STL.64 [R1+0xc30], R4 ;  /* 0x000c300401007387 */ /* 0x0003e80000100a00 */
[----:B----4-:R-:W-:Y:S04]  /*6fa0*/  LDGSTS.E [R4+-0x5ea00], desc[UR48][R250.64], P3 ;  /* 0xa1600000fa047fae */ /* 0x010fe80009921870 */
[----:B---3--:R-:W-:Y:S04]  /*6fb0*/  LDGSTS.E [R4+-0x5e600], desc[UR48][R236.64], P3 ;  /* 0xa1a00000ec047fae */ /* 0x008fe80009921870 */
[----:B------:R-:W-:Y:S04]  /*6fc0*/  LDGSTS.E [R4+-0x5e200], desc[UR48][R226.64], P3 ;  /* 0xa1e00000e2047fae */ /* 0x000fe80009921870 */
[----:B------:R-:W-:Y:S04]  /*6fd0*/  LDGSTS.E [R0+-0x5fd00], desc[UR48][R248.64], P3 ;  /* 0xa0300000f8007fae */ /* 0x000fe80009921870 */
[----:B------:R-:W-:Y:S04]  /*6fe0*/  LDGSTS.E [R0+-0x5f900], desc[UR48][R12.64], P3 ;  /* 0xa07000000c007fae */ /* 0x000fe80009921870 */
[----:B-1----:R-:W3:Y:S04]  /*6ff0*/  LDL.64 R4, [R1+0x50] ;  /* 0x0000500001047983 */ /* 0x002ee80000100a00 */
[----:B------:R-:W4:Y:S04]  /*7000*/  LDL.LU.64 R248, [R1+0xc48] ;  /* 0x000c480001f87983 */ /* 0x000f280000300a00 */
[----:B------:R-:W2:Y:S01]  /*7010*/  LDL.LU.64 R12, [R1+0xc40] ;  /* 0x000c4000010c7983 */ /* 0x000ea20000300a00 */
[----:B------:R-:W-:Y:S01]  /*7020*/  USHF.L.U32 UR7, UR4, 0x6, URZ ;  /* 0x0000000604077899 */ /* 0x000fe2000800063f */
[----:B------:R-:W-:-:S05]  /*7030*/  VIADD R252, R252, 0xffffff9e ;  /* 0xffffff9efcfc7836 */ /* 0x000fca0000000000 */
[----:B------:R-:W-:Y:S01]  /*7040*/  IMAD.U32 R2, RZ, RZ, UR7 ;  /* 0x00000007ff027e24 */ /* 0x000fe2000f8e00ff */
[----:B---3--:R-:W-:Y:S04]  /*7050*/  LDGSTS.E [R0+-0x5f500], desc[UR48][R4.64], P3 ;  /* 0xa0b0000004007fae */ /* 0x008fe80009921870 */
[----:B------:R-:W-:Y:S04]  /*7060*/  LDGSTS.E [R0+-0x5f100], desc[UR48][R6.64], P3 ;  /* 0xa0f0000006007fae */ /* 0x000fe80009921870 */
[----:B--2---:R1:W-:Y:S04]  /*7070*/  LDGSTS.E [R0+-0x5ed00], desc[UR48][R12.64], P3 ;  /* 0xa13000000c007fae */ /* 0x0043e80009921870 */
[----:B----4-:R-:W-:Y:S04]  /*7080*/  LDGSTS.E [R0+-0x5e900], desc[UR48][R248.64], P3 ;  /* 0xa1700000f8007fae */ /* 0x010fe80009921870 */
[----:B------:R-:W-:Y:S04]  /*7090*/  LDGSTS.E [R0+-0x5e500], desc[UR48][R232.64], P3 ;  /* 0xa1b00000e8007fae */ /* 0x000fe80009921870 */
[----:B------:R-:W-:Y:S04]  /*70a0*/  LDGSTS.E [R0+-0x5e100], desc[UR48][R228.64], P3 ;  /* 0xa1f00000e4007fae */ /* 0x000fe80009921870 */
[----:B------:R-:W0:Y:S01]  /*70b0*/  LDGDEPBAR ;  /* 0x00000000000079af */ /* 0x000e220000000000 */
[----:B-1----:R-:W-:Y:S01]  /*70c0*/  IMAD.WIDE R12, R2, 0x4, R24 ;  /* 0x00000004020c7825 */ /* 0x002fe200078e0218 */
[----:B------:R-:W-:Y:S01]  /*70d0*/  ISETP.GE.U32.AND P3, PT, R252, 0x7fffff5f, PT ;  /* 0x7fffff5ffc00780c */ /* 0x000fe20003f66070 */
[----:B------:R-:W1:Y:S08]  /*70e0*/  LDC R25, c[0x0][0x230] ;  /* 0x00008c00ff197b82 */ /* 0x000e700000000800 */
[----:B------:R-:W-:Y:S01]  /*70f0*/  BAR.SYNC.DEFER_BLOCKING 0x0 ;  /* 0x0000000000007b1d */ /* 0x000fe20000010000 */
[----:B------:R-:W-:-:S02]  /*7100*/  VIADD R252, R10, 0xffffff9d ;  /* 0xffffff9d0afc7836 */ /* 0x000fc40000000000 */
[----:B------:R-:W-:-:S04]  /*7110*/  IMAD.WIDE R10, R2, 0x4, R26 ;  /* 0x00000004020a7825 */ /* 0x000fc800078e021a */
[C---:B------:R-:W-:Y:S01]  /*7120*/  IMAD.WIDE R6, R2.reuse, 0x4, R28 ;  /* 0x0000000402067825 */ /* 0x040fe200078e021c */
[----:B------:R2:W-:Y:S01]  /*7130*/  STL.64 [R1+0x738], R12 ;  /* 0x0007380c01007387 */ /* 0x0005e20000100a00 */
[----:B------:R-:W3:Y:S02]  /*7140*/  LDC R27, c[0x0][0x230] ;  /* 0x00008c00ff1b7b82 */ /* 0x000ee40000000800 */
[C---:B------:R-:W-:Y:S01]  /*7150*/  IMAD.WIDE R4, R2.reuse, 0x4, R30 ;  /* 0x0000000402047825 */ /* 0x040fe200078e021e */
[----:B------:R4:W-:Y:S04]  /*7160*/  STL.64 [R1+0x730], R10 ;  /* 0x0007300a01007387 */ /* 0x0009e80000100a00 */
[----:B------:R4:W-:Y:S01]  /*7170*/  STL.64 [R1+0x728], R6 ;  /* 0x0007280601007387 */ /* 0x0009e20000100a00 */
[----:B------:R-:W3:Y:S03]  /*7180*/  LDC R26, c[0x0][0x230] ;  /* 0x00008c00ff1a7b82 */ /* 0x000ee60000000800 */
[----:B------:R4:W-:Y:S04]  /*7190*/  STL.64 [R1+0x720], R4 ;  /* 0x0007200401007387 */ /* 0x0009e80000100a00 */
[----:B------:R-:W-:Y:S01]  /*71a0*/  @!PT LDS RZ, [RZ] ;  /* 0x00000000fffff984 */ /* 0x000fe20000000800 */
[----:B------:R-:W-:Y:S01]  /*71b0*/  @!PT LDS RZ, [RZ] ;  /* 0x00000000fffff984 */ /* 0x000fe20000000800 */
[----:B------:R-:W-:Y:S01]  /*71c0*/  @!PT LDS RZ, [RZ] ;  /* 0x00000000fffff984 */ /* 0x000fe20000000800 */
[----:B------:R2:W-:Y:S01]  /*71d0*/  LDGSTS.E [R16+0x20000], desc[UR48][R12.64], !P4 ;  /* 0x200000000c107fae */ /* 0x0005e2000e121870 */
[----:B-1----:R-:W-:Y:S01]  /*71e0*/  IADD3 R24, R25, -0x64, RZ ;  /* 0xffffff9c19187810 */ /* 0x002fe20007ffe0ff */
[----:B------:R-:W1:Y:S02]  /*71f0*/  LDC R28, c[0x0][0x230] ;  /* 0x00008c00ff1c7b82 */ /* 0x000e640000000800 */
[----:B------:R4:W-:Y:S04]  /*7200*/  LDGSTS.E [R16+0x24000], desc[UR48][R10.64], !P4 ;  /* 0x240000000a107fae */ /* 0x0009e8000e121870 */
[----:B------:R4:W-:Y:S02]  /*7210*/  LDGSTS.E [R16+0x28000], desc[UR48][R6.64], !P4 ;  /* 0x2800000006107fae */ /* 0x0009e4000e121870 */
[----:B------:R-:W1:Y:S01]  /*7220*/  LDC R25, c[0x0][0x230] ;  /* 0x00008c00ff197b82 */ /* 0x000e620000000800 */
[C---:B--2---:R-:W-:Y:S01]  /*7230*/  IMAD.WIDE R12, R2.reuse, 0x4, R32 ;  /* 0x00000004020c7825 */ /* 0x044fe200078e0220 */
[----:B------:R2:W-:Y:S03]  /*7240*/  LDGSTS.E [R16+0x2c000], desc[UR48][R4.64], !P4 ;  /* 0x2c00000004107fae */ /* 0x0005e6000e121870 */
[C---:B----4-:R-:W-:Y:S01]  /*7250*/  IMAD.WIDE R10, R2.reuse, 0x4, R34 ;  /* 0x00000004020a7825 */ /* 0x050fe200078e0222 */
[----:B------:R4:W-:Y:S03]  /*7260*/  STL.64 [R1+0x718], R12 ;  /* 0x0007180c01007387 */ /* 0x0009e60000100a00 */
[C---:B------:R-:W-:Y:S01]  /*7270*/  IMAD.WIDE R6, R2.reuse, 0x4, R36 ;  /* 0x0000000402067825 */ /* 0x040fe200078e0224 */
[----:B------:R4:W-:Y:S03]  /*7280*/  LDGSTS.E [R16+0x20004], desc[UR48][R12.64], !P5 ;  /* 0x200040000c107fae */ /* 0x0009e6000e921870 */
[C---:B--2---:R-:W-:Y:S01]  /*7290*/  IMAD.WIDE R4, R2.reuse, 0x4, R38 ;  /* 0x0000000402047825 */ /* 0x044fe200078e0226 */
[----:B------:R2:W-:Y:S04]  /*72a0*/  STL.64 [R1+0x710], R10 ;  /* 0x0007100a01007387 */ /* 0x0005e80000100a00 */
[----:B------:R2:W-:Y:S01]  /*72b0*/  LDGSTS.E [R16+0x24004], desc[UR48][R10.64], !P5 ;  /* 0x240040000a107fae */ /* 0x0005e2000e921870 */
[----:B----4-:R-:W-:-:S03]  /*72c0*/  IMAD.WIDE R12, R2, 0x4, R40 ;  /* 0x00000004020c7825 */ /* 0x010fc600078e0228 */
[----:B------:R4:W-:Y:S04]  /*72d0*/  STL.64 [R1+0x708], R6 ;  /* 0x0007080601007387 */ /* 0x0009e80000100a00 */
[----:B------:R4:W-:Y:S01]  /*72e0*/  LDGSTS.E [R16+0x28004], desc[UR48][R6.64], !P5 ;  /* 0x2800400006107fae */ /* 0x0009e2000e921870 */
[----:B--2---:R-:W-:-:S03]  /*72f0*/  IMAD.WIDE R10, R2, 0x4, R50 ;  /* 0x00000004020a7825 */ /* 0x004fc600078e0232 */
        /* <DEDUP_REMOVED lines=21> */
[----:B------:R4:W-:Y:S01]  /*7450*/  STL.64 [R1+0x6c8], R6 ;  /* 0x0006c80601007387 */ /* 0x0009e20000100a00 */
[----:B------:R-:W-:-:S03]  /*7460*/  ISETP.GE.U32.AND P4, PT, R252, 0x7fffff5e, PT ;  /* 0x7fffff5efc00780c */ /* 0x000fc60003f86070 */
[----:B------:R4:W-:Y:S01]  /*7470*/  LDGSTS.E [R16+0x2800c], desc[UR48][R6.64], !P1 ;  /* 0x2800c00006107fae */ /* 0x0009e2000c921870 */
[----:B--2---:R-:W-:-:S03]  /*7480*/  IMAD.WIDE R10, R2, 0x4, R74 ;  /* 0x00000004020a7825 */ /* 0x004fc600078e024a */
[----:B------:R2:W-:Y:S01]  /*7490*/  STL.64 [R1+0x6c0], R4 ;  /* 0x0006c00401007387 */ /* 0x0005e20000100a00 */
[----:B------:R-:W-:Y:S01]  /*74a0*/  ISETP.GE.U32.AND P5, PT, R24, 0x7fffff5d, PT ;  /* 0x7fffff5d1800780c */ /* 0x000fe20003fa6070 */
[----:B------:R-:W1:Y:S02]  /*74b0*/  LDC R252, c[0x0][0x230] ;  /* 0x00008c00fffc7b82 */ /* 0x000e640000000800 */
        /* <DEDUP_REMOVED lines=10> */
[----:B---3--:R-:W-:Y:S02]  /*7560*/  VIADD R24, R27, 0xffffffbb ;  /* 0xffffffbb1b187836 */ /* 0x008fe40000000000 */
[----:B------:R-:W3:Y:S01]  /*7570*/  LDC R27, c[0x0][0x230] ;  /* 0x00008c00ff1b7b82 */ /* 0x000ee20000000800 */
        /* <DEDUP_REMOVED lines=14> */
[----:B------:R2:W-:Y:S04]  /*7660*/  STL.64 [R1+0x648], R4 ;  /* 0x0006480401007387 */ /* 0x0005e80000100a00 */
[----:B------:R2:W-:Y:S01]  /*7670*/  LDGSTS.E [R16+0x3c004], desc[UR48][R4.64], !P3 ;  /* 0x3c00400004107fae */ /* 0x0005e2000d921870 */
[----:B----4-:R-:W-:-:S03]  /*7680*/  IMAD.WIDE R6, R2, 0x4, R120 ;  /* 0x0000000402067825 */ /* 0x010fc600078e0278 */
[----:B------:R4:W-:Y:S01]  /*7690*/  STL.64 [R1+0x638], R12 ;  /* 0x0006380c01007387 */ /* 0x0009e20000100a00 */
[----:B------:R-:W-:-:S03]  /*76a0*/  VIADD R24, R26, 0xffffffba ;  /* 0xffffffba1a187836 */ /* 0x000fc60000000000 */
[----:B------:R4:W-:Y:S01]  /*76b0*/  LDGSTS.E [R16+0x30008], desc[UR48][R12.64], !P4 ;  /* 0x300080000c107fae */ /* 0x0009e2000e121870 */
[----:B------:R-:W3:Y:S01]  /*76c0*/  LDC R26, c[0x0][0x230] ;  /* 0x00008c00ff1a7b82 */ /* 0x000ee20000000800 */
[C---:B--2---:R-:W-:Y:S02]  /*76d0*/  IMAD.WIDE R4, R2.reuse, 0x4, R124 ;  /* 0x0000000402047825 */ /* 0x044fe400078e027c */
        /* <DEDUP_REMOVED lines=8> */
[----:B-1----:R-:W-:Y:S02]  /*7760*/  IADD3 R24, R25, -0x47, RZ ;  /* 0xffffffb919187810 */ /* 0x002fe40007ffe0ff */
[----:B------:R-:W1:Y:S01]  /*7770*/  LDC R25, c[0x0][0x230] ;  /* 0x00008c00ff197b82 */ /* 0x000e620000000800 */
        /* <DEDUP_REMOVED lines=18> */
[C---:B------:R-:W-:Y:S01]  /*78a0*/  IMAD.WIDE R64, R2.reuse, 0x4, R230 ;  /* 0x0000000402407825 */ /* 0x040fe200078e02e6 */
[----:B------:R-:W1:Y:S03]  /*78b0*/  LDC R28, c[0x0][0x230] ;  /* 0x00008c00ff1c7b82 */ /* 0x000e660000000800 */
[C---:B--2---:R-:W-:Y:S01]  /*78c0*/  IMAD.WIDE R4, R2.reuse, 0x4, R142 ;  /* 0x0000000402047825 */ /* 0x044fe200078e028e */
        /* <DEDUP_REMOVED lines=11> */
[----:B---3--:R-:W-:-:S03]  /*7980*/  VIADD R24, R27, 0xffffff9b ;  /* 0xffffff9b1b187836 */ /* 0x008fc60000000000 */
[----:B------:R4:W-:Y:S01]  /*7990*/  LDGSTS.E [R20+0x20004], desc[UR48][R12.64], !P1 ;  /* 0x200040000c147fae */ /* 0x0009e2000c921870 */
[C---:B------:R-:W-:Y:S01]  /*79a0*/  IMAD.WIDE R154, R2.reuse, 0x4, R154 ;  /* 0x00000004029a7825 */ /* 0x040fe200078e029a */
[----:B------:R-:W3:Y:S03]  /*79b0*/  LDC R27, c[0x0][0x230] ;  /* 0x00008c00ff1b7b82 */ /* 0x000ee60000000800 */
        /* <DEDUP_REMOVED lines=9> */
[----:B------:R-:W-:Y:S01]  /*7a50*/  IADD3 R24, R26, -0x66, RZ ;  /* 0xffffff9a1a187810 */ /* 0x000fe20007ffe0ff */
[C---:B------:R-:W-:Y:S02]  /*7a60*/  IMAD.WIDE R156, R2.reuse, 0x4, R156 ;  /* 0x00000004029c7825 */ /* 0x040fe400078e029c */
[----:B------:R2:W-:Y:S01]  /*7a70*/  LDGSTS.E [R20+0x2c004], desc[UR48][R4.64], !P1 ;  /* 0x2c00400004147fae */ /* 0x0005e2000c921870 */
[----:B------:R-:W3:Y:S01]  /*7a80*/  LDC R26, c[0x0][0x230] ;  /* 0x00008c00ff1a7b82 */ /* 0x000ee20000000800 */
[C---:B----4-:R-:W-:Y:S02]  /*7a90*/  IMAD.WIDE R6, R2.reuse, 0x4, R184 ;  /* 0x0000000402067825 */ /* 0x050fe400078e02b8 */
        /* <DEDUP_REMOVED lines=42> */
[----:B-1----:R-:W-:Y:S02]  /*7d40*/  VIADD R24, R25, 0xffffff99 ;  /* 0xffffff9919187836 */ /* 0x002fe40000000000 */
[C---:B----4-:R-:W-:Y:S01]  /*7d50*/  IMAD.WIDE R12, R2.reuse, 0x4, R212 ;  /* 0x00000004020c7825 */ /* 0x050fe200078e02d4 */
[----:B------:R1:W-:Y:S01]  /*7d60*/  STL.64 [R1+0x4f8], R6 ;  /* 0x0004f80601007387 */ /* 0x0003e20000100a00 */
[----:B------:R-:W4:Y:S03]  /*7d70*/  LDC R25, c[0x0][0x230] ;  /* 0x00008c00ff197b82 */ /* 0x000f260000000800 */
[----:B------:R1:W-:Y:S04]  /*7d80*/  LDGSTS.E [R20+0x38004], desc[UR48][R6.64], !P5 ;  /* 0x3800400006147fae */ /* 0x0003e8000e921870 */
[----:B------:R3:W-:Y:S01]  /*7d90*/  STL.64 [R1+0x4f0], R4 ;  /* 0x0004f00401007387 */ /* 0x0007e20000100a00 */
[----:B--2---:R-:W-:-:S03]  /*7da0*/  IMAD.WIDE R10, R2, 0x4, R214 ;  /* 0x00000004020a7825 */ /* 0x004fc600078e02d6 */
[----:B------:R3:W-:Y:S01]  /*7db0*/  LDGSTS.E [R20+0x3c004], desc[UR48][R4.64], !P5 ;  /* 0x3c00400004147fae */ /* 0x0007e2000e921870 */
[----:B-1----:R-:W-:Y:S01]  /*7dc0*/  IMAD.WIDE R6, R2, 0x4, R216 ;  /* 0x0000000402067825 */ /* 0x002fe200078e02d8 */
[----:B------:R-:W-:-:S04]  /*7dd0*/  ISETP.GE.U32.AND P6, PT, R24, 0x7fffff5a, PT ;  /* 0x7fffff5a1800780c */ /* 0x000fc80003fc6070 */
[----:B------:R-:W-:Y:S01]  /*7de0*/  STL.64 [R1+0x4b8], R6 ;  /* 0x0004b80601007387 */ /* 0x000fe20000100a00 */
[----:B---3--:R-:W-:-:S03]  /*7df0*/  IMAD.WIDE R4, R2, 0x4, R218 ;  /* 0x0000000402047825 */ /* 0x008fc600078e02da */
[----:B------:R-:W-:Y:S04]  /*7e00*/  STL.64 [R1+0xb80], R12 ;  /* 0x000b800c01007387 */ /* 0x000fe80000100a00 */
[----:B------:R1:W-:Y:S04]  /*7e10*/  STL.64 [R1+0x4b0], R4 ;  /* 0x0004b00401007387 */ /* 0x0003e80000100a00 */
[----:B------:R2:W-:Y:S04]  /*7e20*/  STL.64 [R1+0xb88], R10 ;  /* 0x000b880a01007387 */ /* 0x0005e80000100a00 */
[----:B------:R-:W3:Y:S04]  /*7e30*/  LDL.LU.64 R40, [R1+0xb0] ;  /* 0x0000b00001287983 */ /* 0x000ee80000300a00 */
[----:B------:R-:W2:Y:S04]  /*7e40*/  LDL.LU.64 R38, [R1+0xb8] ;  /* 0x0000b80001267983 */ /* 0x000ea80000300a00 */
[----:B------:R-:W4:Y:S04]  /*7e50*/  LDL.LU.64 R32, [R1+0xc0] ;  /* 0x0000c00001207983 */ /* 0x000f280000300a00 */
[----:B------:R-:W4:Y:S04]  /*7e60*/  LDL.LU.64 R36, [R1+0xc8] ;  /* 0x0000c80001247983 */ /* 0x000f280000300a00 */
[----:B------:R-:W4:Y:S04]  /*7e70*/  LDL.LU.64 R30, [R1+0xd0] ;  /* 0x0000d000011e7983 */ /* 0x000f280000300a00 */
[----:B------:R-:W-:Y:S04]  /*7e80*/  LDGSTS.E [R20+0x30008], desc[UR48][R12.64], !P6 ;  /* 0x300080000c147fae */ /* 0x000fe8000f121870 */
[----:B------:R-:W4:Y:S04]  /*7e90*/  LDL.LU.64 R56, [R1+0xd8] ;  /* 0x0000d80001387983 */ /* 0x000f280000300a00 */
[----:B------:R-:W-:Y:S04]  /*7ea0*/  LDGSTS.E [R20+0x34008], desc[UR48][R10.64], !P6 ;  /* 0x340080000a147fae */ /* 0x000fe8000f121870 */
[----:B------:R-:W4:Y:S04]  /*7eb0*/  LDL.LU.64 R34, [R1+0xe0] ;  /* 0x0000e00001227983 */ /* 0x000f280000300a00 */
[----:B------:R1:W-:Y:S04]  /*7ec0*/  LDGSTS.E [R20+0x38008], desc[UR48][R6.64], !P6 ;  /* 0x3800800006147fae */ /* 0x0003e8000f121870 */
[----:B------:R4:W-:Y:S04]  /*7ed0*/  LDGSTS.E [R20+0x3c008], desc[UR48][R4.64], !P6 ;  /* 0x3c00800004147fae */ /* 0x0009e8000f121870 */
[----:B------:R-:W4:Y:S04]  /*7ee0*/  LDL.LU.64 R58, [R1+0xe8] ;  /* 0x0000e800013a7983 */ /* 0x000f280000300a00 */
[----:B-1----:R-:W4:Y:S01]  /*7ef0*/  LDL.LU.64 R4, [R1+0xf0] ;  /* 0x0000f00001047983 */ /* 0x002f220000300a00 */
[----:B------:R-:W-:-:S04]  /*7f00*/  IMAD.WIDE R6, R2, 0x4, R220 ;  /* 0x0000000402067825 */ /* 0x000fc800078e02dc */
[C---:B------:R-:W-:Y:S01]  /*7f10*/  IMAD.WIDE R98, R2.reuse, 0x4, R98 ;  /* 0x0000000402627825 */ /* 0x040fe200078e0262 */
[----:B------:R1:W-:Y:S03]  /*7f20*/  STL.64 [R1+0xb90], R6 ;  /* 0x000b900601007387 */ /* 0x0003e60000100a00 */
[C---:B------:R-:W-:Y:S01]  /*7f30*/  IMAD.WIDE R22, R2.reuse, 0x4, R22 ;  /* 0x0000000402167825 */ /* 0x040fe200078e0216 */
[----:B------:R-:W-:Y:S03]  /*7f40*/  STL.64 [R1+0xb98], R64 ;  /* 0x000b984001007387 */ /* 0x000fe60000100a00 */
[C---:B------:R-:W-:Y:S01]  /*7f50*/  IMAD.WIDE R86, R2.reuse, 0x4, R86 ;  /* 0x0000000402567825 */ /* 0x040fe200078e0256 */
[----:B------:R-:W-:Y:S03]  /*7f60*/  STL.64 [R1+0xba0], R154 ;  /* 0x000ba09a01007387 */ /* 0x000fe60000100a00 */
[C---:B------:R-:W-:Y:S01]  /*7f70*/  IMAD.WIDE R88, R2.reuse, 0x4, R88 ;  /* 0x0000000402587825 */ /* 0x040fe200078e0258 */
[----:B------:R-:W-:Y:S03]  /*7f80*/  STL.64 [R1+0xba8], R156 ;  /* 0x000ba89c01007387 */ /* 0x000fe60000100a00 */
[C---:B------:R-:W-:Y:S01]  /*7f90*/  IMAD.WIDE R104, R2.reuse, 0x4, R104 ;  /* 0x0000000402687825 */ /* 0x040fe200078e0268 */
[----:B------:R1:W-:Y:S03]  /*7fa0*/  STL.64 [R1+0xbb0], R98 ;  /* 0x000bb06201007387 */ /* 0x0003e60000100a00 */
[C---:B------:R-:W-:Y:S01]  /*7fb0*/  IMAD.WIDE R42, R2.reuse, 0x4, R42 ;  /* 0x00000004022a7825 */ /* 0x040fe200078e022a */
[----:B------:R-:W-:Y:S03]  /*7fc0*/  STL.64 [R1+0xbb8], R22 ;  /* 0x000bb81601007387 */ /* 0x000fe60000100a00 */
[C---:B------:R-:W-:Y:S01]  /*7fd0*/  IMAD.WIDE R90, R2.reuse, 0x4, R90 ;  /* 0x00000004025a7825 */ /* 0x040fe200078e025a */
[----:B------:R-:W-:Y:S03]  /*7fe0*/  STL.64 [R1+0xbc0], R86 ;  /* 0x000bc05601007387 */ /* 0x000fe60000100a00 */
[C---:B------:R-:W-:Y:S01]  /*7ff0*/  IMAD.WIDE R92, R2.reuse, 0x4, R92 ;  /* 0x00000004025c7825 */ /* 0x040fe200078e025c */
[----:B------:R1:W-:Y:S03]  /*8000*/  STL.64 [R1+0xbc8], R88 ;  /* 0x000bc85801007387 */ /* 0x0003e60000100a00 */
        /* <DEDUP_REMOVED lines=17> */
[----:B------:R-:W-:Y:S04]  /*8120*/  STL.64 [R1+0xc10], R168 ;  /* 0x000c10a801007387 */ /* 0x000fe80000100a00 */
[----:B------:R1:W-:Y:S04]  /*8130*/  STL.64 [R1+0xc18], R46 ;  /* 0x000c182e01007387 */ /* 0x0003e80000100a00 */
[----:B------:R-:W-:Y:S04]  /*8140*/  STL.64 [R1+0xc20], R100 ;  /* 0x000c206401007387 */ /* 0x000fe80000100a00 */
[----:B------:R-:W-:Y:S04]  /*8150*/  STL.64 [R1+0xc28], R102 ;  /* 0x000c286601007387 */ /* 0x000fe80000100a00 */
[----:B------:R-:W-:Y:S01]  /*8160*/  STL.64 [R1+0xc38], R174 ;  /* 0x000c38ae01007387 */ /* 0x000fe20000100a00 */
[----:B---3--:R-:W-:-:S03]  /*8170*/  IMAD.WIDE R52, R2, 0x4, R40 ;  /* 0x0000000402347825 */ /* 0x008fc600078e0228 */
[----:B------:R-:W3:Y:S01]  /*8180*/  LDL.LU.64 R40, [R1+0xf8] ;  /* 0x0000f80001287983 */ /* 0x000ee20000300a00 */
[----:B--2---:R-:W-:-:S03]  /*8190*/  IMAD.WIDE R118, R2, 0x4, R38 ;  /* 0x0000000402767825 */ /* 0x004fc600078e0226 */
[----:B------:R-:W2:Y:S01]  /*81a0*/  LDL.LU.64 R38, [R1+0x100] ;  /* 0x0001000001267983 */ /* 0x000ea20000300a00 */
[----:B----4-:R-:W-:-:S03]  /*81b0*/  IMAD.WIDE R120, R2, 0x4, R32 ;  /* 0x0000000402787825 */ /* 0x010fc600078e0220 */
[----:B------:R-:W4:Y:S01]  /*81c0*/  LDL.LU.64 R32, [R1+0x110] ;  /* 0x0001100001207983 */ /* 0x000f220000300a00 */
[----:B------:R-:W-:-:S03]  /*81d0*/  IMAD.WIDE R192, R2, 0x4, R36 ;  /* 0x0000000402c07825 */ /* 0x000fc600078e0224 */
        /* <DEDUP_REMOVED lines=24> */
[----:B------:R-:W4:Y:S04]  /*8360*/  LDL.LU.64 R34, [R1+0x178] ;  /* 0x0001780001227983 */ /* 0x000f280000300a00 */
[----:B------:R-:W4:Y:S01]  /*8370*/  LDL.LU.64 R60, [R1+0x180] ;  /* 0x00018000013c7983 */ /* 0x000f220000300a00 */
[----:B------:R-:W-:-:S03]  /*8380*/  IMAD.WIDE R194, R2, 0x4, R4 ;  /* 0x0000000402c27825 */ /* 0x000fc600078e0204 */
[----:B------:R-:W4:Y:S01]  /*8390*/  LDL.LU.64 R4, [R1+0x188] ;  /* 0x0001880001047983 */ /* 0x000f220000300a00 */
[----:B------:R-:W-:-:S03]  /*83a0*/  IMAD.WIDE R78, R2, 0x4, R58 ;  /* 0x00000004024e7825 */ /* 0x000fc600078e023a */
[----:B------:R-:W4:Y:S01]  /*83b0*/  LDL.LU.64 R58, [R1+0x190] ;  /* 0x00019000013a7983 */ /* 0x000f220000300a00 */
[----:B---3--:R-:W-:-:S03]  /*83c0*/  IMAD.WIDE R196, R2, 0x4, R40 ;  /* 0x0000000402c47825 */ /* 0x008fc600078e0228 */
[----:B------:R-:W3:Y:S01]  /*83d0*/  LDL.LU.64 R40, [R1+0x198] ;  /* 0x0001980001287983 */ /* 0x000ee20000300a00 */
[----:B--2---:R-:W-:-:S04]  /*83e0*/  IMAD.WIDE R140, R2, 0x4, R38 ;  /* 0x00000004028c7825 */ /* 0x004fc800078e0226 */
[C---:B----4-:R-:W-:Y:S02]  /*83f0*/  IMAD.WIDE R80, R2.reuse, 0x4, R32 ;  /* 0x0000000402507825 */ /* 0x050fe400078e0220 */
[----:B------:R-:W2:Y:S02]  /*8400*/  LDL.LU.64 R32, [R1+0x1a0] ;  /* 0x0001a00001207983 */ /* 0x000ea40000300a00 */
[C---:B------:R-:W-:Y:S02]  /*8410*/  IMAD.WIDE R200, R2.reuse, 0x4, R36 ;  /* 0x0000000402c87825 */ /* 0x040fe400078e0224 */
[----:B------:R-:W4:Y:S02]  /*8420*/  LDL.LU.64 R38, [R1+0x1a8] ;  /* 0x0001a80001267983 */ /* 0x000f240000300a00 */
[C---:B------:R-:W-:Y:S02]  /*8430*/  IMAD.WIDE R202, R2.reuse, 0x4, R30 ;  /* 0x0000000402ca7825 */ /* 0x040fe400078e021e */
[----:B------:R-:W4:Y:S04]  /*8440*/  LDL.LU.64 R36, [R1+0x1b0] ;  /* 0x0001b00001247983 */ /* 0x000f280000300a00 */
[----:B------:R-:W4:Y:S01]  /*8450*/  LDL.LU.64 R30, [R1+0x1b8] ;  /* 0x0001b800011e7983 */ /* 0x000f220000300a00 */
[----:B------:R-:W-:-:S04]  /*8460*/  IMAD.WIDE R146, R2, 0x4, R56 ;  /* 0x0000000402927825 */ /* 0x000fc800078e0238 */
[C---:B------:R-:W-:Y:S02]  /*8470*/  IMAD.WIDE R56, R2.reuse, 0x4, R34 ;  /* 0x0000000402387825 */ /* 0x040fe400078e0222 */
[----:B------:R-:W4:Y:S04]  /*8480*/  LDL.LU.64 R34, [R1+0x1c0] ;  /* 0x0001c00001227983 */ /* 0x000f280000300a00 */
[----:B------:R-:W4:Y:S04]  /*8490*/  LDL.LU.64 R82, [R1+0x1c8] ;  /* 0x0001c80001527983 */ /* 0x000f280000300a00 */
[----:B------:R-:W4:Y:S01]  /*84a0*/  LDL.LU.64 R62, [R1+0x1d0] ;  /* 0x0001d000013e7983 */ /* 0x000f220000300a00 */
[----:B------:R-:W-:-:S03]  /*84b0*/  IMAD.WIDE R132, R2, 0x4, R4 ;  /* 0x0000000402847825 */ /* 0x000fc600078e0204 */
[----:B------:R-:W4:Y:S01]  /*84c0*/  LDL.LU.64 R4, [R1+0x1d8] ;  /* 0x0001d80001047983 */ /* 0x000f220000300a00 */
[----:B------:R-:W-:-:S04]  /*84d0*/  IMAD.WIDE R152, R2, 0x4, R58 ;  /* 0x0000000402987825 */ /* 0x000fc800078e023a */
[----:B------:R-:W-:-:S04]  /*84e0*/  IMAD.WIDE R130, R2, 0x4, R60 ;  /* 0x0000000402827825 */ /* 0x000fc800078e023c */
[C---:B---3--:R-:W-:Y:S02]  /*84f0*/  IMAD.WIDE R58, R2.reuse, 0x4, R40 ;  /* 0x00000004023a7825 */ /* 0x048fe400078e0228 */
[----:B------:R-:W3:Y:S02]  /*8500*/  LDL.LU.64 R40, [R1+0x1e0] ;  /* 0x0001e00001287983 */ /* 0x000ee40000300a00 */
[C---:B--2---:R-:W-:Y:S02]  /*8510*/  IMAD.WIDE R136, R2.reuse, 0x4, R32 ;  /* 0x0000000402887825 */ /* 0x044fe400078e0220 */
[----:B------:R-:W2:Y:S02]  /*8520*/  LDL.LU.64 R32, [R1+0x1e8] ;  /* 0x0001e80001207983 */ /* 0x000ea40000300a00 */
[C---:B----4-:R-:W-:Y:S02]  /*8530*/  IMAD.WIDE R138, R2.reuse, 0x4, R38 ;  /* 0x00000004028a7825 */ /* 0x050fe400078e0226 */
[----:B------:R-:W4:Y:S02]  /*8540*/  LDL.LU.64 R38, [R1+0x1f0] ;  /* 0x0001f00001267983 */ /* 0x000f240000300a00 */
[----:B------:R-:W-:-:S02]  /*8550*/  IMAD.WIDE R210, R2, 0x4, R36 ;  /* 0x0000000402d27825 */ /* 0x000fc400078e0224 */
[----:B------:R-:W3:Y:S02]  /*8560*/  LDL.LU.64 R36, [R1+0x1f8] ;  /* 0x0001f80001247983 */ /* 0x000ee40000300a00 */
[C---:B------:R-:W-:Y:S02]  /*8570*/  IMAD.WIDE R60, R2.reuse, 0x4, R30 ;  /* 0x00000004023c7825 */ /* 0x040fe400078e021e */
[----:B------:R-:W2:Y:S02]  /*8580*/  LDL.LU.64 R30, [R1+0x200] ;  /* 0x00020000011e7983 */ /* 0x000ea40000300a00 */
[C---:B------:R-:W-:Y:S02]  /*8590*/  IMAD.WIDE R142, R2.reuse, 0x4, R34 ;  /* 0x00000004028e7825 */ /* 0x040fe400078e0222 */
[----:B------:R-:W3:Y:S04]  /*85a0*/  LDL.LU.64 R34, [R1+0x208] ;  /* 0x0002080001227983 */ /* 0x000ee80000300a00 */
[----:B------:R-:W3:Y:S01]  /*85b0*/  LDL.LU.64 R212, [R1+0x210] ;  /* 0x0002100001d47983 */ /* 0x000ee20000300a00 */
[----:B------:R-:W-:-:S03]  /*85c0*/  IMAD.WIDE R216, R2, 0x4, R62 ;  /* 0x0000000402d87825 */ /* 0x000fc600078e023e */
[----:B------:R-:W3:Y:S01]  /*85d0*/  LDL.LU.64 R84, [R1+0x218] ;  /* 0x0002180001547983 */ /* 0x000ee20000300a00 */
[----:B------:R-:W-:-:S03]  /*85e0*/  IMAD.WIDE R62, R2, 0x4, R4 ;  /* 0x00000004023e7825 */ /* 0x000fc600078e0204 */
[----:B------:R-:W3:Y:S04]  /*85f0*/  LDL.LU.64 R4, [R1+0x220] ;  /* 0x0002200001047983 */ /* 0x000ee80000300a00 */
[----:B------:R-:W3:Y:S04]  /*8600*/  LDL.LU.64 R214, [R1+0x228] ;  /* 0x0002280001d67983 */ /* 0x000ee80000300a00 */
[----:B------:R-:W3:Y:S01]  /*8610*/  LDL.LU.64 R230, [R1+0x230] ;  /* 0x0002300001e67983 */ /* 0x000ee20000300a00 */
[----:B------:R-:W-:Y:S02]  /*8620*/  VIADD R24, R27, 0xffffff98 ;  /* 0xffffff981b187836 */ /* 0x000fe40000000000 */
[----:B------:R-:W-:Y:S01]  /*8630*/  IMAD.WIDE R144, R2, 0x4, R82 ;  /* 0x0000000402907825 */ /* 0x000fe200078e0252 */
[----:B------:R-:W3:Y:S01]  /*8640*/  LDL.LU.64 R10, [R1+0x238] ;  /* 0x00023800010a7983 */ /* 0x000ee20000300a00 */
[----:B------:R-:W1:Y:S03]  /*8650*/  LDC R27, c[0x0][0x230] ;  /* 0x00008c00ff1b7b82 */ /* 0x000e660000000800 */
[----:B------:R-:W3:Y:S01]  /*8660*/  LDL.LU.64 R12, [R1+0x240] ;  /* 0x00024000010c7983 */ /* 0x000ee20000300a00 */
[----:B------:R-:W-:-:S13]  /*8670*/  ISETP.GE.U32.AND P1, PT, R24, 0x7fffff59, PT ;  /* 0x7fffff591800780c */ /* 0x000fda0003f26070 */
[----:B------:R-:W-:Y:S01]  /*8680*/  LDGSTS.E [R20+0x3000c], desc[UR48][R6.64], !P1 ;  /* 0x3000c00006147fae */ /* 0x000fe2000c921870 */
[----:B------:R-:W-:Y:S02]  /*8690*/  IADD3 R24, R28, -0x49, RZ ;  /* 0xffffffb71c187810 */ /* 0x000fe40007ffe0ff */
[----:B------:R-:W1:Y:S01]  /*86a0*/  LDC R28, c[0x0][0x230] ;  /* 0x00008c00ff1c7b82 */ /* 0x000e620000000800 */
[----:B------:R-:W-:Y:S01]  /*86b0*/  LDGSTS.E [R20+0x3400c], desc[UR48][R64.64], !P1 ;  /* 0x3400c00040147fae */ /* 0x000fe2000c921870 */
[----:B------:R-:W-:Y:S01]  /*86c0*/  ISETP.GE.U32.AND P2, PT, R24, 0x7fffff78, PT ;  /* 0x7fffff781800780c */ /* 0x000fe20003f46070 */
[----:B------:R-:W-:Y:S02]  /*86d0*/  VIADD R24, R26, 0xffffffb6 ;  /* 0xffffffb61a187836 */ /* 0x000fe40000000000 */
[----:B------:R-:W-:Y:S03]  /*86e0*/  LDGSTS.E [R20+0x3800c], desc[UR48][R154.64], !P1 ;  /* 0x3800c0009a147fae */ /* 0x000fe6000c921870 */
[----:B------:R-:W-:Y:S01]  /*86f0*/  ISETP.GE.U32.AND P3, PT, R24, 0x7fffff77, PT ;  /* 0x7fffff771800780c */ /* 0x000fe20003f66070 */
[----:B------:R-:W-:Y:S01]  /*8700*/  VIADD R24, R25, 0xffffffb5 ;  /* 0xffffffb519187836 */ /* 0x000fe20000000000 */
[----:B------:R-:W1:Y:S01]  /*8710*/  LDC R26, c[0x0][0x230] ;  /* 0x00008c00ff1a7b82 */ /* 0x000e620000000800 */
[----:B------:R-:W-:Y:S03]  /*8720*/  LDGSTS.E [R20+0x3c00c], desc[UR48][R156.64], !P1 ;  /* 0x3c00c0009c147fae */ /* 0x000fe6000c921870 */
[----:B------:R-:W-:Y:S01]  /*8730*/  ISETP.GE.U32.AND P4, PT, R24, 0x7fffff76, PT ;  /* 0x7fffff761800780c */ /* 0x000fe20003f86070 */
[----:B------:R-:W-:Y:S03]  /*8740*/  LDGSTS.E [R19+0x20000], desc[UR48][R98.64], !P2 ;  /* 0x2000000062137fae */ /* 0x000fe6000d121870 */
[----:B------:R-:W1:Y:S01]  /*8750*/  LDC R25, c[0x0][0x230] ;  /* 0x00008c00ff197b82 */ /* 0x000e620000000800 */
[----:B------:R-:W-:Y:S04]  /*8760*/  LDGSTS.E [R19+0x24000], desc[UR48][R22.64], !P2 ;  /* 0x2400000016137fae */ /* 0x000fe8000d121870 */
[----:B------:R-:W-:Y:S01]  /*8770*/  LDGSTS.E [R19+0x28000], desc[UR48][R86.64], !P2 ;  /* 0x2800000056137fae */ /* 0x000fe2000d121870 */
[----:B-1----:R-:W-:-:S02]  /*8780*/  IADD3 R24, R28, -0x4c, RZ ;  /* 0xffffffb41c187810 */ /* 0x002fc40007ffe0ff */
[----:B------:R-:W1:Y:S01]  /*8790*/  LDC R28, c[0x0][0x230] ;  /* 0x00008c00ff1c7b82 */ /* 0x000e620000000800 */
[----:B------:R3:W-:Y:S01]  /*87a0*/  LDGSTS.E [R19+0x2c000], desc[UR48][R88.64], !P2 ;  /* 0x2c00000058137fae */ /* 0x0007e2000d121870 */
[----:B------:R-:W-:Y:S01]  /*87b0*/  ISETP.GE.U32.AND P5, PT, R24, 0x7fffff75, PT ;  /* 0x7fffff751800780c */ /* 0x000fe20003fa6070 */
[----:B------:R-:W-:Y:S02]  /*87c0*/  VIADD R24, R27, 0xffffff97 ;  /* 0xffffff971b187836 */ /* 0x000fe40000000000 */
[----:B------:R-:W-:Y:S03]  /*87d0*/  LDGSTS.E [R19+0x20004], desc[UR48][R104.64], !P3 ;  /* 0x2000400068137fae */ /* 0x000fe6000d921870 */
[----:B------:R-:W1:Y:S01]  /*87e0*/  LDC R27, c[0x0][0x230] ;  /* 0x00008c00ff1b7b82 */ /* 0x000e620000000800 */
[----:B------:R-:W-:Y:S01]  /*87f0*/  ISETP.GE.U32.AND P6, PT, R24, 0x7fffff58, PT ;  /* 0x7fffff581800780c */ /* 0x000fe20003fc6070 */
[----:B------:R-:W-:Y:S01]  /*8800*/  VIADD R24, R26, 0xffffff96 ;  /* 0xffffff961a187836 */ /* 0x000fe20000000000 */
[----:B------:R-:W-:Y:S04]  /*8810*/  LDGSTS.E [R19+0x24004], desc[UR48][R42.64], !P3 ;  /* 0x240040002a137fae */ /* 0x000fe8000d921870 */
[----:B------:R-:W-:Y:S01]  /*8820*/  ISETP.GE.U32.AND P1, PT, R24, 0x7fffff57, PT ;  /* 0x7fffff571800780c */ /* 0x000fe20003f26070 */
[----:B------:R-:W1:Y:S01]  /*8830*/  LDC R26, c[0x0][0x230] ;  /* 0x00008c00ff1a7b82 */ /* 0x000e620000000800 */
[----:B------:R-:W-:Y:S01]  /*8840*/  IADD3 R24, R25, -0x6b, RZ ;  /* 0xffffff9519187810 */ /* 0x000fe20007ffe0ff */
[----:B------:R-:W-:Y:S03]  /*8850*/  LDGSTS.E [R19+0x28004], desc[UR48][R90.64], !P3 ;  /* 0x280040005a137fae */ /* 0x000fe6000d921870 */
[----:B------:R-:W-:Y:S01]  /*8860*/  ISETP.GE.U32.AND P2, PT, R24, 0x7fffff56, PT ;  /* 0x7fffff561800780c */ /* 0x000fe20003f46070 */
[----:B------:R-:W-:Y:S02]  /*8870*/  LDGSTS.E [R19+0x2c004], desc[UR48][R92.64], !P3 ;  /* 0x2c0040005c137fae */ /* 0x000fe4000d921870 */
[----:B------:R-:W3:Y:S02]  /*8880*/  LDC R25, c[0x0][0x230] ;  /* 0x00008c00ff197b82 */ /* 0x000ee40000000800 */
[----:B------:R-:W-:Y:S04]  /*8890*/  LDGSTS.E [R19+0x20008], desc[UR48][R162.64], !P4 ;  /* 0x20008000a2137fae */ /* 0x000fe8000e121870 */
[----:B------:R-:W-:Y:S01]  /*88a0*/  LDGSTS.E [R19+0x24008], desc[UR48][R44.64], !P4 ;  /* 0x240080002c137fae */ /* 0x000fe2000e121870 */
[----:B-1----:R-:W-:-:S02]  /*88b0*/  VIADD R24, R27, 0xffffff94 ;  /* 0xffffff941b187836 */ /* 0x002fc40000000000 */
[----:B------:R-:W1:Y:S01]  /*88c0*/  LDC R27, c[0x0][0x230] ;  /* 0x00008c00ff1b7b82 */ /* 0x000e620000000800 */
[----:B------:R-:W-:Y:S02]  /*88d0*/  LDGSTS.E [R19+0x28008], desc[UR48][R94.64], !P4 ;  /* 0x280080005e137fae */ /* 0x000fe4000e121870 */
[----:B------:R-:W-:Y:S01]  /*88e0*/  ISETP.GE.U32.AND P3, PT, R24, 0x7fffff55, PT ;  /* 0x7fffff551800780c */ /* 0x000fe20003f66070 */
[----:B------:R-:W-:Y:S01]  /*88f0*/  VIADD R24, R28, 0xffffffb3 ;  /* 0xffffffb31c187836 */ /* 0x000fe20000000000 */
[----:B------:R-:W-:Y:S03]  /*8900*/  LDGSTS.E [R19+0x2c008], desc[UR48][R96.64], !P4 ;  /* 0x2c00800060137fae */ /* 0x000fe6000e121870 */
[----:B------:R-:W1:Y:S01]  /*8910*/  LDC R28, c[0x0][0x230] ;  /* 0x00008c00ff1c7b82 */ /* 0x000e620000000800 */
[----:B------:R-:W-:Y:S01]  /*8920*/  ISETP.GE.U32.AND P4, PT, R24, 0x7fffff74, PT ;  /* 0x7fffff741800780c */ /* 0x000fe20003f86070 */
[----:B------:R-:W-:Y:S01]  /*8930*/  LDGSTS.E [R19+0x2000c], desc[UR48][R168.64], !P5 ;  /* 0x2000c000a8137fae */ /* 0x000fe2000e921870 */
[----:B------:R-:W-:Y:S01]  /*8940*/  IADD3 R24, R26, -0x4e, RZ ;  /* 0xffffffb21a187810 */ /* 0x000fe20007ffe0ff */
[----:B------:R-:W-:-:S02]  /*8950*/  IMAD.WIDE R66, R2, 0x4, R66 ;  /* 0x0000000402427825 */ /* 0x000fc400078e0242 */
[----:B------:R1:W-:Y:S02]  /*8960*/  LDGSTS.E [R19+0x2400c], desc[UR48][R46.64], !P5 ;  /* 0x2400c0002e137fae */ /* 0x0003e4000e921870 */
[C---:B------:R-:W-:Y:S01]  /*8970*/  IMAD.WIDE R158, R2.reuse, 0x4, R158 ;  /* 0x00000004029e7825 */ /* 0x040fe200078e029e */
[----:B------:R-:W1:Y:S01]  /*8980*/  LDC R26, c[0x0][0x230] ;  /* 0x00008c00ff1a7b82 */ /* 0x000e620000000800 */
[----:B------:R-:W-:Y:S02]  /*8990*/  LDGSTS.E [R19+0x2800c], desc[UR48][R100.64], !P5 ;  /* 0x2800c00064137fae */ /* 0x000fe4000e921870 */
[C---:B------:R-:W-:Y:S02]  /*89a0*/  IMAD.WIDE R160, R2.reuse, 0x4, R160 ;  /* 0x0000000402a07825 */ /* 0x040fe400078e02a0 */
[----:B------:R-:W-:Y:S02]  /*89b0*/  LDGSTS.E [R19+0x2c00c], desc[UR48][R102.64], !P5 ;  /* 0x2c00c00066137fae */ /* 0x000fe4000e921870 */
[----:B----4-:R-:W-:-:S04]  /*89c0*/  IMAD.WIDE R218, R2, 0x4, R38 ;  /* 0x0000000402da7825 */ /* 0x010fc800078e0226 */
[----:B--2---:R-:W-:-:S04]  /*89d0*/  IMAD.WIDE R206, R2, 0x4, R30 ;  /* 0x0000000402ce7825 */ /* 0x004fc800078e021e */
[C---:B---3--:R-:W-:Y:S01]  /*89e0*/  IMAD.WIDE R82, R2.reuse, 0x4, R36 ;  /* 0x0000000402527825 */ /* 0x048fe200078e0224 */
[----:B------:R-:W2:Y:S04]  /*89f0*/  LDL.LU.64 R30, [R1+0x248] ;  /* 0x00024800011e7983 */ /* 0x000ea80000300a00 */
[----:B------:R-:W3:Y:S01]  /*8a00*/  LDL.LU.64 R38, [R1+0x250] ;  /* 0x0002500001267983 */ /* 0x000ee20000300a00 */
[----:B------:R-:W-:-:S04]  /*8a10*/  IMAD.WIDE R208, R2, 0x4, R34 ;  /* 0x0000000402d07825 */ /* 0x000fc800078e0222 */
[----:B------:R-:W-:Y:S01]  /*8a20*/  IMAD.WIDE R220, R2, 0x4, R212 ;  /* 0x0000000402dc7825 */ /* 0x000fe200078e02d4 */
[----:B------:R-:W4:Y:S04]  /*8a30*/  LDL.LU.64 R34, [R1+0x258] ;  /* 0x0002580001227983 */ /* 0x000f280000300a00 */
[----:B------:R-:W3:Y:S01]  /*8a40*/  LDL.LU.64 R36, [R1+0x260] ;  /* 0x0002600001247983 */ /* 0x000ee20000300a00 */
[----:B------:R-:W-:Y:S01]  /*8a50*/  ISETP.GE.U32.AND P5, PT, R24, 0x7fffff73, PT ;  /* 0x7fffff731800780c */ /* 0x000fe20003fa6070 */
[C---:B------:R-:W-:Y:S02]  /*8a60*/  IMAD.WIDE R180, R2.reuse, 0x4, R180 ;  /* 0x0000000402b47825 */ /* 0x040fe400078e02b4 */
[----:B------:R-:W-:Y:S02]  /*8a70*/  LDGSTS.E [R19+0x30000], desc[UR48][R174.64], !P6 ;  /* 0x30000000ae137fae */ /* 0x000fe4000f121870 */
[----:B------:R-:W-:-:S02]  /*8a80*/  IMAD.WIDE R212, R2, 0x4, R4 ;  /* 0x0000000402d47825 */ /* 0x000fc400078e0204 */
[----:B------:R-:W-:Y:S04]  /*8a90*/  LDGSTS.E [R19+0x34000], desc[UR48][R66.64], !P6 ;  /* 0x3400000042137fae */ /* 0x000fe8000f121870 */
[----:B------:R-:W3:Y:S04]  /*8aa0*/  LDL.LU.64 R4, [R1+0x268] ;  /* 0x0002680001047983 */ /* 0x000ee80000300a00 */
[----:B------:R-:W3:Y:S01]  /*8ab0*/  LDL.LU.64 R6, [R1+0x270] ;  /* 0x0002700001067983 */ /* 0x000ee20000300a00 */
[----:B------:R-:W-:Y:S02]  /*8ac0*/  VIADD R24, R25, 0xffffffb1 ;  /* 0xffffffb119187836 */ /* 0x000fe40000000000 */
[C---:B------:R-:W-:Y:S01]  /*8ad0*/  IMAD.WIDE R68, R2.reuse, 0x4, R68 ;  /* 0x0000000402447825 */ /* 0x040fe200078e0244 */
[----:B------:R-:W-:Y:S01]  /*8ae0*/  LDGSTS.E [R19+0x38000], desc[UR48][R158.64], !P6 ;  /* 0x380000009e137fae */ /* 0x000fe2000f121870 */
[----:B------:R-:W1:Y:S02]  /*8af0*/  LDC R25, c[0x0][0x230] ;  /* 0x00008c00ff197b82 */ /* 0x000e640000000800 */
[----:B------:R-:W-:Y:S01]  /*8b00*/  IMAD.WIDE R164, R2, 0x4, R164 ;  /* 0x0000000402a47825 */ /* 0x000fe200078e02a4 */
[----:B------:R-:W-:Y:S01]  /*8b10*/  LDGSTS.E [R19+0x3c000], desc[UR48][R160.64], !P6 ;  /* 0x3c000000a0137fae */ /* 0x000fe2000f121870 */
[----:B------:R-:W-:-:S02]  /*8b20*/  ISETP.GE.U32.AND P6, PT, R24, 0x7fffff72, PT ;  /* 0x7fffff721800780c */ /* 0x000fc40003fc6070 */
[----:B------:R-:W-:Y:S01]  /*8b30*/  IMAD.WIDE R166, R2, 0x4, R166 ;  /* 0x0000000402a67825 */ /* 0x000fe200078e02a6 */
[----:B------:R-:W-:Y:S03]  /*8b40*/  LDGSTS.E [R19+0x30004], desc[UR48][R180.64], !P1 ;  /* 0x30004000b4137fae */ /* 0x000fe6000c921870 */
[----:B-1----:R-:W-:Y:S01]  /*8b50*/  VIADD R24, R28, 0xffffffb0 ;  /* 0xffffffb01c187836 */ /* 0x002fe20000000000 */
[----:B------:R-:W-:Y:S01]  /*8b60*/  LDGSTS.E [R19+0x34004], desc[UR48][R68.64], !P1 ;  /* 0x3400400044137fae */ /* 0x000fe2000c921870 */
[----:B------:R-:W-:Y:S01]  /*8b70*/  IMAD.WIDE R110, R2, 0x4, R110 ;  /* 0x00000004026e7825 */ /* 0x000fe200078e026e */
[----:B------:R-:W1:Y:S02]  /*8b80*/  LDC R28, c[0x0][0x230] ;  /* 0x00008c00ff1c7b82 */ /* 0x000e640000000800 */
[----:B------:R-:W-:Y:S04]  /*8b90*/  LDGSTS.E [R19+0x38004], desc[UR48][R164.64], !P1 ;  /* 0x38004000a4137fae */ /* 0x000fe8000c921870 */
[----:B------:R-:W-:Y:S01]  /*8ba0*/  LDGSTS.E [R19+0x3c004], desc[UR48][R166.64], !P1 ;  /* 0x3c004000a6137fae */ /* 0x000fe2000c921870 */
[----:B------:R-:W-:-:S02]  /*8bb0*/  ISETP.GE.U32.AND P1, PT, R24, 0x7fffff71, PT ;  /* 0x7fffff711800780c */ /* 0x000fc40003f26070 */
[----:B------:R-:W-:Y:S01]  /*8bc0*/  IADD3 R24, R27, -0x6d, RZ ;  /* 0xffffff931b187810 */ /* 0x000fe20007ffe0ff */
[C---:B------:R-:W-:Y:S01]  /*8bd0*/  IMAD.WIDE R70, R2.reuse, 0x4, R70 ;  /* 0x0000000402467825 */ /* 0x040fe200078e0246 */
[----:B------:R-:W1:Y:S01]  /*8be0*/  LDC R27, c[0x0][0x230] ;  /* 0x00008c00ff1b7b82 */ /* 0x000e620000000800 */
[----:B------:R-:W-:Y:S02]  /*8bf0*/  LDGSTS.E [R19+0x30008], desc[UR48][R110.64], !P2 ;  /* 0x300080006e137fae */ /* 0x000fe4000d121870 */
[C---:B------:R-:W-:Y:S02]  /*8c00*/  IMAD.WIDE R170, R2.reuse, 0x4, R170 ;  /* 0x0000000402aa7825 */ /* 0x040fe400078e02aa */
[----:B------:R-:W-:Y:S02]  /*8c10*/  LDGSTS.E [R19+0x34008], desc[UR48][R70.64], !P2 ;  /* 0x3400800046137fae */ /* 0x000fe4000d121870 */
[C---:B------:R-:W-:Y:S02]  /*8c20*/  IMAD.WIDE R172, R2.reuse, 0x4, R172 ;  /* 0x0000000402ac7825 */ /* 0x040fe400078e02ac */
[----:B------:R-:W-:Y:S02]  /*8c30*/  LDGSTS.E [R19+0x38008], desc[UR48][R170.64], !P2 ;  /* 0x38008000aa137fae */ /* 0x000fe4000d121870 */
[----:B------:R-:W-:-:S02]  /*8c40*/  IMAD.WIDE R116, R2, 0x4, R116 ;  /* 0x0000000402747825 */ /* 0x000fc400078e0274 */
[----:B------:R-:W-:Y:S02]  /*8c50*/  LDGSTS.E [R19+0x3c008], desc[UR48][R172.64], !P2 ;  /* 0x3c008000ac137fae */ /* 0x000fe4000d121870 */
[----:B------:R-:W-:Y:S01]  /*8c60*/  IMAD.WIDE R72, R2, 0x4, R72 ;  /* 0x0000000402487825 */ /* 0x000fe200078e0248 */
[----:B------:R-:W-:Y:S01]  /*8c70*/  ISETP.GE.U32.AND P2, PT, R24, 0x7fffff54, PT ;  /* 0x7fffff541800780c */ /* 0x000fe20003f46070 */
[----:B------:R-:W-:Y:S02]  /*8c80*/  LDGSTS.E [R19+0x3000c], desc[UR48][R116.64], !P3 ;  /* 0x3000c00074137fae */ /* 0x000fe4000d921870 */
[C---:B------:R-:W-:Y:S02]  /*8c90*/  IMAD.WIDE R176, R2.reuse, 0x4, R176 ;  /* 0x0000000402b07825 */ /* 0x040fe400078e02b0 */
[----:B------:R-:W-:Y:S02]  /*8ca0*/  LDGSTS.E [R19+0x3400c], desc[UR48][R72.64], !P3 ;  /* 0x3400c00048137fae */ /* 0x000fe4000d921870 */
[----:B------:R-:W-:-:S02]  /*8cb0*/  IMAD.WIDE R178, R2, 0x4, R178 ;  /* 0x0000000402b27825 */ /* 0x000fc400078e02b2 */
[----:B------:R-:W-:Y:S02]  /*8cc0*/  LDGSTS.E [R19+0x3800c], desc[UR48][R176.64], !P3 ;  /* 0x3800c000b0137fae */ /* 0x000fe4000d921870 */
[----:B------:R-:W-:Y:S02]  /*8cd0*/  VIADD R24, R26, 0xffffff92 ;  /* 0xffffff921a187836 */ /* 0x000fe40000000000 */
[C---:B------:R-:W-:Y:S01]  /*8ce0*/  IMAD.WIDE R122, R2.reuse, 0x4, R122 ;  /* 0x00000004027a7825 */ /* 0x040fe200078e027a */
[----:B------:R-:W-:Y:S01]  /*8cf0*/  LDGSTS.E [R19+0x3c00c], desc[UR48][R178.64], !P3 ;  /* 0x3c00c000b2137fae */ /* 0x000fe2000d921870 */
[----:B------:R-:W1:Y:S02]  /*8d00*/  LDC R26, c[0x0][0x230] ;  /* 0x00008c00ff1a7b82 */ /* 0x000e640000000800 */
[----:B------:R-:W-:Y:S01]  /*8d10*/  IMAD.WIDE R48, R2, 0x4, R48 ;  /* 0x0000000402307825 */ /* 0x000fe200078e0230 */
[----:B------:R-:W-:Y:S01]  /*8d20*/  ISETP.GE.U32.AND P3, PT, R24, 0x7fffff53, PT ;  /* 0x7fffff531800780c */ /* 0x000fe20003f66070 */
[----:B------:R-:W-:Y:S02]  /*8d30*/  LDGSTS.E [R18+0x20000], desc[UR48][R122.64], !P4 ;  /* 0x200000007a127fae */ /* 0x000fe4000e121870 */
[----:B------:R-:W-:-:S02]  /*8d40*/  IMAD.WIDE R106, R2, 0x4, R106 ;  /* 0x00000004026a7825 */ /* 0x000fc400078e026a */
[----:B------:R-:W-:Y:S02]  /*8d50*/  LDGSTS.E [R18+0x24000], desc[UR48][R48.64], !P4 ;  /* 0x2400000030127fae */ /* 0x000fe4000e121870 */
[C---:B------:R-:W-:Y:S02]  /*8d60*/  IMAD.WIDE R108, R2.reuse, 0x4, R108 ;  /* 0x00000004026c7825 */ /* 0x040fe400078e026c */
        /* <DEDUP_REMOVED lines=8> */
[C---:B------:R-:W-:Y:S01]  /*8df0*/  IMAD.WIDE R112, R2.reuse, 0x4, R238 ;  /* 0x0000000402707825 */ /* 0x040fe200078e02ee */
[----:B-1----:R-:W-:Y:S01]  /*8e00*/  IADD3 R24, R27, -0x70, RZ ;  /* 0xffffff901b187810 */ /* 0x002fe20007ffe0ff */
[----:B------:R-:W-:Y:S01]  /*8e10*/  LDGSTS.E [R18+0x24004], desc[UR48][R50.64], !P5 ;  /* 0x2400400032127fae */ /* 0x000fe2000e921870 */
[----:B------:R-:W1:Y:S01]  /*8e20*/  LDC R27, c[0x0][0x230] ;  /* 0x00008c00ff1b7b82 */ /* 0x000e620000000800 */
[----:B------:R-:W-:-:S02]  /*8e30*/  IMAD.WIDE R114, R2, 0x4, R242 ;  /* 0x0000000402727825 */ /* 0x000fc400078e02f2 */
[----:B------:R-:W-:Y:S04]  /*8e40*/  LDGSTS.E [R18+0x28004], desc[UR48][R112.64], !P5 ;  /* 0x2800400070127fae */ /* 0x000fe8000e921870 */
[----:B------:R-:W-:Y:S01]  /*8e50*/  LDGSTS.E [R18+0x2c004], desc[UR48][R114.64], !P5 ;  /* 0x2c00400072127fae */ /* 0x000fe2000e921870 */
[----:B------:R-:W-:Y:S01]  /*8e60*/  ISETP.GE.U32.AND P5, PT, R24, 0x7fffff51, PT ;  /* 0x7fffff511800780c */ /* 0x000fe20003fa6070 */
[----:B------:R-:W-:Y:S01]  /*8e70*/  VIADD R24, R28, 0xffffffaf ;  /* 0xffffffaf1c187836 */ /* 0x000fe20000000000 */
[----:B------:R-:W3:Y:S01]  /*8e80*/  LDC R242, c[0x0][0x230] ;  /* 0x00008c00fff27b82 */ /* 0x000ee20000000800 */
[----:B------:R-:W-:-:S05]  /*8e90*/  IMAD.WIDE R186, R2, 0x4, R246 ;  /* 0x0000000402ba7825 */ /* 0x000fca00078e02f6 */
[----:B------:R-:W-:Y:S02]  /*8ea0*/  LDGSTS.E [R18+0x20008], desc[UR48][R186.64], !P6 ;  /* 0x20008000ba127fae */ /* 0x000fe4000f121870 */
[----:B------:R-:W1:Y:S02]  /*8eb0*/  LDC R28, c[0x0][0x230] ;  /* 0x00008c00ff1c7b82 */ /* 0x000e640000000800 */
[----:B------:R-:W-:Y:S04]  /*8ec0*/  LDGSTS.E [R18+0x24008], desc[UR48][R52.64], !P6 ;  /* 0x2400800034127fae */ /* 0x000fe8000f121870 */
[----:B------:R-:W-:Y:S04]  /*8ed0*/  LDGSTS.E [R18+0x28008], desc[UR48][R118.64], !P6 ;  /* 0x2800800076127fae */ /* 0x000fe8000f121870 */
[----:B------:R-:W-:Y:S01]  /*8ee0*/  LDGSTS.E [R18+0x2c008], desc[UR48][R120.64], !P6 ;  /* 0x2c00800078127fae */ /* 0x000fe2000f121870 */
[----:B------:R-:W-:Y:S01]  /*8ef0*/  ISETP.GE.U32.AND P6, PT, R24, 0x7fffff70, PT ;  /* 0x7fffff701800780c */ /* 0x000fe20003fc6070 */
[----:B------:R-:W-:-:S02]  /*8f00*/  VIADD R24, R26, 0xffffffae ;  /* 0xffffffae1a187836 */ /* 0x000fc40000000000 */
[----:B------:R-:W-:Y:S01]  /*8f10*/  LDGSTS.E [R18+0x2000c], desc[UR48][R192.64], !P1 ;  /* 0x2000c000c0127fae */ /* 0x000fe2000c921870 */
[----:B------:R-:W1:Y:S03]  /*8f20*/  LDC R26, c[0x0][0x230] ;  /* 0x00008c00ff1a7b82 */ /* 0x000e660000000800 */
[----:B------:R-:W-:Y:S04]  /*8f30*/  LDGSTS.E [R18+0x2400c], desc[UR48][R54.64], !P1 ;  /* 0x2400c00036127fae */ /* 0x000fe8000c921870 */
[----:B------:R-:W-:Y:S04]  /*8f40*/  LDGSTS.E [R18+0x2800c], desc[UR48][R124.64], !P1 ;  /* 0x2800c0007c127fae */ /* 0x000fe8000c921870 */
[----:B------:R-:W-:Y:S01]  /*8f50*/  LDGSTS.E [R18+0x2c00c], desc[UR48][R126.64], !P1 ;  /* 0x2c00c0007e127fae */ /* 0x000fe2000c921870 */
[----:B------:R-:W-:-:S02]  /*8f60*/  ISETP.GE.U32.AND P1, PT, R24, 0x7fffff6f, PT ;  /* 0x7fffff6f1800780c */ /* 0x000fc40003f26070 */
[----:B------:R-:W-:Y:S01]  /*8f70*/  IADD3 R24, R25, -0x53, RZ ;  /* 0xffffffad19187810 */ /* 0x000fe20007ffe0ff */
[----:B------:R-:W-:Y:S01]  /*8f80*/  LDGSTS.E [R18+0x30000], desc[UR48][R198.64], !P2 ;  /* 0x30000000c6127fae */ /* 0x000fe2000d121870 */
[----:B------:R-:W1:Y:S03]  /*8f90*/  LDC R25, c[0x0][0x230] ;  /* 0x00008c00ff197b82 */ /* 0x000e660000000800 */
[----:B------:R-:W-:Y:S04]  /*8fa0*/  LDGSTS.E [R18+0x34000], desc[UR48][R74.64], !P2 ;  /* 0x340000004a127fae */ /* 0x000fe8000d121870 */
[----:B------:R-:W-:Y:S04]  /*8fb0*/  LDGSTS.E [R18+0x38000], desc[UR48][R182.64], !P2 ;  /* 0x38000000b6127fae */ /* 0x000fe8000d121870 */
[----:B------:R-:W-:Y:S01]  /*8fc0*/  LDGSTS.E [R18+0x3c000], desc[UR48][R184.64], !P2 ;  /* 0x3c000000b8127fae */ /* 0x000fe2000d121870 */
[----:B------:R-:W-:Y:S01]  /*8fd0*/  ISETP.GE.U32.AND P2, PT, R24, 0x7fffff6e, PT ;  /* 0x7fffff6e1800780c */ /* 0x000fe20003f46070 */
[----:B-1----:R-:W-:-:S02]  /*8fe0*/  VIADD R24, R28, 0xffffffac ;  /* 0xffffffac1c187836 */ /* 0x002fc40000000000 */
[----:B------:R-:W-:Y:S01]  /*8ff0*/  LDGSTS.E [R18+0x30004], desc[UR48][R204.64], !P3 ;  /* 0x30004000cc127fae */ /* 0x000fe2000d921870 */
[----:B------:R-:W1:Y:S03]  /*9000*/  LDC R28, c[0x0][0x230] ;  /* 0x00008c00ff1c7b82 */ /* 0x000e660000000800 */
[----:B------:R-:W-:Y:S04]  /*9010*/  LDGSTS.E [R18+0x34004], desc[UR48][R76.64], !P3 ;  /* 0x340040004c127fae */ /* 0x000fe8000d921870 */
[----:B------:R-:W-:Y:S04]  /*9020*/  LDGSTS.E [R18+0x38004], desc[UR48][R188.64], !P3 ;  /* 0x38004000bc127fae */ /* 0x000fe8000d921870 */
[----:B------:R-:W-:Y:S01]  /*9030*/  LDGSTS.E [R18+0x3c004], desc[UR48][R190.64], !P3 ;  /* 0x3c004000be127fae */ /* 0x000fe2000d921870 */
[----:B------:R-:W-:Y:S01]  /*9040*/  ISETP.GE.U32.AND P3, PT, R24, 0x7fffff6d, PT ;  /* 0x7fffff6d1800780c */ /* 0x000fe20003f66070 */
[----:B------:R-:W-:-:S02]  /*9050*/  VIADD R24, R27, 0xffffff8f ;  /* 0xffffff8f1b187836 */ /* 0x000fc40000000000 */
[----:B------:R-:W1:Y:S01]  /*9060*/  LDC R27, c[0x0][0x230] ;  /* 0x00008c00ff1b7b82 */ /* 0x000e620000000800 */
[----:B------:R-:W-:Y:S04]  /*9070*/  LDGSTS.E [R18+0x30008], desc[UR48][R134.64], !P4 ;  /* 0x3000800086127fae */ /* 0x000fe8000e121870 */
[----:B------:R-:W-:Y:S04]  /*9080*/  LDGSTS.E [R18+0x34008], desc[UR48][R78.64], !P4 ;  /* 0x340080004e127fae */ /* 0x000fe8000e121870 */
[----:B------:R-:W-:Y:S04]  /*9090*/  LDGSTS.E [R18+0x38008], desc[UR48][R194.64], !P4 ;  /* 0x38008000c2127fae */ /* 0x000fe8000e121870 */
[----:B------:R-:W-:Y:S01]  /*90a0*/  LDGSTS.E [R18+0x3c008], desc[UR48][R196.64], !P4 ;  /* 0x3c008000c4127fae */ /* 0x000fe2000e121870 */
[----:B------:R-:W-:-:S02]  /*90b0*/  ISETP.GE.U32.AND P4, PT, R24, 0x7fffff50, PT ;  /* 0x7fffff501800780c */ /* 0x000fc40003f86070 */
[----:B------:R-:W-:Y:S01]  /*90c0*/  IADD3 R24, R26, -0x72, RZ ;  /* 0xffffff8e1a187810 */ /* 0x000fe20007ffe0ff */
[----:B------:R-:W-:Y:S01]  /*90d0*/  LDGSTS.E [R18+0x3000c], desc[UR48][R140.64], !P5 ;  /* 0x3000c0008c127fae */ /* 0x000fe2000e921870 */
[----:B------:R-:W2:Y:S03]  /*90e0*/  LDC R26, c[0x0][0x230] ;  /* 0x00008c00ff1a7b82 */ /* 0x000ea60000000800 */
[----:B------:R-:W-:Y:S04]  /*90f0*/  LDGSTS.E [R18+0x3400c], desc[UR48][R80.64], !P5 ;  /* 0x3400c00050127fae */ /* 0x000fe8000e921870 */
[----:B------:R-:W-:Y:S04]  /*9100*/  LDGSTS.E [R18+0x3800c], desc[UR48][R200.64], !P5 ;  /* 0x3800c000c8127fae */ /* 0x000fe8000e921870 */
[----:B------:R-:W-:Y:S01]  /*9110*/  LDGSTS.E [R18+0x3c00c], desc[UR48][R202.64], !P5 ;  /* 0x3c00c000ca127fae */ /* 0x000fe2000e921870 */
[----:B------:R-:W-:Y:S01]  /*9120*/  ISETP.GE.U32.AND P5, PT, R24, 0x7fffff4f, PT ;  /* 0x7fffff4f1800780c */ /* 0x000fe20003fa6070 */
[----:B------:R-:W-:-:S02]  /*9130*/  VIADD R24, R25, 0xffffff8d ;  /* 0xffffff8d19187836 */ /* 0x000fc40000000000 */
[----:B------:R-:W-:Y:S01]  /*9140*/  LDGSTS.E [R15+0x20000], desc[UR48][R146.64], !P6 ;  /* 0x20000000920f7fae */ /* 0x000fe2000f121870 */
[----:B------:R-:W2:Y:S03]  /*9150*/  LDC R25, c[0x0][0x230] ;  /* 0x00008c00ff197b82 */ /* 0x000ea60000000800 */
[----:B------:R-:W-:Y:S04]  /*9160*/  LDGSTS.E [R15+0x24000], desc[UR48][R56.64], !P6 ;  /* 0x24000000380f7fae */ /* 0x000fe8000f121870 */
[----:B------:R-:W-:Y:S04]  /*9170*/  LDGSTS.E [R15+0x28000], desc[UR48][R130.64], !P6 ;  /* 0x28000000820f7fae */ /* 0x000fe8000f121870 */
[----:B------:R-:W-:Y:S01]  /*9180*/  LDGSTS.E [R15+0x2c000], desc[UR48][R132.64], !P6 ;  /* 0x2c000000840f7fae */ /* 0x000fe2000f121870 */
[----:B------:R-:W-:Y:S01]  /*9190*/  ISETP.GE.U32.AND P6, PT, R24, 0x7fffff4e, PT ;  /* 0x7fffff4e1800780c */ /* 0x000fe20003fc6070 */
[----:B-1----:R-:W-:-:S02]  /*91a0*/  VIADD R24, R27, 0xffffff8c ;  /* 0xffffff8c1b187836 */ /* 0x002fc40000000000 */
        /* <DEDUP_REMOVED lines=8> */
[C---:B------:R-:W-:Y:S02]  /*9230*/  IMAD.WIDE R148, R2.reuse, 0x4, R40 ;  /* 0x0000000402947825 */ /* 0x040fe400078e0228 */
[----:B------:R-:W3:Y:S01]  /*9240*/  LDC R40, c[0x0][0x230] ;  /* 0x00008c00ff287b82 */ /* 0x000ee20000000800 */
[----:B------:R-:W-:Y:S01]  /*9250*/  LDGSTS.E [R15+0x24008], desc[UR48][R60.64], !P2 ;  /* 0x240080003c0f7fae */ /* 0x000fe2000d121870 */
[----:B------:R-:W-:-:S03]  /*9260*/  IMAD.WIDE R150, R2, 0x4, R32 ;  /* 0x0000000402967825 */ /* 0x000fc600078e0220 */
[----:B------:R-:W-:Y:S03]  /*9270*/  LDGSTS.E [R15+0x28008], desc[UR48][R142.64], !P2 ;  /* 0x280080008e0f7fae */ /* 0x000fe6000d121870 */
[----:B------:R-:W4:Y:S01]  /*9280*/  LDC R32, c[0x0][0x230] ;  /* 0x00008c00ff207b82 */ /* 0x000f220000000800 */
[----:B------:R-:W-:Y:S01]  /*9290*/  LDGSTS.E [R15+0x2c008], desc[UR48][R144.64], !P2 ;  /* 0x2c008000900f7fae */ /* 0x000fe2000d121870 */
[----:B------:R-:W-:Y:S01]  /*92a0*/  ISETP.GE.U32.AND P2, PT, R24, 0x7fffff6c, PT ;  /* 0x7fffff6c1800780c */ /* 0x000fe20003f46070 */
[----:B--2---:R-:W-:Y:S02]  /*92b0*/  VIADD R24, R26, 0xffffffaa ;  /* 0xffffffaa1a187836 */ /* 0x004fe40000000000 */
[----:B------:R-:W-:Y:S04]  /*92c0*/  LDGSTS.E [R15+0x2000c], desc[UR48][R216.64], !P3 ;  /* 0x2000c000d80f7fae */ /* 0x000fe8000d921870 */
[----:B------:R-:W-:Y:S04]  /*92d0*/  LDGSTS.E [R15+0x2400c], desc[UR48][R62.64], !P3 ;  /* 0x2400c0003e0f7fae */ /* 0x000fe8000d921870 */
[----:B------:R-:W-:Y:S04]  /*92e0*/  LDGSTS.E [R15+0x2800c], desc[UR48][R148.64], !P3 ;  /* 0x2800c000940f7fae */ /* 0x000fe8000d921870 */
[----:B------:R-:W-:Y:S01]  /*92f0*/  LDGSTS.E [R15+0x2c00c], desc[UR48][R150.64], !P3 ;  /* 0x2c00c000960f7fae */ /* 0x000fe2000d921870 */
[----:B------:R-:W-:Y:S01]  /*9300*/  ISETP.GE.U32.AND P3, PT, R24, 0x7fffff6b, PT ;  /* 0x7fffff6b1800780c */ /* 0x000fe20003f66070 */
[----:B------:R-:W-:-:S02]  /*9310*/  VIADD R24, R25, 0xffffffa9 ;  /* 0xffffffa919187836 */ /* 0x000fc40000000000 */
[----:B------:R-:W-:Y:S01]  /*9320*/  LDGSTS.E [R15+0x30000], desc[UR48][R218.64], !P4 ;  /* 0x30000000da0f7fae */ /* 0x000fe2000e121870 */
[----:B------:R-:W-:-:S03]  /*9330*/  IMAD.WIDE R84, R2, 0x4, R84 ;  /* 0x0000000402547825 */ /* 0x000fc600078e0254 */
[----:B------:R-:W-:Y:S01]  /*9340*/  LDGSTS.E [R15+0x34000], desc[UR48][R82.64], !P4 ;  /* 0x34000000520f7fae */ /* 0x000fe2000e121870 */
[----:B------:R-:W-:-:S03]  /*9350*/  IMAD.WIDE R214, R2, 0x4, R214 ;  /* 0x0000000402d67825 */ /* 0x000fc600078e02d6 */
[----:B------:R-:W-:Y:S04]  /*9360*/  LDGSTS.E [R15+0x38000], desc[UR48][R206.64], !P4 ;  /* 0x38000000ce0f7fae */ /* 0x000fe8000e121870 */
[----:B------:R-:W-:Y:S01]  /*9370*/  LDGSTS.E [R15+0x3c000], desc[UR48][R208.64], !P4 ;  /* 0x3c000000d00f7fae */ /* 0x000fe2000e121870 */
[----:B------:R-:W-:Y:S02]  /*9380*/  ISETP.GE.U32.AND P4, PT, R24, 0x7fffff6a, PT ;  /* 0x7fffff6a1800780c */ /* 0x000fe40003f86070 */
[----:B-1----:R-:W-:Y:S01]  /*9390*/  IADD3 R24, R27, -0x58, RZ ;  /* 0xffffffa81b187810 */ /* 0x002fe20007ffe0ff */
[----:B------:R-:W-:Y:S04]  /*93a0*/  LDGSTS.E [R15+0x30004], desc[UR48][R220.64], !P5 ;  /* 0x30004000dc0f7fae */ /* 0x000fe8000e921870 */
[----:B------:R-:W-:Y:S04]  /*93b0*/  LDGSTS.E [R15+0x34004], desc[UR48][R84.64], !P5 ;  /* 0x34004000540f7fae */ /* 0x000fe8000e921870 */
[----:B------:R-:W-:Y:S04]  /*93c0*/  LDGSTS.E [R15+0x38004], desc[UR48][R212.64], !P5 ;  /* 0x38004000d40f7fae */ /* 0x000fe8000e921870 */
[----:B------:R-:W-:Y:S01]  /*93d0*/  LDGSTS.E [R15+0x3c004], desc[UR48][R214.64], !P5 ;  /* 0x3c004000d60f7fae */ /* 0x000fe2000e921870 */
[----:B------:R-:W-:Y:S01]  /*93e0*/  ISETP.GE.U32.AND P5, PT, R24, 0x7fffff69, PT ;  /* 0x7fffff691800780c */ /* 0x000fe20003fa6070 */
[----:B------:R-:W-:-:S02]  /*93f0*/  IMAD.WIDE R24, R2, 0x4, R230 ;  /* 0x0000000402187825 */ /* 0x000fc400078e02e6 */
[----:B------:R-:W2:Y:S04]  /*9400*/  LDL.LU.64 R230, [R1+0x278] ;  /* 0x0002780001e67983 */ /* 0x000ea80000300a00 */
[----:B------:R-:W2:Y:S04]  /*9410*/  LDL.LU.64 R98, [R1+0x280] ;  /* 0x0002800001627983 */ /* 0x000ea80000300a00 */
[----:B------:R-:W2:Y:S01]  /*9420*/  LDL.LU.64 R156, [R1+0x288] ;  /* 0x00028800019c7983 */ /* 0x000ea20000300a00 */
[----:B------:R-:W-:-:S03]  /*9430*/  IMAD.WIDE R26, R2, 0x4, R10 ;  /* 0x00000004021a7825 */ /* 0x000fc600078e020a */
[----:B------:R-:W2:Y:S01]  /*9440*/  LDL.LU.64 R154, [R1+0x290] ;  /* 0x00029000019a7983 */ /* 0x000ea20000300a00 */
[----:B------:R-:W-:-:S03]  /*9450*/  IMAD.WIDE R28, R2, 0x4, R12 ;  /* 0x00000004021c7825 */ /* 0x000fc600078e020c */
[----:B------:R-:W-:Y:S01]  /*9460*/  LDGSTS.E [R15+0x30008], desc[UR48][R24.64], !P6 ;  /* 0x30008000180f7fae */ /* 0x000fe2000f121870 */
[----:B------:R-:W-:-:S03]  /*9470*/  IMAD.WIDE R30, R2, 0x4, R30 ;  /* 0x00000004021e7825 */ /* 0x000fc600078e021e */
[----:B------:R-:W2:Y:S01]  /*9480*/  LDL.LU.64 R88, [R1+0x298] ;  /* 0x0002980001587983 */ /* 0x000ea20000300a00 */
[----:B----4-:R-:W-:-:S03]  /*9490*/  VIADD R32, R32, 0xffffff8b ;  /* 0xffffff8b20207836 */ /* 0x010fc60000000000 */
[----:B------:R-:W-:Y:S04]  /*94a0*/  LDGSTS.E [R15+0x34008], desc[UR48][R26.64], !P6 ;  /* 0x340080001a0f7fae */ /* 0x000fe8000f121870 */
[----:B------:R-:W4:Y:S04]  /*94b0*/  LDL.LU.64 R12, [R1+0x2a0] ;  /* 0x0002a000010c7983 */ /* 0x000f280000300a00 */
[----:B------:R-:W-:Y:S04]  /*94c0*/  LDGSTS.E [R15+0x38008], desc[UR48][R28.64], !P6 ;  /* 0x380080001c0f7fae */ /* 0x000fe8000f121870 */
[----:B------:R-:W4:Y:S01]  /*94d0*/  LDL.LU.64 R10, [R1+0x2a8] ;  /* 0x0002a800010a7983 */ /* 0x000f220000300a00 */
[----:B------:R-:W-:-:S03]  /*94e0*/  IMAD.WIDE R34, R2, 0x4, R34 ;  /* 0x0000000402227825 */ /* 0x000fc600078e0222 */
[----:B------:R-:W-:Y:S01]  /*94f0*/  LDGSTS.E [R15+0x3c008], desc[UR48][R30.64], !P6 ;  /* 0x3c0080001e0f7fae */ /* 0x000fe2000f121870 */
[----:B------:R-:W-:Y:S01]  /*9500*/  ISETP.GE.U32.AND P6, PT, R32, 0x7fffff4c, PT ;  /* 0x7fffff4c2000780c */ /* 0x000fe20003fc6070 */
[C---:B---3--:R-:W-:Y:S02]  /*9510*/  IMAD.WIDE R32, R2.reuse, 0x4, R38 ;  /* 0x0000000402207825 */ /* 0x048fe400078e0226 */
[----:B------:R-:W3:Y:S02]  /*9520*/  LDL.LU.64 R104, [R1+0x2b0] ;  /* 0x0002b00001687983 */ /* 0x000ee40000300a00 */
[C---:B------:R-:W-:Y:S02]  /*9530*/  IMAD.WIDE R36, R2.reuse, 0x4, R36 ;  /* 0x0000000402247825 */ /* 0x040fe400078e0224 */
[----:B------:R-:W-:Y:S02]  /*9540*/  LDGSTS.E [R15+0x3000c], desc[UR48][R32.64], !P1 ;  /* 0x3000c000200f7fae */ /* 0x000fe4000c921870 */
[----:B------:R-:W-:-:S02]  /*9550*/  IMAD.WIDE R38, R2, 0x4, R4 ;  /* 0x0000000402267825 */ /* 0x000fc400078e0204 */
[----:B------:R-:W-:Y:S01]  /*9560*/  LDGSTS.E [R15+0x3400c], desc[UR48][R34.64], !P1 ;  /* 0x3400c000220f7fae */ /* 0x000fe2000c921870 */
[----:B------:R-:W-:Y:S01]  /*9570*/  IADD3 R242, R242, -0x77, RZ ;  /* 0xffffff89f2f27810 */ /* 0x000fe20007ffe0ff */
[----:B------:R-:W-:Y:S01]  /*9580*/  VIADD R40, R40, 0xffffff8a ;  /* 0xffffff8a28287836 */ /* 0x000fe20000000000 */
[----:B------:R-:W1:Y:S01]  /*9590*/  LDC R5, c[0x0][0x230] ;  /* 0x00008c00ff057b82 */ /* 0x000e620000000800 */
[----:B------:R-:W3:Y:S04]  /*95a0*/  LDL.LU.64 R22, [R1+0x2b8] ;  /* 0x0002b80001167983 */ /* 0x000ee80000300a00 */
[----:B------:R-:W-:Y:S03]  /*95b0*/  LDGSTS.E [R15+0x3800c], desc[UR48][R36.64], !P1 ;  /* 0x3800c000240f7fae */ /* 0x000fe6000c921870 */
[----:B------:R-:W1:Y:S01]  /*95c0*/  LDC R4, c[0x0][0x230] ;  /* 0x00008c00ff047b82 */ /* 0x000e620000000800 */
[----:B------:R-:W-:Y:S01]  /*95d0*/  LDGSTS.E [R15+0x3c00c], desc[UR48][R38.64], !P1 ;  /* 0x3c00c000260f7fae */ /* 0x000fe2000c921870 */
[----:B------:R-:W-:Y:S01]  /*95e0*/  ISETP.GE.U32.AND P1, PT, R40, 0x7fffff4b, PT ;  /* 0x7fffff4b2800780c */ /* 0x000fe20003f26070 */
[----:B------:R-:W-:-:S02]  /*95f0*/  IMAD.WIDE R40, R2, 0x4, R6 ;  /* 0x0000000402287825 */ /* 0x000fc400078e0206 */
[----:B------:R-:W3:Y:S04]  /*9600*/  LDL.LU.64 R64, [R1+0x2c0] ;  /* 0x0002c00001407983 */ /* 0x000ee80000300a00 */
[----:B------:R-:W3:Y:S04]  /*9610*/  LDL.LU.64 R6, [R1+0x2c8] ;  /* 0x0002c80001067983 */ /* 0x000ee80000300a00 */
[----:B------:R-:W3:Y:S04]  /*9620*/  LDL.LU.64 R86, [R1+0x2d0] ;  /* 0x0002d00001567983 */ /* 0x000ee80000300a00 */
[----:B------:R-:W-:Y:S01]  /*9630*/  LDGSTS.E [R17+0x20000], desc[UR48][R40.64], !P2 ;  /* 0x2000000028117fae */ /* 0x000fe2000d121870 */
[----:B--2---:R-:W-:-:S04]  /*9640*/  IMAD.WIDE R230, R2, 0x4, R230 ;  /* 0x0000000402e67825 */ /* 0x004fc800078e02e6 */
[C---:B------:R-:W-:Y:S01]  /*9650*/  IMAD.WIDE R234, R2.reuse, 0x4, R98 ;  /* 0x0000000402ea7825 */ /* 0x040fe200078e0262 */
[----:B------:R-:W-:Y:S03]  /*9660*/  LDGSTS.E [R17+0x24000], desc[UR48][R230.64], !P2 ;  /* 0x24000000e6117fae */ /* 0x000fe6000d121870 */
[----:B------:R-:W-:Y:S01]  /*9670*/  IMAD.WIDE R238, R2, 0x4, R156 ;  /* 0x0000000402ee7825 */ /* 0x000fe200078e029c */
[----:B------:R-:W2:Y:S04]  /*9680*/  LDL.LU.64 R98, [R1+0x2d8] ;  /* 0x0002d80001627983 */ /* 0x000ea80000300a00 */
[----:B------:R-:W2:Y:S04]  /*9690*/  LDL.LU.64 R156, [R1+0x2e0] ;  /* 0x0002e000019c7983 */ /* 0x000ea80000300a00 */
[----:B------:R-:W-:Y:S04]  /*96a0*/  LDGSTS.E [R17+0x28000], desc[UR48][R234.64], !P2 ;  /* 0x28000000ea117fae */ /* 0x000fe8000d121870 */
[----:B------:R-:W-:Y:S01]  /*96b0*/  LDGSTS.E [R17+0x2c000], desc[UR48][R238.64], !P2 ;  /* 0x2c000000ee117fae */ /* 0x000fe2000d121870 */
[----:B------:R-:W-:Y:S01]  /*96c0*/  ISETP.GE.U32.AND P2, PT, R242, 0x7fffff4a, PT ;  /* 0x7fffff4af200780c */ /* 0x000fe20003f46070 */
[----:B------:R-:W-:-:S02]  /*96d0*/  IMAD.WIDE R242, R2, 0x4, R154 ;  /* 0x0000000402f27825 */ /* 0x000fc400078e029a */
[----:B------:R-:W2:Y:S02]  /*96e0*/  LDL.LU.64 R154, [R1+0x2e8] ;  /* 0x0002e800019a7983 */ /* 0x000ea40000300a00 */
[C---:B------:R-:W-:Y:S02]  /*96f0*/  IMAD.WIDE R246, R2.reuse, 0x4, R88 ;  /* 0x0000000402f67825 */ /* 0x040fe400078e0258 */
[----:B------:R-:W-:Y:S01]  /*9700*/  LDGSTS.E [R17+0x20004], desc[UR48][R242.64], !P3 ;  /* 0x20004000f2117fae */ /* 0x000fe2000d921870 */
[----:B------:R-:W2:Y:S01]  /*9710*/  LDC R88, c[0x0][0x230] ;  /* 0x00008c00ff587b82 */ /* 0x000ea20000000800 */
[C---:B----4-:R-:W-:Y:S02]  /*9720*/  IMAD.WIDE R12, R2.reuse, 0x4, R12 ;  /* 0x00000004020c7825 */ /* 0x050fe400078e020c */
[----:B------:R-:W-:Y:S02]  /*9730*/  LDGSTS.E [R17+0x24004], desc[UR48][R246.64], !P3 ;  /* 0x24004000f6117fae */ /* 0x000fe4000d921870 */
[----:B------:R-:W-:-:S02]  /*9740*/  IMAD.WIDE R10, R2, 0x4, R10 ;  /* 0x00000004020a7825 */ /* 0x000fc400078e020a */
[----:B------:R-:W-:Y:S04]  /*9750*/  STL.64 [R1+0xb0], R12 ;  /* 0x0000b00c01007387 */ /* 0x000fe80000100a00 */
[----:B------:R-:W-:Y:S04]  /*9760*/  LDGSTS.E [R17+0x28004], desc[UR48][R12.64], !P3 ;  /* 0x280040000c117fae */ /* 0x000fe8000d921870 */
[----:B------:R4:W-:Y:S01]  /*9770*/  STL.64 [R1+0xb8], R10 ;  /* 0x0000b80a01007387 */ /* 0x0009e20000100a00 */
[----:B---3--:R-:W-:-:S03]  /*9780*/  IMAD.WIDE R46, R2, 0x4, R104 ;  /* 0x00000004022e7825 */ /* 0x008fc600078e0268 */
[----:B------:R-:W-:Y:S04]  /*9790*/  LDGSTS.E [R17+0x2c004], desc[UR48][R10.64], !P3 ;  /* 0x2c0040000a117fae */ /* 0x000fe8000d921870 */
[----:B------:R-:W-:Y:S01]  /*97a0*/  LDGSTS.E [R17+0x20008], desc[UR48][R46.64], !P4 ;  /* 0x200080002e117fae */ /* 0x000fe2000e121870 */
[----:B------:R-:W-:-:S03]  /*97b0*/  IMAD.WIDE R44, R2, 0x4, R22 ;  /* 0x00000004022c7825 */ /* 0x000fc600078e0216 */
[----:B----4-:R-:W3:Y:S04]  /*97c0*/  LDL.LU.64 R10, [R1+0x2f0] ;  /* 0x0002f000010a7983 */ /* 0x010ee80000300a00 */
[----:B------:R-:W4:Y:S01]  /*97d0*/  LDL.LU.64 R12, [R1+0x2f8] ;  /* 0x0002f800010c7983 */ /* 0x000f220000300a00 */
[----:B------:R-:W-:-:S03]  /*97e0*/  IMAD.WIDE R42, R2, 0x4, R64 ;  /* 0x00000004022a7825 */ /* 0x000fc600078e0240 */
[----:B------:R-:W-:Y:S01]  /*97f0*/  STL.64 [R1+0xc0], R46 ;  /* 0x0000c02e01007387 */ /* 0x000fe20000100a00 */
[----:B------:R-:W-:-:S03]  /*9800*/  IMAD.WIDE R6, R2, 0x4, R6 ;  /* 0x0000000402067825 */ /* 0x000fc600078e0206 */
[----:B------:R1:W-:Y:S04]  /*9810*/  STL.64 [R1+0xc8], R44 ;  /* 0x0000c82c01007387 */ /* 0x0003e80000100a00 */
[----:B------:R-:W4:Y:S04]  /*9820*/  LDL.LU.64 R104, [R1+0x300] ;  /* 0x0003000001687983 */ /* 0x000f280000300a00 */
[----:B------:R-:W-:Y:S04]  /*9830*/  STL.64 [R1+0xd0], R42 ;  /* 0x0000d02a01007387 */ /* 0x000fe80000100a00 */
[----:B------:R-:W4:Y:S04]  /*9840*/  LDL.LU.64 R22, [R1+0x308] ;  /* 0x0003080001167983 */ /* 0x000f280000300a00 */
[----:B------:R1:W-:Y:S04]  /*9850*/  STL.64 [R1+0xd8], R6 ;  /* 0x0000d80601007387 */ /* 0x0003e80000100a00 */
[----:B------:R1:W-:Y:S04]  /*9860*/  LDGSTS.E [R17+0x24008], desc[UR48][R44.64], !P4 ;  /* 0x240080002c117fae */ /* 0x0003e8000e121870 */
[----:B------:R2:W-:Y:S04]  /*9870*/  LDGSTS.E [R17+0x28008], desc[UR48][R42.64], !P4 ;  /* 0x280080002a117fae */ /* 0x0005e8000e121870 */
[----:B------:R-:W4:Y:S04]  /*9880*/  LDL.LU.64 R64, [R1+0x310] ;  /* 0x0003100001407983 */ /* 0x000f280000300a00 */
[----:B------:R-:W-:Y:S01]  /*9890*/  LDGSTS.E [R17+0x2c008], desc[UR48][R6.64], !P4 ;  /* 0x2c00800006117fae */ /* 0x000fe2000e121870 */
[----:B------:R-:W-:Y:S01]  /*98a0*/  VIADD R252, R252, 0xffffff88 ;  /* 0xffffff88fcfc7836 */ /* 0x000fe20000000000 */
[----:B-1----:R-:W1:Y:S01]  /*98b0*/  LDC R45, c[0x0][0x230] ;  /* 0x00008c00ff2d7b82 */ /* 0x002e620000000800 */
[----:B------:R-:W-:-:S07]  /*98c0*/  IMAD.WIDE R90, R2, 0x4, R86 ;  /* 0x00000004025a7825 */ /* 0x000fce00078e0256 */
[----:B------:R-:W1:Y:S01]  /*98d0*/  LDC R44, c[0x0][0x230] ;  /* 0x00008c00ff2c7b82 */ /* 0x000e620000000800 */
[----:B------:R-:W4:Y:S01]  /*98e0*/  LDL.LU.64 R6, [R1+0x318] ;  /* 0x0003180001067983 */ /* 0x000f220000300a00 */
[----:B------:R-:W-:Y:S01]  /*98f0*/  ISETP.GE.U32.AND P3, PT, R252, 0x7fffff49, PT ;  /* 0x7fffff49fc00780c */ /* 0x000fe20003f66070 */
[----:B------:R-:W-:Y:S02]  /*9900*/  VIADD R252, R5, 0xffffffa7 ;  /* 0xffffffa705fc7836 */ /* 0x000fe40000000000 */
[----:B------:R-:W-:Y:S03]  /*9910*/  STL.64 [R1+0xe0], R90 ;  /* 0x0000e05a01007387 */ /* 0x000fe60000100a00 */
[----:B------:R-:W-:Y:S01]  /*9920*/  ISETP.GE.U32.AND P4, PT, R252, 0x7fffff68, PT ;  /* 0x7fffff68fc00780c */ /* 0x000fe20003f86070 */
[----:B------:R-:W-:Y:S01]  /*9930*/  LDGSTS.E [R17+0x2000c], desc[UR48][R90.64], !P5 ;  /* 0x2000c0005a117fae */ /* 0x000fe2000e921870 */
[----:B------:R-:W-:Y:S01]  /*9940*/  IADD3 R252, R4, -0x5a, RZ ;  /* 0xffffffa604fc7810 */ /* 0x000fe20007ffe0ff */
[----:B--2---:R-:W-:-:S04]  /*9950*/  IMAD.WIDE R86, R2, 0x4, R98 ;  /* 0x0000000402567825 */ /* 0x004fc800078e0262 */
[C---:B------:R-:W-:Y:S01]  /*9960*/  IMAD.WIDE R46, R2.reuse, 0x4, R156 ;  /* 0x00000004022e7825 */ /* 0x040fe200078e029c */
[----:B------:R3:W-:Y:S04]  /*9970*/  STL.64 [R1+0xe8], R86 ;  /* 0x0000e85601007387 */ /* 0x0007e80000100a00 */
[----:B------:R-:W2:Y:S04]  /*9980*/  LDL.LU.64 R156, [R1+0x320] ;  /* 0x00032000019c7983 */ /* 0x000ea80000300a00 */
[----:B------:R4:W-:Y:S04]  /*9990*/  STL.64 [R1+0xf0], R46 ;  /* 0x0000f02e01007387 */ /* 0x0009e80000100a00 */
[----:B------:R-:W2:Y:S01]  /*99a0*/  LDL.LU.64 R4, [R1+0x328] ;  /* 0x0003280001047983 */ /* 0x000ea20000300a00 */
[----:B------:R-:W-:-:S03]  /*99b0*/  IMAD.WIDE R42, R2, 0x4, R154 ;  /* 0x00000004022a7825 */ /* 0x000fc600078e029a */
[----:B------:R3:W-:Y:S04]  /*99c0*/  LDGSTS.E [R17+0x2400c], desc[UR48][R86.64], !P5 ;  /* 0x2400c00056117fae */ /* 0x0007e8000e921870 */
[----:B------:R1:W-:Y:S04]  /*99d0*/  STL.64 [R1+0xf8], R42 ;  /* 0x0000f82a01007387 */ /* 0x0003e80000100a00 */
[----:B------:R4:W-:Y:S04]  /*99e0*/  LDGSTS.E [R17+0x2800c], desc[UR48][R46.64], !P5 ;  /* 0x2800c0002e117fae */ /* 0x0009e8000e921870 */
[----:B------:R-:W2:Y:S04]  /*99f0*/  LDL.LU.64 R98, [R1+0x330] ;  /* 0x0003300001627983 */ /* 0x000ea80000300a00 */
[----:B------:R-:W2:Y:S04]  /*9a00*/  LDL.LU.64 R154, [R1+0x338] ;  /* 0x00033800019a7983 */ /* 0x000ea80000300a00 */
[----:B------:R1:W-:Y:S01]  /*9a10*/  LDGSTS.E [R17+0x2c00c], desc[UR48][R42.64], !P5 ;  /* 0x2c00c0002a117fae */ /* 0x0003e2000e921870 */
[----:B---3--:R-:W-:-:S04]  /*9a20*/  IMAD.WIDE R86, R2, 0x4, R10 ;  /* 0x0000000402567825 */ /* 0x008fc800078e020a */
[C---:B----4-:R-:W-:Y:S01]  /*9a30*/  IMAD.WIDE R46, R2.reuse, 0x4, R12 ;  /* 0x00000004022e7825 */ /* 0x050fe200078e020c */
[----:B------:R3:W-:Y:S04]  /*9a40*/  STL.64 [R1+0x100], R86 ;  /* 0x0001005601007387 */ /* 0x0007e80000100a00 */
[----:B------:R-:W4:Y:S04]  /*9a50*/  LDL.LU.64 R12, [R1+0x340] ;  /* 0x00034000010c7983 */ /* 0x000f280000300a00 */
[----:B------:R3:W-:Y:S04]  /*9a60*/  STL.64 [R1+0x110], R46 ;  /* 0x0001102e01007387 */ /* 0x0007e80000100a00 */
[----:B------:R-:W4:Y:S01]  /*9a70*/  LDL.LU.64 R10, [R1+0x348] ;  /* 0x00034800010a7983 */ /* 0x000f220000300a00 */
[----:B-1----:R-:W-:-:S03]  /*9a80*/  IMAD.WIDE R42, R2, 0x4, R104 ;  /* 0x00000004022a7825 */ /* 0x002fc600078e0268 */
[----:B------:R-:W-:Y:S01]  /*9a90*/  LDGSTS.E [R17+0x30000], desc[UR48][R86.64], !P6 ;  /* 0x3000000056117fae */ /* 0x000fe2000f121870 */
[----:B------:R-:W-:-:S03]  /*9aa0*/  IMAD.WIDE R22, R2, 0x4, R22 ;  /* 0x0000000402167825 */ /* 0x000fc600078e0216 */
[----:B------:R-:W-:Y:S04]  /*9ab0*/  STL.64 [R1+0x118], R42 ;  /* 0x0001182a01007387 */ /* 0x000fe80000100a00 */
[----:B------:R1:W-:Y:S04]  /*9ac0*/  LDGSTS.E [R17+0x34000], desc[UR48][R46.64], !P6 ;  /* 0x340000002e117fae */ /* 0x0003e8000f121870 */
[----:B------:R1:W-:Y:S04]  /*9ad0*/  STL.64 [R1+0x120], R22 ;  /* 0x0001201601007387 */ /* 0x0003e80000100a00 */
[----:B---3--:R-:W3:Y:S01]  /*9ae0*/  LDL.LU.64 R86, [R1+0x350] ;  /* 0x0003500001567983 */ /* 0x008ee20000300a00 */
[----:B------:R-:W-:-:S03]  /*9af0*/  IMAD.WIDE R64, R2, 0x4, R64 ;  /* 0x0000000402407825 */ /* 0x000fc600078e0240 */
[----:B------:R2:W-:Y:S04]  /*9b00*/  LDGSTS.E [R17+0x38000], desc[UR48][R42.64], !P6 ;  /* 0x380000002a117fae */ /* 0x0005e8000f121870 */
[----:B------:R-:W3:Y:S04]  /*9b10*/  LDL.LU.64 R104, [R1+0x358] ;  /* 0x0003580001687983 */ /* 0x000ee80000300a00 */
[----:B------:R-:W-:Y:S04]  /*9b20*/  LDGSTS.E [R17+0x3c000], desc[UR48][R22.64], !P6 ;  /* 0x3c00000016117fae */ /* 0x000fe8000f121870 */
[----:B------:R-:W-:Y:S01]  /*9b30*/  STL.64 [R1+0x128], R64 ;  /* 0x0001284001007387 */ /* 0x000fe20000100a00 */
[----:B-1----:R-:W-:-:S03]  /*9b40*/  IMAD.WIDE R46, R2, 0x4, R6 ;  /* 0x00000004022e7825 */ /* 0x002fc600078e0206 */
[----:B------:R-:W-:Y:S04]  /*9b50*/  LDGSTS.E [R17+0x30004], desc[UR48][R64.64], !P1 ;  /* 0x3000400040117fae */ /* 0x000fe8000c921870 */
[----:B------:R-:W3:Y:S04]  /*9b60*/  LDL.LU.64 R22, [R1+0x360] ;  /* 0x0003600001167983 */ /* 0x000ee80000300a00 */
[----:B------:R1:W-:Y:S04]  /*9b70*/  STL.64 [R1+0x130], R46 ;  /* 0x0001302e01007387 */ /* 0x0003e80000100a00 */
[----:B------:R-:W3:Y:S04]  /*9b80*/  LDL.LU.64 R6, [R1+0x368] ;  /* 0x0003680001067983 */ /* 0x000ee80000300a00 */
[----:B------:R1:W-:Y:S01]  /*9b90*/  LDGSTS.E [R17+0x34004], desc[UR48][R46.64], !P1 ;  /* 0x340040002e117fae */ /* 0x0003e2000c921870 */
[----:B--2---:R-:W-:-:S04]  /*9ba0*/  IMAD.WIDE R42, R2, 0x4, R156 ;  /* 0x00000004022a7825 */ /* 0x004fc800078e029c */
[C---:B------:R-:W-:Y:S01]  /*9bb0*/  IMAD.WIDE R4, R2.reuse, 0x4, R4 ;  /* 0x0000000402047825 */ /* 0x040fe200078e0204 */
[----:B------:R2:W-:Y:S04]  /*9bc0*/  STL.64 [R1+0x138], R42 ;  /* 0x0001382a01007387 */ /* 0x0005e80000100a00 */
[----:B------:R2:W-:Y:S04]  /*9bd0*/  STL.64 [R1+0x140], R4 ;  /* 0x0001400401007387 */ /* 0x0005e80000100a00 */
[----:B------:R2:W-:Y:S04]  /*9be0*/  LDGSTS.E [R17+0x38004], desc[UR48][R42.64], !P1 ;  /* 0x380040002a117fae */ /* 0x0005e8000c921870 */
[----:B------:R-:W-:Y:S04]  /*9bf0*/  LDGSTS.E [R17+0x3c004], desc[UR48][R4.64], !P1 ;  /* 0x3c00400004117fae */ /* 0x000fe8000c921870 */
[----:B------:R-:W3:Y:S01]  /*9c00*/  LDL.LU.64 R156, [R1+0x370] ;  /* 0x00037000019c7983 */ /* 0x000ee20000300a00 */
[----:B-1----:R-:W-:-:S04]  /*9c10*/  IMAD.WIDE R46, R2, 0x4, R98 ;  /* 0x00000004022e7825 */ /* 0x002fc800078e0262 */
[C---:B--2---:R-:W-:Y:S01]  /*9c20*/  IMAD.WIDE R42, R2.reuse, 0x4, R154 ;  /* 0x00000004022a7825 */ /* 0x044fe200078e029a */
[----:B------:R-:W-:Y:S04]  /*9c30*/  LDGSTS.E [R17+0x30008], desc[UR48][R46.64], !P2 ;  /* 0x300080002e117fae */ /* 0x000fe8000d121870 */
[----:B------:R-:W2:Y:S04]  /*9c40*/  LDL.LU.64 R4, [R1+0x378] ;  /* 0x0003780001047983 */ /* 0x000ea80000300a00 */
[----:B------:R-:W2:Y:S04]  /*9c50*/  LDL.LU.64 R64, [R1+0x380] ;  /* 0x0003800001407983 */ /* 0x000ea80000300a00 */
[----:B------:R-:W-:Y:S04]  /*9c60*/  STL.64 [R1+0x148], R46 ;  /* 0x0001482e01007387 */ /* 0x000fe80000100a00 */
[----:B------:R-:W2:Y:S01]  /*9c70*/  LDL.LU.64 R154, [R1+0x388] ;  /* 0x00038800019a7983 */ /* 0x000ea20000300a00 */
[----:B----4-:R-:W-:-:S03]  /*9c80*/  IMAD.WIDE R12, R2, 0x4, R12 ;  /* 0x00000004020c7825 */ /* 0x010fc600078e020c */
[----:B------:R-:W-:Y:S01]  /*9c90*/  STL.64 [R1+0x150], R42 ;  /* 0x0001502a01007387 */ /* 0x000fe20000100a00 */
[----:B------:R-:W-:-:S03]  /*9ca0*/  IMAD.WIDE R10, R2, 0x4, R10 ;  /* 0x00000004020a7825 */ /* 0x000fc600078e020a */
[----:B------:R-:W-:Y:S04]  /*9cb0*/  STL.64 [R1+0x158], R12 ;  /* 0x0001580c01007387 */ /* 0x000fe80000100a00 */
[----:B------:R1:W-:Y:S04]  /*9cc0*/  STL.64 [R1+0x160], R10 ;  /* 0x0001600a01007387 */ /* 0x0003e80000100a00 */
[----:B------:R4:W-:Y:S04]  /*9cd0*/  LDGSTS.E [R17+0x34008], desc[UR48][R42.64], !P2 ;  /* 0x340080002a117fae */ /* 0x0009e8000d121870 */
[----:B------:R-:W-:Y:S04]  /*9ce0*/  LDGSTS.E [R17+0x38008], desc[UR48][R12.64], !P2 ;  /* 0x380080000c117fae */ /* 0x000fe8000d121870 */
[----:B------:R-:W2:Y:S04]  /*9cf0*/  LDL.LU.64 R98, [R1+0x390] ;  /* 0x0003900001627983 */ /* 0x000ea80000300a00 */
[----:B------:R-:W-:Y:S01]  /*9d00*/  LDGSTS.E [R17+0x3c008], desc[UR48][R10.64], !P2 ;  /* 0x3c0080000a117fae */ /* 0x000fe2000d121870 */
[----:B---3--:R-:W-:-:S05]  /*9d10*/  IMAD.WIDE R86, R2, 0x4, R86 ;  /* 0x0000000402567825 */ /* 0x008fca00078e0256 */
[----:B------:R2:W-:Y:S04]  /*9d20*/  LDGSTS.E [R17+0x3000c], desc[UR48][R86.64], !P3 ;  /* 0x3000c00056117fae */ /* 0x0005e8000d921870 */
[----:B-1----:R-:W3:Y:S04]  /*9d30*/  LDL.LU.64 R10, [R1+0x398] ;  /* 0x00039800010a7983 */ /* 0x002ee80000300a00 */
[----:B------:R-:W3:Y:S04]  /*9d40*/  LDL.LU.64 R12, [R1+0x3a0] ;  /* 0x0003a000010c7983 */ /* 0x000ee80000300a00 */
[----:B------:R2:W-:Y:S01]  /*9d50*/  STL.64 [R1+0x168], R86 ;  /* 0x0001685601007387 */ /* 0x0005e20000100a00 */
[----:B----4-:R-:W-:-:S04]  /*9d60*/  IMAD.WIDE R42, R2, 0x4, R22 ;  /* 0x00000004022a7825 */ /* 0x010fc800078e0216 */
[C---:B------:R-:W-:Y:S02]  /*9d70*/  IMAD.WIDE R22, R2.reuse, 0x4, R6 ;  /* 0x0000000402167825 */ /* 0x040fe400078e0206 */
[----:B------:R-:W4:Y:S02]  /*9d80*/  LDL.LU.64 R6, [R1+0x3a8] ;  /* 0x0003a80001067983 */ /* 0x000f240000300a00 */
[----:B------:R-:W-:-:S05]  /*9d90*/  IMAD.WIDE R46, R2, 0x4, R104 ;  /* 0x00000004022e7825 */ /* 0x000fca00078e0268 */
[----:B------:R1:W-:Y:S04]  /*9da0*/  STL.64 [R1+0x178], R46 ;  /* 0x0001782e01007387 */ /* 0x0003e80000100a00 */
[----:B------:R-:W-:Y:S04]  /*9db0*/  STL.64 [R1+0x180], R42 ;  /* 0x0001802a01007387 */ /* 0x000fe80000100a00 */
[----:B------:R1:W-:Y:S04]  /*9dc0*/  STL.64 [R1+0x188], R22 ;  /* 0x0001881601007387 */ /* 0x0003e80000100a00 */
[----:B------:R1:W-:Y:S04]  /*9dd0*/  LDGSTS.E [R17+0x3400c], desc[UR48][R46.64], !P3 ;  /* 0x3400c0002e117fae */ /* 0x0003e8000d921870 */
[----:B------:R-:W-:Y:S04]  /*9de0*/  LDGSTS.E [R17+0x3800c], desc[UR48][R42.64], !P3 ;  /* 0x3800c0002a117fae */ /* 0x000fe8000d921870 */
[----:B------:R1:W-:Y:S01]  /*9df0*/  LDGSTS.E [R17+0x3c00c], desc[UR48][R22.64], !P3 ;  /* 0x3c00c00016117fae */ /* 0x0003e2000d921870 */
[----:B------:R-:W-:Y:S01]  /*9e00*/  ISETP.GE.U32.AND P5, PT, R252, 0x7fffff67, PT ;  /* 0x7fffff67fc00780c */ /* 0x000fe20003fa6070 */
[----:B------:R-:W-:-:S05]  /*9e10*/  IMAD.WIDE R90, R2, 0x4, R156 ;  /* 0x00000004025a7825 */ /* 0x000fca00078e029c */
[----:B------:R-:W-:Y:S01]  /*9e20*/  LDGSTS.E [R14+0x20000], desc[UR48][R90.64], !P4 ;  /* 0x200000005a0e7fae */ /* 0x000fe2000e121870 */
[----:B--2---:R-:W-:-:S03]  /*9e30*/  IMAD.WIDE R86, R2, 0x4, R4 ;  /* 0x0000000402567825 */ /* 0x004fc600078e0204 */
[----:B------:R-:W2:Y:S01]  /*9e40*/  LDL.LU.64 R4, [R1+0x3b0] ;  /* 0x0003b00001047983 */ /* 0x000ea20000300a00 */
[----:B-1----:R-:W-:-:S03]  /*9e50*/  IMAD.WIDE R46, R2, 0x4, R64 ;  /* 0x00000004022e7825 */ /* 0x002fc600078e0240 */
[----:B------:R-:W-:Y:S04]  /*9e60*/  STL.64 [R1+0x190], R90 ;  /* 0x0001905a01007387 */ /* 0x000fe80000100a00 */
[----:B------:R-:W2:Y:S04]  /*9e70*/  LDL.LU.64 R64, [R1+0x3b8] ;  /* 0x0003b80001407983 */ /* 0x000ea80000300a00 */
[----:B------:R1:W-:Y:S01]  /*9e80*/  STL.64 [R1+0x198], R86 ;  /* 0x0001985601007387 */ /* 0x0003e20000100a00 */
[----:B------:R-:W-:-:S03]  /*9e90*/  IMAD.WIDE R22, R2, 0x4, R154 ;  /* 0x0000000402167825 */ /* 0x000fc600078e029a */
[----:B------:R-:W2:Y:S04]  /*9ea0*/  LDL.LU.64 R42, [R1+0x3c0] ;  /* 0x0003c000012a7983 */ /* 0x000ea80000300a00 */
[----:B------:R3:W-:Y:S04]  /*9eb0*/  STL.64 [R1+0x1a0], R46 ;  /* 0x0001a02e01007387 */ /* 0x0007e80000100a00 */
[----:B------:R-:W2:Y:S04]  /*9ec0*/  LDL.LU.64 R156, [R1+0x3c8] ;  /* 0x0003c800019c7983 */ /* 0x000ea80000300a00 */
[----:B------:R3:W-:Y:S04]  /*9ed0*/  STL.64 [R1+0x1b0], R22 ;  /* 0x0001b01601007387 */ /* 0x0007e80000100a00 */
[----:B------:R1:W-:Y:S04]  /*9ee0*/  LDGSTS.E [R14+0x24000], desc[UR48][R86.64], !P4 ;  /* 0x24000000560e7fae */ /* 0x0003e8000e121870 */
[----:B------:R-:W2:Y:S04]  /*9ef0*/  LDL.LU.64 R154, [R1+0x3d0] ;  /* 0x0003d000019a7983 */ /* 0x000ea80000300a00 */
[----:B------:R3:W-:Y:S01]  /*9f00*/  LDGSTS.E [R14+0x28000], desc[UR48][R46.64], !P4 ;  /* 0x280000002e0e7fae */ /* 0x0007e2000e121870 */
[----:B-1----:R-:W-:-:S03]  /*9f10*/  IMAD.WIDE R86, R2, 0x4, R98 ;  /* 0x0000000402567825 */ /* 0x002fc600078e0262 */
[----:B------:R-:W2:Y:S04]  /*9f20*/  LDL.LU.64 R104, [R1+0x3d8] ;  /* 0x0003d80001687983 */ /* 0x000ea80000300a00 */
[----:B------:R-:W-:Y:S04]  /*9f30*/  STL.64 [R1+0x1b8], R86 ;  /* 0x0001b85601007387 */ /* 0x000fe80000100a00 */
[----:B------:R-:W-:Y:S01]  /*9f40*/  LDGSTS.E [R14+0x2c000], desc[UR48][R22.64], !P4 ;  /* 0x2c000000160e7fae */ /* 0x000fe2000e121870 */
[----:B---3--:R-:W-:-:S03]  /*9f50*/  IMAD.WIDE R46, R2, 0x4, R10 ;  /* 0x00000004022e7825 */ /* 0x008fc600078e020a */
[----:B------:R2:W-:Y:S01]  /*9f60*/  LDGSTS.E [R14+0x20004], desc[UR48][R86.64], !P5 ;  /* 0x20004000560e7fae */ /* 0x0005e2000e921870 */
[----:B------:R-:W-:-:S03]  /*9f70*/  IMAD.WIDE R12, R2, 0x4, R12 ;  /* 0x00000004020c7825 */ /* 0x000fc600078e020c */
[----:B------:R-:W3:Y:S04]  /*9f80*/  LDL.LU.64 R10, [R1+0x3e0] ;  /* 0x0003e000010a7983 */ /* 0x000ee80000300a00 */
[----:B------:R-:W-:Y:S04]  /*9f90*/  STL.64 [R1+0x1c0], R46 ;  /* 0x0001c02e01007387 */ /* 0x000fe80000100a00 */
[----:B------:R1:W-:Y:S04]  /*9fa0*/  STL.64 [R1+0x1c8], R12 ;  /* 0x0001c80c01007387 */ /* 0x0003e80000100a00 */
[----:B------:R-:W3:Y:S01]  /*9fb0*/  LDL.LU.64 R22, [R1+0x3e8] ;  /* 0x0003e80001167983 */ /* 0x000ee20000300a00 */
[----:B----4-:R-:W-:-:S03]  /*9fc0*/  IMAD.WIDE R6, R2, 0x4, R6 ;  /* 0x0000000402067825 */ /* 0x010fc600078e0206 */
[----:B------:R4:W-:Y:S04]  /*9fd0*/  LDGSTS.E [R14+0x24004], desc[UR48][R46.64], !P5 ;  /* 0x240040002e0e7fae */ /* 0x0009e8000e921870 */
[----:B------:R4:W-:Y:S04]  /*9fe0*/  STL.64 [R1+0x1d0], R6 ;  /* 0x0001d00601007387 */ /* 0x0009e80000100a00 */
[----:B------:R-:W-:Y:S01]  /*9ff0*/  LDGSTS.E [R14+0x28004], desc[UR48][R12.64], !P5 ;  /* 0x280040000c0e7fae */ /* 0x000fe2000e921870 */
[----:B------:R-:W-:Y:S02]  /*a000*/  VIADD R252, R88, 0xffffffa5 ;  /* 0xffffffa558fc7836 */ /* 0x000fe40000000000 */
[----:B------:R-:W4:Y:S01]  /*a010*/  LDC R88, c[0x0][0x230] ;  /* 0x00008c00ff587b82 */ /* 0x000f220000000800 */
[----:B------:R-:W-:Y:S04]  /*a020*/  LDGSTS.E [R14+0x2c004], desc[UR48][R6.64], !P5 ;  /* 0x2c004000060e7fae */ /* 0x000fe8000e921870 */
[----:B-1----:R-:W3:Y:S01]  /*a030*/  LDL.LU.64 R12, [R1+0x3f0] ;  /* 0x0003f000010c7983 */ /* 0x002ee20000300a00 */
[----:B------:R-:W-:Y:S01]  /*a040*/  ISETP.GE.U32.AND P6, PT, R252, 0x7fffff66, PT ;  /* 0x7fffff66fc00780c */ /* 0x000fe20003fc6070 */
[----:B------:R-:W-:-:S02]  /*a050*/  VIADD R252, R45, 0xffffffa4 ;  /* 0xffffffa42dfc7836 */ /* 0x000fc40000000000 */
[----:B------:R-:W1:Y:S01]  /*a060*/  LDC R45, c[0x0][0x230] ;  /* 0x00008c00ff2d7b82 */ /* 0x000e620000000800 */
[----:B------:R-:W3:Y:S02]  /*a070*/  LDL.LU.64 R98, [R1+0x3f8] ;  /* 0x0003f80001627983 */ /* 0x000ee40000300a00 */
[----:B------:R-:W-:Y:S02]  /*a080*/  ISETP.GE.U32.AND P1, PT, R252, 0x7fffff65, PT ;  /* 0x7fffff65fc00780c */ /* 0x000fe40003f26070 */
[----:B------:R-:W-:Y:S01]  /*a090*/  IADD3 R252, R44, -0x79, RZ ;  /* 0xffffff872cfc7810 */ /* 0x000fe20007ffe0ff */
[----:B----4-:R-:W4:Y:S02]  /*a0a0*/  LDL.LU.64 R6, [R1+0x400] ;  /* 0x0004000001067983 */ /* 0x010f240000300a00 */
[----:B------:R-:W1:Y:S01]  /*a0b0*/  LDC R44, c[0x0][0x230] ;  /* 0x00008c00ff2c7b82 */ /* 0x000e620000000800 */
[----:B------:R-:W-:Y:S01]  /*a0c0*/  ISETP.GE.U32.AND P2, PT, R252, 0x7fffff48, PT ;  /* 0x7fffff48fc00780c */ /* 0x000fe20003f46070 */
[----:B------:R-:W-:-:S06]  /*a0d0*/  VIADD R252, R88, 0xffffff86 ;  /* 0xffffff8658fc7836 */ /* 0x000fcc0000000000 */
[----:B------:R-:W1:Y:S01]  /*a0e0*/  LDC R88, c[0x0][0x230] ;  /* 0x00008c00ff587b82 */ /* 0x000e620000000800 */
[----:B------:R-:W-:Y:S01]  /*a0f0*/  ISETP.GE.U32.AND P3, PT, R252, 0x7fffff47, PT ;  /* 0x7fffff47fc00780c */ /* 0x000fe20003f66070 */
[----:B-1----:R-:W-:-:S06]  /*a100*/  VIADD R252, R45, 0xffffff85 ;  /* 0xffffff852dfc7836 */ /* 0x002fcc0000000000 */
[----:B------:R-:W1:Y:S01]  /*a110*/  LDC R45, c[0x0][0x230] ;  /* 0x00008c00ff2d7b82 */ /* 0x000e620000000800 */
[----:B------:R-:W-:Y:S02]  /*a120*/  ISETP.GE.U32.AND P4, PT, R252, 0x7fffff46, PT ;  /* 0x7fffff46fc00780c */ /* 0x000fe40003f86070 */
[----:B------:R-:W-:-:S05]  /*a130*/  IADD3 R252, R44, -0x7c, RZ ;  /* 0xffffff842cfc7810 */ /* 0x000fca0007ffe0ff */
[----:B------:R-:W1:Y:S01]  /*a140*/  LDC R44, c[0x0][0x230] ;  /* 0x00008c00ff2c7b82 */ /* 0x000e620000000800 */
[----:B------:R-:W-:Y:S01]  /*a150*/  ISETP.GE.U32.AND P5, PT, R252, 0x7fffff45, PT ;  /* 0x7fffff45fc00780c */ /* 0x000fe20003fa6070 */
[----:B------:R-:W-:Y:S02]  /*a160*/  VIADD R252, R88, 0xffffffa3 ;  /* 0xffffffa358fc7836 */ /* 0x000fe40000000000 */
[C---:B--2---:R-:W-:Y:S02]  /*a170*/  IMAD.WIDE R86, R2.reuse, 0x4, R4 ;  /* 0x0000000402567825 */ /* 0x044fe400078e0204 */
[----:B------:R-:W2:Y:S02]  /*a180*/  LDL.LU.64 R4, [R1+0x408] ;  /* 0x0004080001047983 */ /* 0x000ea40000300a00 */
[C---:B------:R-:W-:Y:S02]  /*a190*/  IMAD.WIDE R64, R2.reuse, 0x4, R64 ;  /* 0x0000000402407825 */ /* 0x040fe400078e0240 */
[----:B------:R1:W-:Y:S02]  /*a1a0*/  STL.64 [R1+0x1e0], R86 ;  /* 0x0001e05601007387 */ /* 0x0003e40000100a00 */
[----:B------:R-:W-:-:S02]  /*a1b0*/  IMAD.WIDE R46, R2, 0x4, R42 ;  /* 0x00000004022e7825 */ /* 0x000fc400078e022a */
[----:B------:R1:W-:Y:S04]  /*a1c0*/  STL.64 [R1+0x1e8], R64 ;  /* 0x0001e84001007387 */ /* 0x0003e80000100a00 */
[----:B------:R-:W-:Y:S01]  /*a1d0*/  LDGSTS.E [R14+0x20008], desc[UR48][R86.64], !P6 ;  /* 0x20008000560e7fae */ /* 0x000fe2000f121870 */
[----:B------:R-:W-:-:S03]  /*a1e0*/  IMAD.WIDE R42, R2, 0x4, R156 ;  /* 0x00000004022a7825 */ /* 0x000fc600078e029c */
[----:B------:R1:W-:Y:S04]  /*a1f0*/  STL.64 [R1+0x1f0], R46 ;  /* 0x0001f02e01007387 */ /* 0x0003e80000100a00 */
[----:B------:R3:W-:Y:S04]  /*a200*/  STL.64 [R1+0x1f8], R42 ;  /* 0x0001f82a01007387 */ /* 0x0007e80000100a00 */
[----:B-1----:R-:W2:Y:S01]  /*a210*/  LDL.LU.64 R86, [R1+0x410] ;  /* 0x0004100001567983 */ /* 0x002ea20000300a00 */
[----:B------:R-:W-:-:S03]  /*a220*/  IMAD.WIDE R88, R2, 0x4, R154 ;  /* 0x0000000402587825 */ /* 0x000fc600078e029a */
[----:B------:R-:W2:Y:S04]  /*a230*/  LDL.LU.64 R156, [R1+0x418] ;  /* 0x00041800019c7983 */ /* 0x000ea80000300a00 */
[----:B------:R-:W2:Y:S04]  /*a240*/  LDL.LU.64 R154, [R1+0x420] ;  /* 0x00042000019a7983 */ /* 0x000ea80000300a00 */
[----:B------:R1:W-:Y:S04]  /*a250*/  LDGSTS.E [R14+0x24008], desc[UR48][R64.64], !P6 ;  /* 0x24008000400e7fae */ /* 0x0003e8000f121870 */
[----:B------:R1:W-:Y:S04]  /*a260*/  LDGSTS.E [R14+0x28008], desc[UR48][R46.64], !P6 ;  /* 0x280080002e0e7fae */ /* 0x0003e8000f121870 */
[----:B------:R3:W-:Y:S04]  /*a270*/  LDGSTS.E [R14+0x2c008], desc[UR48][R42.64], !P6 ;  /* 0x2c0080002a0e7fae */ /* 0x0007e8000f121870 */
[----:B------:R3:W-:Y:S01]  /*a280*/  STL.64 [R1+0x200], R88 ;  /* 0x0002005801007387 */ /* 0x0007e20000100a00 */
[----:B-1----:R-:W1:Y:S01]  /*a290*/  LDC R64, c[0x0][0x230] ;  /* 0x00008c00ff407b82 */ /* 0x002e620000000800 */
[----:B------:R-:W-:-:S02]  /*a2a0*/  IMAD.WIDE R46, R2, 0x4, R104 ;  /* 0x00000004022e7825 */ /* 0x000fc400078e0268 */
[----:B------:R3:W-:Y:S02]  /*a2b0*/  LDGSTS.E [R14+0x2000c], desc[UR48][R88.64], !P1 ;  /* 0x2000c000580e7fae */ /* 0x0007e4000c921870 */
[C---:B---3--:R-:W-:Y:S02]  /*a2c0*/  IMAD.WIDE R42, R2.reuse, 0x4, R10 ;  /* 0x00000004022a7825 */ /* 0x048fe400078e020a */
[----:B------:R-:W-:Y:S01]  /*a2d0*/  LDGSTS.E [R14+0x2400c], desc[UR48][R46.64], !P1 ;  /* 0x2400c0002e0e7fae */ /* 0x000fe2000c921870 */
[----:B------:R-:W3:Y:S03]  /*a2e0*/  LDC R65, c[0x0][0x230] ;  /* 0x00008c00ff417b82 */ /* 0x000ee60000000800 */
[----:B------:R-:W3:Y:S01]  /*a2f0*/  LDL.LU.64 R10, [R1+0x428] ;  /* 0x00042800010a7983 */ /* 0x000ee20000300a00 */
[----:B------:R-:W-:-:S03]  /*a300*/  IMAD.WIDE R22, R2, 0x4, R22 ;  /* 0x0000000402167825 */ /* 0x000fc600078e0216 */
[----:B------:R-:W-:Y:S01]  /*a310*/  STL.64 [R1+0x210], R46 ;  /* 0x0002102e01007387 */ /* 0x000fe20000100a00 */
[----:B------:R-:W-:Y:S01]  /*a320*/  ISETP.GE.U32.AND P6, PT, R252, 0x7fffff64, PT ;  /* 0x7fffff64fc00780c */ /* 0x000fe20003fc6070 */
[----:B------:R-:W1:Y:S02]  /*a330*/  LDC R88, c[0x0][0x230] ;  /* 0x00008c00ff587b82 */ /* 0x000e640000000800 */
[----:B------:R-:W-:Y:S04]  /*a340*/  STL.64 [R1+0x218], R42 ;  /* 0x0002182a01007387 */ /* 0x000fe80000100a00 */
[----:B------:R-:W-:Y:S04]  /*a350*/  LDGSTS.E [R14+0x2800c], desc[UR48][R42.64], !P1 ;  /* 0x2800c0002a0e7fae */ /* 0x000fe8000c921870 */
[----:B------:R4:W-:Y:S04]  /*a360*/  STL.64 [R1+0x220], R22 ;  /* 0x0002201601007387 */ /* 0x0009e80000100a00 */
[----:B------:R4:W-:Y:S02]  /*a370*/  LDGSTS.E [R14+0x2c00c], desc[UR48][R22.64], !P1 ;  /* 0x2c00c000160e7fae */ /* 0x0009e4000c921870 */
[----:B----4-:R-:W-:-:S02]  /*a380*/  IMAD.WIDE R22, R2, 0x4, R12 ;  /* 0x0000000402167825 */ /* 0x010fc400078e020c */
[----:B------:R-:W4:Y:S02]  /*a390*/  LDL.LU.64 R12, [R1+0x430] ;  /* 0x00043000010c7983 */ /* 0x000f240000300a00 */
[----:B------:R-:W-:-:S04]  /*a3a0*/  IMAD.WIDE R42, R2, 0x4, R98 ;  /* 0x00000004022a7825 */ /* 0x000fc800078e0262 */
[----:B------:R-:W-:Y:S01]  /*a3b0*/  IMAD.WIDE R6, R2, 0x4, R6 ;  /* 0x0000000402067825 */ /* 0x000fe200078e0206 */
[----:B------:R1:W-:Y:S04]  /*a3c0*/  STL.64 [R1+0x228], R22 ;  /* 0x0002281601007387 */ /* 0x0003e80000100a00 */
[----:B------:R-:W-:Y:S04]  /*a3d0*/  STL.64 [R1+0x230], R42 ;  /* 0x0002302a01007387 */ /* 0x000fe80000100a00 */
[----:B------:R1:W-:Y:S01]  /*a3e0*/  STL.64 [R1+0x240], R6 ;  /* 0x0002400601007387 */ /* 0x0003e20000100a00 */
[----:B------:R-:W-:-:S03]  /*a3f0*/  VIADD R252, R45, 0xffffffa2 ;  /* 0xffffffa22dfc7836 */ /* 0x000fc60000000000 */
[----:B------:R-:W4:Y:S04]  /*a400*/  LDL.LU.64 R92, [R1+0x438] ;  /* 0x00043800015c7983 */ /* 0x000f280000300a00 */
[----:B------:R-:W-:Y:S01]  /*a410*/  LDGSTS.E [R14+0x30000], desc[UR48][R22.64], !P2 ;  /* 0x30000000160e7fae */ /* 0x000fe2000d121870 */
[----:B------:R-:W-:-:S03]  /*a420*/  ISETP.GE.U32.AND P1, PT, R252, 0x7fffff63, PT ;  /* 0x7fffff63fc00780c */ /* 0x000fc60003f26070 */
[----:B------:R1:W-:Y:S01]  /*a430*/  LDGSTS.E [R14+0x34000], desc[UR48][R42.64], !P2 ;  /* 0x340000002a0e7fae */ /* 0x0003e2000d121870 */
[----:B------:R-:W-:-:S03]  /*a440*/  IADD3 R252, R44, -0x5f, RZ ;  /* 0xffffffa12cfc7810 */ /* 0x000fc60007ffe0ff */
[----:B------:R-:W-:Y:S01]  /*a450*/  LDGSTS.E [R14+0x38000], desc[UR48][R6.64], !P2 ;  /* 0x38000000060e7fae */ /* 0x000fe2000d121870 */
[----:B--2---:R-:W-:-:S05]  /*a460*/  IMAD.WIDE R4, R2, 0x4, R4 ;  /* 0x0000000402047825 */ /* 0x004fca00078e0204 */
[----:B------:R2:W-:Y:S04]  /*a470*/  STL.64 [R1+0x248], R4 ;  /* 0x0002480401007387 */ /* 0x0005e80000100a00 */
[----:B-1----:R-:W4:Y:S04]  /*a480*/  LDL.LU.64 R22, [R1+0x440] ;  /* 0x0004400001167983 */ /* 0x002f280000300a00 */
[----:B------:R-:W4:Y:S04]  /*a490*/  LDL.LU.64 R98, [R1+0x448] ;  /* 0x0004480001627983 */ /* 0x000f280000300a00 */
[----:B------:R-:W4:Y:S04]  /*a4a0*/  LDL.LU.64 R6, [R1+0x450] ;  /* 0x0004500001067983 */ /* 0x000f280000300a00 */
[----:B------:R-:W-:Y:S01]  /*a4b0*/  LDGSTS.E [R14+0x3c000], desc[UR48][R4.64], !P2 ;  /* 0x3c000000040e7fae */ /* 0x000fe2000d121870 */
[----:B------:R-:W-:-:S03]  /*a4c0*/  IMAD.WIDE R46, R2, 0x4, R86 ;  /* 0x00000004022e7825 */ /* 0x000fc600078e0256 */
[----:B--2---:R-:W2:Y:S01]  /*a4d0*/  LDL.LU.64 R4, [R1+0x458] ;  /* 0x0004580001047983 */ /* 0x004ea20000300a00 */
[----:B------:R-:W-:-:S03]  /*a4e0*/  IMAD.WIDE R44, R2, 0x4, R156 ;  /* 0x00000004022c7825 */ /* 0x000fc600078e029c */
[----:B------:R-:W2:Y:S01]  /*a4f0*/  LDL.LU.64 R156, [R1+0x460] ;  /* 0x00046000019c7983 */ /* 0x000ea20000300a00 */
[----:B------:R-:W-:-:S03]  /*a500*/  IMAD.WIDE R42, R2, 0x4, R154 ;  /* 0x00000004022a7825 */ /* 0x000fc600078e029a */
[----:B------:R-:W-:Y:S04]  /*a510*/  STL.64 [R1+0x250], R46 ;  /* 0x0002502e01007387 */ /* 0x000fe80000100a00 */
[----:B------:R-:W-:Y:S04]  /*a520*/  STL.64 [R1+0x258], R44 ;  /* 0x0002582c01007387 */ /* 0x000fe80000100a00 */
[----:B------:R1:W-:Y:S04]  /*a530*/  STL.64 [R1+0x260], R42 ;  /* 0x0002602a01007387 */ /* 0x0003e80000100a00 */
[----:B------:R-:W2:Y:S04]  /*a540*/  LDL.LU.64 R154, [R1+0x468] ;  /* 0x00046800019a7983 */ /* 0x000ea80000300a00 */
[----:B------:R4:W-:Y:S04]  /*a550*/  LDGSTS.E [R14+0x30004], desc[UR48][R46.64], !P3 ;  /* 0x300040002e0e7fae */ /* 0x0009e8000d921870 */
[----:B------:R-:W-:Y:S04]  /*a560*/  LDGSTS.E [R14+0x34004], desc[UR48][R44.64], !P3 ;  /* 0x340040002c0e7fae */ /* 0x000fe8000d921870 */
[----:B------:R-:W-:Y:S01]  /*a570*/  LDGSTS.E [R14+0x38004], desc[UR48][R42.64], !P3 ;  /* 0x380040002a0e7fae */ /* 0x000fe2000d921870 */
[----:B---3--:R-:W-:-:S05]  /*a580*/  IMAD.WIDE R10, R2, 0x4, R10 ;  /* 0x00000004020a7825 */ /* 0x008fca00078e020a */
[----:B------:R3:W-:Y:S04]  /*a590*/  STL.64 [R1+0x268], R10 ;  /* 0x0002680a01007387 */ /* 0x0007e80000100a00 */
[----:B------:R-:W2:Y:S04]  /*a5a0*/  LDL.LU.64 R90, [R1+0x470] ;  /* 0x00047000015a7983 */ /* 0x000ea80000300a00 */
[----:B-1----:R-:W2:Y:S04]  /*a5b0*/  LDL.LU.64 R42, [R1+0x478] ;  /* 0x00047800012a7983 */ /* 0x002ea80000300a00 */
[----:B------:R-:W2:Y:S01]  /*a5c0*/  LDL.LU.64 R104, [R1+0x480] ;  /* 0x0004800001687983 */ /* 0x000ea20000300a00 */
[----:B------:R-:W-:Y:S01]  /*a5d0*/  ISETP.GE.U32.AND P2, PT, R252, 0x7fffff62, PT ;  /* 0x7fffff62fc00780c */ /* 0x000fe20003f46070 */
[----:B----4-:R-:W-:-:S02]  /*a5e0*/  IMAD.WIDE R86, R2, 0x4, R12 ;  /* 0x0000000402567825 */ /* 0x010fc400078e020c */
[----:B------:R3:W-:Y:S04]  /*a5f0*/  LDGSTS.E [R14+0x3c004], desc[UR48][R10.64], !P3 ;  /* 0x3c0040000a0e7fae */ /* 0x0007e8000d921870 */
[----:B------:R-:W-:Y:S04]  /*a600*/  STL.64 [R1+0x278], R86 ;  /* 0x0002785601007387 */ /* 0x000fe80000100a00 */
[----:B------:R-:W4:Y:S01]  /*a610*/  LDL.LU.64 R12, [R1+0x488] ;  /* 0x00048800010c7983 */ /* 0x000f220000300a00 */
[----:B------:R-:W-:Y:S02]  /*a620*/  VIADD R252, R64, 0xffffffa0 ;  /* 0xffffffa040fc7836 */ /* 0x000fe40000000000 */
[----:B------:R-:W1:Y:S01]  /*a630*/  LDC R64, c[0x0][0x230] ;  /* 0x00008c00ff407b82 */ /* 0x000e620000000800 */
[----:B------:R-:W-:Y:S01]  /*a640*/  LDGSTS.E [R14+0x30008], desc[UR48][R86.64], !P4 ;  /* 0x30008000560e7fae */ /* 0x000fe2000e121870 */
[----:B------:R-:W-:Y:S01]  /*a650*/  IMAD.WIDE R46, R2, 0x4, R92 ;  /* 0x00000004022e7825 */ /* 0x000fe200078e025c */
[----:B------:R-:W-:-:S05]  /*a660*/  ISETP.GE.U32.AND P3, PT, R252, 0x7fffff61, PT ;  /* 0x7fffff61fc00780c */ /* 0x000fca0003f66070 */
[----:B---3--:R-:W3:Y:S01]  /*a670*/  LDC R11, c[0x0][0x230] ;  /* 0x00008c00ff0b7b82 */ /* 0x008ee20000000800 */
[----:B------:R2:W-:Y:S01]  /*a680*/  STL.64 [R1+0x280], R46 ;  /* 0x0002802e01007387 */ /* 0x0005e20000100a00 */
[----:B------:R-:W-:-:S03]  /*a690*/  VIADD R252, R88, 0xffffff83 ;  /* 0xffffff8358fc7836 */ /* 0x000fc60000000000 */
[----:B------:R2:W-:Y:S03]  /*a6a0*/  LDGSTS.E [R14+0x34008], desc[UR48][R46.64], !P4 ;  /* 0x340080002e0e7fae */ /* 0x0005e6000e121870 */
[----:B------:R-:W3:Y:S01]  /*a6b0*/  LDC R10, c[0x0][0x230] ;  /* 0x00008c00ff0a7b82 */ /* 0x000ee20000000800 */
[----:B------:R-:W-:-:S04]  /*a6c0*/  IMAD.WIDE R44, R2, 0x4, R22 ;  /* 0x00000004022c7825 */ /* 0x000fc800078e0216 */
[C---:B------:R-:W-:Y:S01]  /*a6d0*/  IMAD.WIDE R22, R2.reuse, 0x4, R98 ;  /* 0x0000000402167825 */ /* 0x040fe200078e0262 */
[----:B------:R1:W-:Y:S03]  /*a6e0*/  STL.64 [R1+0x288], R44 ;  /* 0x0002882c01007387 */ /* 0x0003e60000100a00 */
[C---:B------:R-:W-:Y:S01]  /*a6f0*/  IMAD.WIDE R92, R2.reuse, 0x4, R6 ;  /* 0x00000004025c7825 */ /* 0x040fe200078e0206 */
[----:B------:R3:W-:Y:S04]  /*a700*/  STL.64 [R1+0x290], R22 ;  /* 0x0002901601007387 */ /* 0x0007e80000100a00 */
[----:B------:R-:W4:Y:S04]  /*a710*/  LDL.LU.64 R88, [R1+0x490] ;  /* 0x0004900001587983 */ /* 0x000f280000300a00 */
[----:B------:R-:W4:Y:S04]  /*a720*/  LDL.LU.64 R6, [R1+0x498] ;  /* 0x0004980001067983 */ /* 0x000f280000300a00 */
[----:B------:R1:W-:Y:S01]  /*a730*/  LDGSTS.E [R14+0x38008], desc[UR48][R44.64], !P4 ;  /* 0x380080002c0e7fae */ /* 0x0003e2000e121870 */
[----:B--2---:R-:W-:-:S03]  /*a740*/  IMAD.WIDE R4, R2, 0x4, R4 ;  /* 0x0000000402047825 */ /* 0x004fc600078e0204 */
[----:B------:R-:W-:Y:S01]  /*a750*/  STL.64 [R1+0x298], R92 ;  /* 0x0002985c01007387 */ /* 0x000fe20000100a00 */
[----:B------:R-:W-:-:S03]  /*a760*/  IMAD.WIDE R46, R2, 0x4, R156 ;  /* 0x00000004022e7825 */ /* 0x000fc600078e029c */
[----:B------:R2:W-:Y:S04]  /*a770*/  STL.64 [R1+0x2a8], R4 ;  /* 0x0002a80401007387 */ /* 0x0005e80000100a00 */
[----:B------:R-:W-:Y:S04]  /*a780*/  LDGSTS.E [R14+0x3c008], desc[UR48][R22.64], !P4 ;  /* 0x3c008000160e7fae */ /* 0x000fe8000e121870 */
[----:B------:R-:W4:Y:S04]  /*a790*/  LDL.LU.64 R86, [R1+0x4a0] ;  /* 0x0004a00001567983 */ /* 0x000f280000300a00 */
[----:B------:R-:W-:Y:S01]  /*a7a0*/  LDGSTS.E [R14+0x3000c], desc[UR48][R92.64], !P5 ;  /* 0x3000c0005c0e7fae */ /* 0x000fe2000e921870 */
[----:B-1----:R-:W-:-:S03]  /*a7b0*/  IMAD.WIDE R44, R2, 0x4, R154 ;  /* 0x00000004022c7825 */ /* 0x002fc600078e029a */
[----:B---3--:R-:W3:Y:S04]  /*a7c0*/  LDL.LU.64 R22, [R1+0x4a8] ;  /* 0x0004a80001167983 */ /* 0x008ee80000300a00 */
[----:B------:R1:W-:Y:S04]  /*a7d0*/  STL.64 [R1+0x2b0], R46 ;  /* 0x0002b02e01007387 */ /* 0x0003e80000100a00 */
[----:B------:R-:W3:Y:S04]  /*a7e0*/  LDL.LU.64 R98, [R1+0x4d0] ;  /* 0x0004d00001627983 */ /* 0x000ee80000300a00 */
[----:B------:R1:W-:Y:S04]  /*a7f0*/  STL.64 [R1+0x2b8], R44 ;  /* 0x0002b82c01007387 */ /* 0x0003e80000100a00 */
[----:B------:R-:W3:Y:S01]  /*a800*/  LDL.LU.64 R156, [R1+0x4d8] ;  /* 0x0004d800019c7983 */ /* 0x000ee20000300a00 */
[----:B------:R-:W-:-:S03]  /*a810*/  ISETP.GE.U32.AND P4, PT, R252, 0x7fffff44, PT ;  /* 0x7fffff44fc00780c */ /* 0x000fc60003f86070 */
[----:B------:R-:W-:Y:S04]  /*a820*/  LDGSTS.E [R14+0x3400c], desc[UR48][R4.64], !P5 ;  /* 0x3400c000040e7fae */ /* 0x000fe8000e921870 */
[----:B------:R-:W3:Y:S01]  /*a830*/  LDL.LU.64 R154, [R1+0x4e0] ;  /* 0x0004e000019a7983 */ /* 0x000ee20000300a00 */
[----:B------:R-:W-:-:S03]  /*a840*/  IADD3 R252, R65, -0x7e, RZ ;  /* 0xffffff8241fc7810 */ /* 0x000fc60007ffe0ff */
[----:B------:R1:W-:Y:S04]  /*a850*/  LDGSTS.E [R14+0x3800c], desc[UR48][R46.64], !P5 ;  /* 0x3800c0002e0e7fae */ /* 0x0003e8000e921870 */
[----:B--2---:R-:W2:Y:S04]  /*a860*/  LDL.LU.64 R4, [R1+0x4e8] ;  /* 0x0004e80001047983 */ /* 0x004ea80000300a00 */
[----:B------:R1:W-:Y:S01]  /*a870*/  LDGSTS.E [R14+0x3c00c], desc[UR48][R44.64], !P5 ;  /* 0x3c00c0002c0e7fae */ /* 0x0003e2000e921870 */
[----:B------:R-:W-:Y:S01]  /*a880*/  ISETP.GE.U32.AND P5, PT, R252, 0x7fffff43, PT ;  /* 0x7fffff43fc00780c */ /* 0x000fe20003fa6070 */
[----:B-1----:R-:W-:-:S04]  /*a890*/  IMAD.WIDE R46, R2, 0x4, R90 ;  /* 0x00000004022e7825 */ /* 0x002fc800078e025a */
[----:B------:R-:W-:Y:S01]  /*a8a0*/  VIADD R252, R64, 0xffffff81 ;  /* 0xffffff8140fc7836 */ /* 0x000fe20000000000 */
[----:B------:R-:W-:Y:S01]  /*a8b0*/  LDGSTS.E [R3+0x20000], desc[UR48][R46.64], !P6 ;  /* 0x200000002e037fae */ /* 0x000fe2000f121870 */
[----:B------:R-:W-:-:S04]  /*a8c0*/  IMAD.WIDE R44, R2, 0x4, R42 ;  /* 0x00000004022c7825 */ /* 0x000fc800078e022a */
[C---:B------:R-:W-:Y:S01]  /*a8d0*/  IMAD.WIDE R42, R2.reuse, 0x4, R104 ;  /* 0x00000004022a7825 */ /* 0x040fe200078e0268 */
[----:B------:R-:W-:Y:S03]  /*a8e0*/  STL.64 [R1+0x2c8], R46 ;  /* 0x0002c82e01007387 */ /* 0x000fe60000100a00 */
[----:B----4-:R-:W-:Y:S01]  /*a8f0*/  IMAD.WIDE R12, R2, 0x4, R12 ;  /* 0x00000004020c7825 */ /* 0x010fe200078e020c */
[----:B------:R-:W-:Y:S04]  /*a900*/  LDGSTS.E [R3+0x24000], desc[UR48][R44.64], !P6 ;  /* 0x240000002c037fae */ /* 0x000fe8000f121870 */
[----:B------:R-:W-:Y:S04]  /*a910*/  STL.64 [R1+0x2d0], R44 ;  /* 0x0002d02c01007387 */ /* 0x000fe80000100a00 */
[----:B------:R1:W-:Y:S04]  /*a920*/  LDGSTS.E [R3+0x28000], desc[UR48][R42.64], !P6 ;  /* 0x280000002a037fae */ /* 0x0003e8000f121870 */
[----:B------:R1:W-:Y:S04]  /*a930*/  STL.64 [R1+0x2d8], R42 ;  /* 0x0002d82a01007387 */ /* 0x0003e80000100a00 */
[----:B------:R-:W-:Y:S01]  /*a940*/  LDGSTS.E [R3+0x2c000], desc[UR48][R12.64], !P6 ;  /* 0x2c0000000c037fae */ /* 0x000fe2000f121870 */
[----:B------:R-:W-:Y:S01]  /*a950*/  ISETP.GE.U32.AND P6, PT, R252, 0x7fffff42, PT ;  /* 0x7fffff42fc00780c */ /* 0x000fe20003fc6070 */
[----:B------:R-:W-:-:S02]  /*a960*/  VIADD R252, R11, 0xffffff80 ;  /* 0xffffff800bfc7836 */ /* 0x000fc40000000000 */
[----:B------:R4:W-:Y:S01]  /*a970*/  STL.64 [R1+0x2e8], R12 ;  /* 0x0002e80c01007387 */ /* 0x0009e20000100a00 */
[----:B-1----:R-:W-:-:S03]  /*a980*/  IADD3 R42, R10, -0xc0, RZ ;  /* 0xffffff400a2a7810 */ /* 0x002fc60007ffe0ff */
[----:B------:R-:W2:Y:S04]  /*a990*/  LDL.LU.64 R64, [R1+0x500] ;  /* 0x0005000001407983 */ /* 0x000ea80000300a00 */
[----:B------:R-:W2:Y:S04]  /*a9a0*/  LDL.LU.64 R10, [R1+0x508] ;  /* 0x00050800010a7983 */ /* 0x000ea80000300a00 */
[----:B----4-:R-:W4:Y:S01]  /*a9b0*/  LDL.LU.64 R12, [R1+0x510] ;  /* 0x00051000010c7983 */ /* 0x010f220000300a00 */
[----:B------:R-:W-:-:S03]  /*a9c0*/  IMAD.WIDE R46, R2, 0x4, R6 ;  /* 0x00000004022e7825 */ /* 0x000fc600078e0206 */
[----:B------:R-:W4:Y:S01]  /*a9d0*/  LDL.LU.64 R6, [R1+0x520] ;  /* 0x0005200001067983 */ /* 0x000f220000300a00 */
[----:B------:R-:W-:-:S05]  /*a9e0*/  IMAD.WIDE R92, R2, 0x4, R88 ;  /* 0x00000004025c7825 */ /* 0x000fca00078e0258 */
[----:B------:R-:W-:Y:S04]  /*a9f0*/  STL.64 [R1+0x2f8], R92 ;  /* 0x0002f85c01007387 */ /* 0x000fe80000100a00 */
[----:B------:R-:W-:Y:S04]  /*aa00*/  STL.64 [R1+0x370], R46 ;  /* 0x0003702e01007387 */ /* 0x000fe80000100a00 */
[----:B------:R-:W-:Y:S01]  /*aa10*/  LDGSTS.E [R3+0x20004], desc[UR48][R92.64], !P1 ;  /* 0x200040005c037fae */ /* 0x000fe2000c921870 */
[----:B------:R-:W-:-:S04]  /*aa20*/  IMAD.WIDE R90, R2, 0x4, R86 ;  /* 0x00000004025a7825 */ /* 0x000fc800078e0256 */
[C---:B---3--:R-:W-:Y:S01]  /*aa30*/  IMAD.WIDE R88, R2.reuse, 0x4, R22 ;  /* 0x0000000402587825 */ /* 0x048fe200078e0216 */
[----:B------:R-:W-:Y:S03]  /*aa40*/  STL.64 [R1+0x308], R90 ;  /* 0x0003085a01007387 */ /* 0x000fe60000100a00 */
[C---:B------:R-:W-:Y:S01]  /*aa50*/  IMAD.WIDE R86, R2.reuse, 0x4, R98 ;  /* 0x0000000402567825 */ /* 0x040fe200078e0262 */
[----:B------:R1:W-:Y:S03]  /*aa60*/  STL.64 [R1+0x320], R88 ;  /* 0x0003205801007387 */ /* 0x0003e60000100a00 */
[C---:B------:R-:W-:Y:S01]  /*aa70*/  IMAD.WIDE R44, R2.reuse, 0x4, R156 ;  /* 0x00000004022c7825 */ /* 0x040fe200078e029c */
[----:B------:R3:W-:Y:S04]  /*aa80*/  STL.64 [R1+0x348], R86 ;  /* 0x0003485601007387 */ /* 0x0007e80000100a00 */
[----:B------:R-:W-:Y:S01]  /*aa90*/  LDGSTS.E [R3+0x24004], desc[UR48][R90.64], !P1 ;  /* 0x240040005a037fae */ /* 0x000fe2000c921870 */
[----:B------:R-:W-:-:S03]  /*aaa0*/  IMAD.WIDE R22, R2, 0x4, R154 ;  /* 0x0000000402167825 */ /* 0x000fc600078e029a */
[----:B------:R-:W-:Y:S01]  /*aab0*/  STL.64 [R1+0x398], R44 ;  /* 0x0003982c01007387 */ /* 0x000fe20000100a00 */
[----:B--2---:R-:W-:-:S03]  /*aac0*/  IMAD.WIDE R4, R2, 0x4, R4 ;  /* 0x0000000402047825 */ /* 0x004fc600078e0204 */
[----:B------:R2:W-:Y:S04]  /*aad0*/  STL.64 [R1+0x3c0], R22 ;  /* 0x0003c01601007387 */ /* 0x0005e80000100a00 */
[----:B------:R-:W-:Y:S04]  /*aae0*/  LDGSTS.E [R3+0x28004], desc[UR48][R88.64], !P1 ;  /* 0x2800400058037fae */ /* 0x000fe8000c921870 */
[----:B------:R2:W-:Y:S04]  /*aaf0*/  STL.64 [R1+0x3c8], R4 ;  /* 0x0003c80401007387 */ /* 0x0005e80000100a00 */
[----:B------:R-:W-:Y:S04]  /*ab00*/  LDGSTS.E [R3+0x2c004], desc[UR48][R86.64], !P1 ;  /* 0x2c00400056037fae */ /* 0x000fe8000c921870 */
[----:B-1----:R-:W4:Y:S04]  /*ab10*/  LDL.LU.64 R88, [R1+0x540] ;  /* 0x0005400001587983 */ /* 0x002f280000300a00 */
[----:B------:R1:W-:Y:S04]  /*ab20*/  LDGSTS.E [R3+0x20008], desc[UR48][R46.64], !P2 ;  /* 0x200080002e037fae */ /* 0x0003e8000d121870 */
[----:B---3--:R-:W3:Y:S04]  /*ab30*/  LDL.LU.64 R86, [R1+0x550] ;  /* 0x0005500001567983 */ /* 0x008ee80000300a00 */
[----:B------:R-:W3:Y:S04]  /*ab40*/  LDL.LU.64 R90, [R1+0x560] ;  /* 0x00056000015a7983 */ /* 0x000ee80000300a00 */
[----:B------:R-:W3:Y:S04]  /*ab50*/  LDL.LU.64 R98, [R1+0x570] ;  /* 0x0005700001627983 */ /* 0x000ee80000300a00 */
[----:B------:R-:W-:Y:S04]  /*ab60*/  LDGSTS.E [R3+0x24008], desc[UR48][R44.64], !P2 ;  /* 0x240080002c037fae */ /* 0x000fe8000d121870 */
[----:B------:R2:W-:Y:S04]  /*ab70*/  LDGSTS.E [R3+0x28008], desc[UR48][R22.64], !P2 ;  /* 0x2800800016037fae */ /* 0x0005e8000d121870 */
[----:B------:R4:W-:Y:S01]  /*ab80*/  LDGSTS.E [R3+0x2c008], desc[UR48][R4.64], !P2 ;  /* 0x2c00800004037fae */ /* 0x0009e2000d121870 */
[----:B------:R-:W-:Y:S01]  /*ab90*/  ISETP.GE.AND P1, PT, R21, R252, PT ;  /* 0x000000fc1500720c */ /* 0x000fe20003f26270 */
[C---:B-1----:R-:W-:Y:S01]  /*aba0*/  IMAD.WIDE R46, R2.reuse, 0x4, R64 ;  /* 0x00000004022e7825 */ /* 0x042fe200078e0240 */
[----:B--2---:R-:W1:Y:S03]  /*abb0*/  LDC R22, c[0x0][0x230] ;  /* 0x00008c00ff167b82 */ /* 0x004e660000000800 */
[----:B------:R-:W-:-:S05]  /*abc0*/  IMAD.WIDE R44, R2, 0x4, R10 ;  /* 0x00000004022c7825 */ /* 0x000fca00078e020a */
[----:B----4-:R-:W2:Y:S01]  /*abd0*/  LDC R5, c[0x0][0x230] ;  /* 0x00008c00ff057b82 */ /* 0x010ea20000000800 */
[----:B------:R-:W4:Y:S01]  /*abe0*/  LDL.LU.64 R10, [R1+0x578] ;  /* 0x00057800010a7983 */ /* 0x000f220000300a00 */
[----:B------:R-:W-:-:S03]  /*abf0*/  IMAD.WIDE R12, R2, 0x4, R12 ;  /* 0x00000004020c7825 */ /* 0x000fc600078e020c */
[----:B------:R-:W-:Y:S01]  /*ac00*/  STL.64 [R1+0x3d0], R46 ;  /* 0x0003d02e01007387 */ /* 0x000fe20000100a00 */
[----:B------:R-:W-:Y:S02]  /*ac10*/  ISETP.GE.AND P2, PT, R21, R42, PT ;  /* 0x0000002a1500720c */ /* 0x000fe40003f46270 */
[----:B------:R-:W1:Y:S01]  /*ac20*/  LDC R23, c[0x0][0x230] ;  /* 0x00008c00ff177b82 */ /* 0x000e620000000800 */
[----:B------:R-:W-:Y:S01]  /*ac30*/  STL.64 [R1+0x460], R44 ;  /* 0x0004602c01007387 */ /* 0x000fe20000100a00 */
[----:B------:R-:W-:-:S03]  /*ac40*/  SEL R21, RZ, 0x4, P1 ;  /* 0x00000004ff157807 */ /* 0x000fc60000800000 */
[----:B------:R1:W-:Y:S04]  /*ac50*/  STL.64 [R1+0x470], R12 ;  /* 0x0004700c01007387 */ /* 0x0003e80000100a00 */
[----:B------:R3:W-:Y:S04]  /*ac60*/  LDGSTS.E [R3+0x2000c], desc[UR48][R46.64], !P3 ;  /* 0x2000c0002e037fae */ /* 0x0007e8000d921870 */
[----:B------:R3:W-:Y:S01]  /*ac70*/  LDGSTS.E [R3+0x2400c], desc[UR48][R44.64], !P3 ;  /* 0x2400c0002c037fae */ /* 0x0007e2000d921870 */
[----:B--2---:R-:W-:-:S03]  /*ac80*/  VIADD R5, R5, 0x3f ;  /* 0x0000003f05057836 */ /* 0x004fc60000000000 */
[----:B------:R-:W-:Y:S02]  /*ac90*/  LDGSTS.E [R3+0x2800c], desc[UR48][R12.64], !P3 ;  /* 0x2800c0000c037fae */ /* 0x000fe4000d921870 */
[----:B------:R-:W-:-:S04]  /*aca0*/  ISETP.GT.AND P1, PT, R5, 0xbf, PT ;  /* 0x000000bf0500780c */ /* 0x000fc80003f24270 */
[----:B------:R-:W-:-:S04]  /*acb0*/  SEL R21, R21, RZ, P1 ;  /* 0x000000ff15157207 */ /* 0x000fc80000800000 */
[----:B------:R-:W-:Y:S02]  /*acc0*/  ISETP.NE.U32.AND P1, PT, R21, RZ, PT ;  /* 0x000000ff1500720c */ /* 0x000fe40003f25070 */
[----:B------:R-:W-:Y:S02]  /*acd0*/  SEL R21, RZ, 0x4, P2 ;  /* 0x00000004ff157807 */ /* 0x000fe40001000000 */
[----:B------:R-:W-:Y:S01]  /*ace0*/  ISETP.GT.AND P2, PT, R5, 0xff, PT ;  /* 0x000000ff0500780c */ /* 0x000fe20003f44270 */
[----:B------:R-:W-:-:S05]  /*acf0*/  IMAD.WIDE R6, R2, 0x4, R6 ;  /* 0x0000000402067825 */ /* 0x000fca00078e0206 */
[----:B------:R2:W-:Y:S04]  /*ad00*/  STL.64 [R1+0x480], R6 ;  /* 0x0004800601007387 */ /* 0x0005e80000100a00 */
[----:B------:R-:W4:Y:S04]  /*ad10*/  LDL.LU.64 R104, [R1+0x588] ;  /* 0x0005880001687983 */ /* 0x000f280000300a00 */
[----:B------:R-:W4:Y:S04]  /*ad20*/  LDL.LU.64 R154, [R1+0x640] ;  /* 0x00064000019a7983 */ /* 0x000f280000300a00 */
[----:B------:R-:W4:Y:S04]  /*ad30*/  LDL.LU.64 R156, [R1+0x658] ;  /* 0x00065800019c7983 */ /* 0x000f280000300a00 */
[----:B------:R-:W4:Y:S04]  /*ad40*/  LDL.LU.64 R64, [R1+0x650] ;  /* 0x0006500001407983 */ /* 0x000f280000300a00 */
[----:B------:R-:W-:Y:S04]  /*ad50*/  LDGSTS.E [R3+0x2c00c], desc[UR48][R6.64], !P3 ;  /* 0x2c00c00006037fae */ /* 0x000fe8000d921870 */
[----:B-1----:R-:W4:Y:S04]  /*ad60*/  LDL.LU.64 R12, [R1+0x668] ;  /* 0x00066800010c7983 */ /* 0x002f280000300a00 */
[----:B--2---:R-:W2:Y:S04]  /*ad70*/  LDL.LU.64 R6, [R1+0x688] ;  /* 0x0006880001067983 */ /* 0x004ea80000300a00 */
[----:B------:R-:W2:Y:S01]  /*ad80*/  LDL.LU.64 R4, [R1+0x680] ;  /* 0x0006800001047983 */ /* 0x000ea20000300a00 */
[----:B------:R-:W-:-:S04]  /*ad90*/  IMAD.WIDE R88, R2, 0x4, R88 ;  /* 0x0000000402587825 */ /* 0x000fc800078e0258 */
[C---:B---3--:R-:W-:Y:S01]  /*ada0*/  IMAD.WIDE R86, R2.reuse, 0x4, R86 ;  /* 0x0000000402567825 */ /* 0x048fe200078e0256 */
[----:B------:R-:W-:Y:S03]  /*adb0*/  STL.64 [R1+0x3d8], R88 ;  /* 0x0003d85801007387 */ /* 0x000fe60000100a00 */
[C---:B------:R-:W-:Y:S01]  /*adc0*/  IMAD.WIDE R46, R2.reuse, 0x4, R90 ;  /* 0x00000004022e7825 */ /* 0x040fe200078e025a */
[----:B------:R1:W-:Y:S03]  /*add0*/  STL.64 [R1+0x490], R86 ;  /* 0x0004905601007387 */ /* 0x0003e60000100a00 */
[C---:B------:R-:W-:Y:S01]  /*ade0*/  IMAD.WIDE R44, R2.reuse, 0x4, R98 ;  /* 0x00000004022c7825 */ /* 0x040fe200078e0262 */
[----:B------:R4:W-:Y:S04]  /*adf0*/  LDGSTS.E [R3+0x30000], desc[UR48][R88.64], !P4 ;  /* 0x3000000058037fae */ /* 0x0009e8000e121870 */
[----:B------:R3:W-:Y:S04]  /*ae00*/  STL.64 [R1+0x4a0], R46 ;  /* 0x0004a02e01007387 */ /* 0x0007e80000100a00 */
[----:B------:R-:W-:Y:S04]  /*ae10*/  LDGSTS.E [R3+0x34000], desc[UR48][R86.64], !P4 ;  /* 0x3400000056037fae */ /* 0x000fe8000e121870 */
[----:B------:R3:W-:Y:S04]  /*ae20*/  STL.64 [R1+0x4a8], R44 ;  /* 0x0004a82c01007387 */ /* 0x0007e80000100a00 */
[----:B------:R3:W-:Y:S04]  /*ae30*/  LDGSTS.E [R3+0x38000], desc[UR48][R46.64], !P4 ;  /* 0x380000002e037fae */ /* 0x0007e8000e121870 */
[----:B-1----:R-:W2:Y:S04]  /*ae40*/  LDL.LU.64 R86, [R1+0x698] ;  /* 0x0006980001567983 */ /* 0x002ea80000300a00 */
[----:B------:R-:W2:Y:S01]  /*ae50*/  LDL.LU.64 R98, [R1+0x6a8] ;  /* 0x0006a80001627983 */ /* 0x000ea20000300a00 */
[----:B----4-:R-:W-:-:S03]  /*ae60*/  IMAD.WIDE R88, R2, 0x4, R10 ;  /* 0x0000000402587825 */ /* 0x010fc600078e020a */
[----:B------:R1:W-:Y:S04]  /*ae70*/  LDGSTS.E [R3+0x3c000], desc[UR48][R44.64], !P4 ;  /* 0x3c0000002c037fae */ /* 0x0003e8000e121870 */
[----:B------:R-:W4:Y:S01]  /*ae80*/  LDL.LU.64 R10, [R1+0x748] ;  /* 0x00074800010a7983 */ /* 0x000f220000300a00 */
[----:B------:R-:W-:-:S03]  /*ae90*/  ISETP.GE.U32.AND P4, PT, R42, 0x7fffff01, PT ;  /* 0x7fffff012a00780c */ /* 0x000fc60003f86070 */
[----:B------:R-:W-:Y:S04]  /*aea0*/  STL.64 [R1+0x3e8], R88 ;  /* 0x0003e85801007387 */ /* 0x000fe80000100a00 */
[----:B------:R-:W-:Y:S01]  /*aeb0*/  LDGSTS.E [R3+0x30004], desc[UR48][R88.64], !P5 ;  /* 0x3000400058037fae */ /* 0x000fe2000e921870 */
[----:B---3--:R-:W-:-:S04]  /*aec0*/  IMAD.WIDE R46, R2, 0x4, R104 ;  /* 0x00000004022e7825 */ /* 0x008fc800078e0268 */
[C---:B-1----:R-:W-:Y:S01]  /*aed0*/  IMAD.WIDE R44, R2.reuse, 0x4, R154 ;  /* 0x00000004022c7825 */ /* 0x042fe200078e029a */
[----:B------:R-:W-:Y:S03]  /*aee0*/  LDGSTS.E [R3+0x34004], desc[UR48][R46.64], !P5 ;  /* 0x340040002e037fae */ /* 0x000fe6000e921870 */
[C---:B------:R-:W-:Y:S01]  /*aef0*/  IMAD.WIDE R42, R2.reuse, 0x4, R156 ;  /* 0x00000004022a7825 */ /* 0x040fe200078e029c */
[----:B------:R-:W3:Y:S04]  /*af00*/  LDL.LU.64 R154, [R1+0x740] ;  /* 0x00074000019a7983 */ /* 0x000ee80000300a00 */
[----:B------:R-:W-:Y:S04]  /*af10*/  STL.64 [R1+0x4e8], R46 ;  /* 0x0004e82e01007387 */ /* 0x000fe80000100a00 */
[----:B------:R-:W-:Y:S04]  /*af20*/  STL.64 [R1+0x510], R44 ;  /* 0x0005102c01007387 */ /* 0x000fe80000100a00 */
[----:B------:R-:W-:Y:S01]  /*af30*/  LDGSTS.E [R3+0x38004], desc[UR48][R44.64], !P5 ;  /* 0x380040002c037fae */ /* 0x000fe2000e921870 */
[----:B------:R-:W-:-:S03]  /*af40*/  IMAD.WIDE R12, R2, 0x4, R12 ;  /* 0x00000004020c7825 */ /* 0x000fc600078e020c */
[----:B------:R1:W-:Y:S04]  /*af50*/  STL.64 [R1+0x520], R42 ;  /* 0x0005202a01007387 */ /* 0x0003e80000100a00 */
[----:B------:R1:W-:Y:S01]  /*af60*/  LDGSTS.E [R3+0x3c004], desc[UR48][R42.64], !P5 ;  /* 0x3c0040002a037fae */ /* 0x0003e2000e921870 */
[----:B--2---:R-:W-:-:S04]  /*af70*/  IMAD.WIDE R6, R2, 0x4, R6 ;  /* 0x0000000402067825 */ /* 0x004fc800078e0206 */
[----:B------:R-:W-:-:S04]  /*af80*/  IMAD.WIDE R4, R2, 0x4, R4 ;  /* 0x0000000402047825 */ /* 0x000fc800078e0204 */
[----:B-1----:R-:W-:-:S05]  /*af90*/  IMAD.WIDE R42, R2, 0x4, R64 ;  /* 0x00000004022a7825 */ /* 0x002fca00078e0240 */
[----:B------:R-:W-:Y:S04]  /*afa0*/  STL.64 [R1+0x430], R42 ;  /* 0x0004302a01007387 */ /* 0x000fe80000100a00 */
[----:B------:R1:W-:Y:S04]  /*afb0*/  STL.64 [R1+0x540], R12 ;  /* 0x0005400c01007387 */ /* 0x0003e80000100a00 */
[----:B------:R2:W-:Y:S04]  /*afc0*/  STL.64 [R1+0x550], R6 ;  /* 0x0005500601007387 */ /* 0x0005e80000100a00 */
[----:B------:R3:W-:Y:S04]  /*afd0*/  LDGSTS.E [R3+0x30008], desc[UR48][R42.64], !P6 ;  /* 0x300080002a037fae */ /* 0x0007e8000f121870 */
[----:B------:R-:W3:Y:S04]  /*afe0*/  LDL.LU.64 R156, [R1+0xa8] ;  /* 0x0000a800019c7983 */ /* 0x000ee80000300a00 */
[----:B------:R2:W-:Y:S04]  /*aff0*/  STL.64 [R1+0x560], R4 ;  /* 0x0005600401007387 */ /* 0x0005e80000100a00 */
[----:B------:R-:W-:Y:S04]  /*b000*/  LDGSTS.E [R3+0x34008], desc[UR48][R12.64], !P6 ;  /* 0x340080000c037fae */ /* 0x000fe8000f121870 */
[----:B------:R-:W-:Y:S04]  /*b010*/  LDGSTS.E [R3+0x38008], desc[UR48][R6.64], !P6 ;  /* 0x3800800006037fae */ /* 0x000fe8000f121870 */
[----:B------:R3:W-:Y:S04]  /*b020*/  LDGSTS.E [R3+0x3c008], desc[UR48][R4.64], !P6 ;  /* 0x3c00800004037fae */ /* 0x0007e8000f121870 */
[----:B-1----:R-:W3:Y:S04]  /*b030*/  LDL.LU.64 R12, [R1+0xa0] ;  /* 0x0000a000010c7983 */ /* 0x002ee80000300a00 */
[----:B------:R-:W3:Y:S04]  /*b040*/  LDL.LU.64 R64, [R1+0x98] ;  /* 0x0000980001407983 */ /* 0x000ee80000300a00 */
[----:B--2---:R-:W2:Y:S04]  /*b050*/  LDL.LU.64 R6, [R1+0x90] ;  /* 0x0000900001067983 */ /* 0x004ea80000300a00 */
[----:B------:R-:W2:Y:S01]  /*b060*/  LDL.LU.64 R4, [R1+0x88] ;  /* 0x0000880001047983 */ /* 0x000ea20000300a00 */
[----:B----4-:R-:W-:-:S03]  /*b070*/  IMAD.WIDE R44, R2, 0x4, R10 ;  /* 0x00000004022c7825 */ /* 0x010fc600078e020a */
[----:B------:R-:W4:Y:S01]  /*b080*/  LDL.LU.64 R10, [R1+0x80] ;  /* 0x00008000010a7983 */ /* 0x000f220000300a00 */
[----:B------:R-:W-:Y:S02]  /*b090*/  ISETP.GE.U32.AND P3, PT, R252, 0x7fffff41, PT ;  /* 0x7fffff41fc00780c */ /* 0x000fe40003f66070 */
[----:B------:R-:W-:Y:S01]  /*b0a0*/  SEL R21, R21, RZ, P2 ;  /* 0x000000ff15157207 */ /* 0x000fe20001000000 */
[----:B------:R-:W1:Y:S03]  /*b0b0*/  LDC R252, c[0x0][0x230] ;  /* 0x00008c00fffc7b82 */ /* 0x000e660000000800 */
[----:B------:R-:W-:Y:S01]  /*b0c0*/  ISETP.NE.U32.AND P2, PT, R21, RZ, PT ;  /* 0x000000ff1500720c */ /* 0x000fe20003f45070 */
[----:B------:R-:W-:-:S04]  /*b0d0*/  VIADD R21, R22, 0xffffff7f ;  /* 0xffffff7f16157836 */ /* 0x000fc80000000000 */
[----:B------:R-:W3:Y:S01]  /*b0e0*/  LDC R22, c[0x0][0x230] ;  /* 0x00008c00ff167b82 */ /* 0x000ee20000000800 */
[----:B------:R-:W-:-:S04]  /*b0f0*/  IMAD.WIDE R86, R2, 0x4, R86 ;  /* 0x0000000402567825 */ /* 0x000fc800078e0256 */
[----:B------:R-:W-:Y:S01]  /*b100*/  IMAD.WIDE R46, R2, 0x4, R98 ;  /* 0x00000004022e7825 */ /* 0x000fe200078e0262 */
[----:B------:R-:W-:Y:S01]  /*b110*/  ISETP.GE.U32.AND P5, PT, R21, 0x7fffff40, PT ;  /* 0x7fffff401500780c */ /* 0x000fe20003fa6070 */
[----:B------:R-:W-:Y:S01]  /*b120*/  USHF.L.U32 UR8, UR5, 0x6, URZ ;  /* 0x0000000605087899 */ /* 0x000fe2000800063f */
[----:B------:R3:W-:Y:S01]  /*b130*/  STL.64 [R1+0x440], R86 ;  /* 0x0004405601007387 */ /* 0x0007e20000100a00 */
[----:B------:R-:W-:-:S03]  /*b140*/  IADD3 R21, R23, -0x82, RZ ;  /* 0xffffff7e17157810 */ /* 0x000fc60007ffe0ff */
[----:B------:R3:W-:Y:S01]  /*b150*/  STL.64 [R1+0x570], R46 ;  /* 0x0005702e01007387 */ /* 0x0007e20000100a00 */
[----:B------:R-:W-:-:S03]  /*b160*/  ISETP.GE.U32.AND P6, PT, R21, 0x7fffff3f, PT ;  /* 0x7fffff3f1500780c */ /* 0x000fc60003fc6070 */
[----:B------:R-:W-:Y:S01]  /*b170*/  STL.64 [R1+0x578], R44 ;  /* 0x0005782c01007387 */ /* 0x000fe20000100a00 */
[----:B-1----:R-:W-:Y:S02]  /*b180*/  VIADD R252, R252, 0xffffff7d ;  /* 0xffffff7dfcfc7836 */ /* 0x002fe40000000000 */
[----:B------:R-:W-:Y:S01]  /*b190*/  IMAD.U32 R21, RZ, RZ, UR8 ;  /* 0x00000008ff157e24 */ /* 0x000fe2000f8e00ff */
[----:B------:R1:W-:Y:S04]  /*b1a0*/  LDGSTS.E [R3+0x3000c], desc[UR48][R86.64], !P3 ;  /* 0x3000c00056037fae */ /* 0x0003e8000d921870 */
[----:B------:R1:W-:Y:S04]  /*b1b0*/  LDGSTS.E [R3+0x3400c], desc[UR48][R46.64], !P3 ;  /* 0x3400c0002e037fae */ /* 0x0003e8000d921870 */
[----:B------:R-:W-:Y:S01]  /*b1c0*/  LDGSTS.E [R3+0x3800c], desc[UR48][R44.64], !P3 ;  /* 0x3800c0002c037fae */ /* 0x000fe2000d921870 */
[----:B---3--:R-:W-:-:S02]  /*b1d0*/  IMAD.WIDE R42, R2, 0x4, R154 ;  /* 0x00000004022a7825 */ /* 0x008fc400078e029a */
[----:B------:R-:W3:Y:S03]  /*b1e0*/  LDC R155, c[0x0][0x230] ;  /* 0x00008c00ff9b7b82 */ /* 0x000ee60000000800 */
[----:B------:R1:W-:Y:S04]  /*b1f0*/  STL.64 [R1+0x588], R42 ;  /* 0x0005882a01007387 */ /* 0x0003e80000100a00 */
[----:B------:R-:W3:Y:S01]  /*b200*/  LDL.LU.64 R162, [R1+0x78] ;  /* 0x0000780001a27983 */ /* 0x000ee20000300a00 */
[----:B------:R-:W-:Y:S01]  /*b210*/  IMAD.WIDE R250, R21, 0x4, R250 ;  /* 0x0000000415fa7825 */ /* 0x000fe200078e02fa */
[----:B------:R-:W3:Y:S02]  /*b220*/  LDC R154, c[0x0][0x230] ;  /* 0x00008c00ff9a7b82 */ /* 0x000ee40000000800 */
[----:B------:R-:W3:Y:S04]  /*b230*/  LDL.LU.64 R88, [R1+0x70] ;  /* 0x0000700001587983 */ /* 0x000ee80000300a00 */
[----:B------:R-:W3:Y:S04]  /*b240*/  LDL.LU.64 R100, [R1+0x68] ;  /* 0x0000680001647983 */ /* 0x000ee80000300a00 */
[----:B------:R-:W3:Y:S04]  /*b250*/  LDL.LU.64 R98, [R1+0x60] ;  /* 0x0000600001627983 */ /* 0x000ee80000300a00 */
[----:B------:R-:W3:Y:S04]  /*b260*/  LDL.LU.64 R92, [R1+0x58] ;  /* 0x00005800015c7983 */ /* 0x000ee80000300a00 */
[----:B------:R-:W3:Y:S04]  /*b270*/  LDL.LU.64 R86, [R1+0x50] ;  /* 0x0000500001567983 */ /* 0x000ee80000300a00 */
[----:B------:R3:W-:Y:S01]  /*b280*/  LDGSTS.E [R3+0x3c00c], desc[UR48][R42.64], !P3 ;  /* 0x3c00c0002a037fae */ /* 0x0007e2000d921870 */
[----:B------:R-:W-:-:S03]  /*b290*/  ISETP.GE.U32.AND P3, PT, R252, 0x7fffff3e, PT ;  /* 0x7fffff3efc00780c */ /* 0x000fc60003f66070 */
[----:B------:R-:W3:Y:S01]  /*b2a0*/  LDL.LU.64 R46, [R1+0x48] ;  /* 0x00004800012e7983 */ /* 0x000ee20000300a00 */
[----:B------:R-:W-:Y:S01]  /*b2b0*/  IADD3 R252, R22, -0x84, RZ ;  /* 0xffffff7c16fc7810 */ /* 0x000fe20007ffe0ff */
[C---:B------:R-:W-:Y:S02]  /*b2c0*/  IMAD.WIDE R244, R21.reuse, 0x4, R244 ;  /* 0x0000000415f47825 */ /* 0x040fe400078e02f4 */
[----:B------:R-:W0:Y:S02]  /*b2d0*/  LDGDEPBAR ;  /* 0x00000000000079af */ /* 0x000e240000000000 */
[----:B------:R-:W-:-:S04]  /*b2e0*/  IMAD.WIDE R174, R21, 0x4, R156 ;  /* 0x0000000415ae7825 */ /* 0x000fc800078e029c */
[C---:B------:R-:W-:Y:S01]  /*b2f0*/  IMAD.WIDE R248, R21.reuse, 0x4, R248 ;  /* 0x0000000415f87825 */ /* 0x040fe200078e02f8 */
[----:B------:R-:W-:Y:S03]  /*b300*/  LDGSTS.E [R8+-0x5c000], desc[UR48][R174.64], P0 ;  /* 0xa4000000ae087fae */ /* 0x000fe60008121870 */
[C---:B------:R-:W-:Y:S02]  /*b310*/  IMAD.WIDE R96, R21.reuse, 0x4, R12 ;  /* 0x0000000415607825 */ /* 0x040fe400078e020c */
[----:B------:R-:W3:Y:S04]  /*b320*/  LDL.LU.64 R12, [R1+0x40] ;  /* 0x00004000010c7983 */ /* 0x000ee80000300a00 */
[----:B------:R-:W3:Y:S01]  /*b330*/  LDL.LU.64 R90, [R1+0x38] ;  /* 0x00003800015a7983 */ /* 0x000ee20000300a00 */
[----:B--2---:R-:W-:-:S03]  /*b340*/  IMAD.WIDE R104, R21, 0x4, R6 ;  /* 0x0000000415687825 */ /* 0x004fc600078e0206 */
[----:B------:R-:W2:Y:S04]  /*b350*/  LDL.LU.64 R22, [R1+0x30] ;  /* 0x0000300001167983 */ /* 0x000ea80000300a00 */
[----:B------:R-:W2:Y:S04]  /*b360*/  LDL.LU.64 R168, [R1+0x28] ;  /* 0x0000280001a87983 */ /* 0x000ea80000300a00 */
[----:B------:R2:W-:Y:S04]  /*b370*/  STL.64 [R1+0x968], R174 ;  /* 0x000968ae01007387 */ /* 0x0005e80000100a00 */
[----:B------:R-:W2:Y:S04]  /*b380*/  LDL.LU.64 R6, [R1+0x20] ;  /* 0x0000200001067983 */ /* 0x000ea80000300a00 */
[----:B-1----:R-:W2:Y:S01]  /*b390*/  LDL.LU.64 R42, [R1+0x18] ;  /* 0x00001800012a7983 */ /* 0x002ea20000300a00 */
[----:B------:R-:W-:-:S03]  /*b3a0*/  IMAD.WIDE R156, R21, 0x4, R64 ;  /* 0x00000004159c7825 */ /* 0x000fc600078e0240 */
[----:B------:R-:W-:Y:S01]  /*b3b0*/  STL.64 [R1+0x960], R96 ;  /* 0x0009606001007387 */ /* 0x000fe20000100a00 */
[----:B----4-:R-:W-:-:S03]  /*b3c0*/  IMAD.WIDE R94, R21, 0x4, R10 ;  /* 0x00000004155e7825 */ /* 0x010fc600078e020a */
[----:B------:R-:W4:Y:S04]  /*b3d0*/  LDL.LU.64 R10, [R1+0x10] ;  /* 0x00001000010a7983 */ /* 0x000f280000300a00 */
[----:B------:R-:W4:Y:S04]  /*b3e0*/  LDL.LU.64 R44, [R1+0x8] ;  /* 0x00000800012c7983 */ /* 0x000f280000300a00 */
[----:B------:R-:W4:Y:S01]  /*b3f0*/  LDL.LU.64 R64, [R1] ;  /* 0x0000000001407983 */ /* 0x000f220000300a00 */
[----:B------:R-:W-:-:S03]  /*b400*/  IMAD.WIDE R4, R21, 0x4, R4 ;  /* 0x0000000415047825 */ /* 0x000fc600078e0204 */
[----:B------:R-:W-:Y:S04]  /*b410*/  STL.64 [R1+0x950], R156 ;  /* 0x0009509c01007387 */ /* 0x000fe80000100a00 */
[----:B------:R1:W-:Y:S04]  /*b420*/  STL.64 [R1+0x938], R4 ;  /* 0x0009380401007387 */ /* 0x0003e80000100a00 */
[----:B------:R-:W-:Y:S04]  /*b430*/  STL.64 [R1+0x940], R104 ;  /* 0x0009406801007387 */ /* 0x000fe80000100a00 */
[----:B------:R-:W-:Y:S01]  /*b440*/  STL.64 [R1+0x930], R94 ;  /* 0x0009305e01007387 */ /* 0x000fe20000100a00 */
[----:B------:R-:W-:-:S03]  /*b450*/  IMAD.WIDE R240, R21, 0x4, R240 ;  /* 0x0000000415f07825 */ /* 0x000fc600078e02f0 */
[----:B------:R-:W-:Y:S01]  /*b460*/  LDGSTS.E [R8+-0x5bc00], desc[UR48][R4.64], P0 ;  /* 0xa440000004087fae */ /* 0x000fe20008121870 */
[----:B------:R-:W-:-:S04]  /*b470*/  IMAD.WIDE R236, R21, 0x4, R236 ;  /* 0x0000000415ec7825 */ /* 0x000fc800078e02ec */
[----:B------:R-:W-:-:S04]  /*b480*/  IMAD.WIDE R222, R21, 0x4, R222 ;  /* 0x0000000415de7825 */ /* 0x000fc800078e02de */
[----:B------:R-:W-:-:S04]  /*b490*/  IMAD.WIDE R232, R21, 0x4, R232 ;  /* 0x0000000415e87825 */ /* 0x000fc800078e02e8 */
[----:B------:R-:W-:-:S04]  /*b4a0*/  IMAD.WIDE R224, R21, 0x4, R224 ;  /* 0x0000000415e07825 */ /* 0x000fc800078e02e0 */
[----:B---3--:R-:W-:-:S04]  /*b4b0*/  IMAD.WIDE R162, R21, 0x4, R162 ;  /* 0x0000000415a27825 */ /* 0x008fc800078e02a2 */
[----:B------:R-:W-:-:S04]  /*b4c0*/  IMAD.WIDE R88, R21, 0x4, R88 ;  /* 0x0000000415587825 */ /* 0x000fc800078e0258 */
        /* <DEDUP_REMOVED lines=9> */
[----:B------:R-:W-:Y:S04]  /*b560*/  STL.64 [R1+0x900], R92 ;  /* 0x0009005c01007387 */ /* 0x000fe80000100a00 */
[----:B------:R3:W-:Y:S04]  /*b570*/  STL.64 [R1+0x8f0], R100 ;  /* 0x0008f06401007387 */ /* 0x0007e80000100a00 */
[----:B------:R-:W-:Y:S01]  /*b580*/  STL.64 [R1+0x8f8], R86 ;  /* 0x0008f85601007387 */ /* 0x000fe20000100a00 */
[----:B------:R-:W-:-:S03]  /*b590*/  IMAD.WIDE R228, R21, 0x4, R228 ;  /* 0x0000000415e47825 */ /* 0x000fc600078e02e4 */
[----:B------:R-:W-:Y:S04]  /*b5a0*/  LDGSTS.E [R8+-0x5b800], desc[UR48][R102.64], P0 ;  /* 0xa480000066087fae */ /* 0x000fe80008121870 */
[----:B------:R-:W-:Y:S01]  /*b5b0*/  LDGSTS.E [R8+-0x5b400], desc[UR48][R100.64], P0 ;  /* 0xa4c0000064087fae */ /* 0x000fe20008121870 */
[----:B------:R-:W-:-:S04]  /*b5c0*/  IMAD.WIDE R12, R21, 0x4, R12 ;  /* 0x00000004150c7825 */ /* 0x000fc800078e020c */
[C---:B------:R-:W-:Y:S01]  /*b5d0*/  IMAD.WIDE R90, R21.reuse, 0x4, R90 ;  /* 0x00000004155a7825 */ /* 0x040fe200078e025a */
[----:B------:R-:W-:Y:S03]  /*b5e0*/  STL.64 [R1+0x8e8], R12 ;  /* 0x0008e80c01007387 */ /* 0x000fe60000100a00 */
[----:B--2---:R-:W-:-:S04]  /*b5f0*/  IMAD.WIDE R22, R21, 0x4, R22 ;  /* 0x0000000415167825 */ /* 0x004fc800078e0216 */
[C---:B------:R-:W-:Y:S01]  /*b600*/  IMAD.WIDE R46, R21.reuse, 0x4, R168 ;  /* 0x00000004152e7825 */ /* 0x040fe200078e02a8 */
[----:B------:R-:W-:Y:S04]  /*b610*/  STL.64 [R1+0x8e0], R90 ;  /* 0x0008e05a01007387 */ /* 0x000fe80000100a00 */
[----:B------:R2:W-:Y:S01]  /*b620*/  STL.64 [R1+0x8c8], R46 ;  /* 0x0008c82e01007387 */ /* 0x0005e20000100a00 */
[----:B------:R-:W-:-:S03]  /*b630*/  IMAD.WIDE R6, R21, 0x4, R6 ;  /* 0x0000000415067825 */ /* 0x000fc600078e0206 */
[----:B------:R-:W-:Y:S01]  /*b640*/  STL.64 [R1+0x8d8], R22 ;  /* 0x0008d81601007387 */ /* 0x000fe20000100a00 */
[----:B------:R-:W-:-:S03]  /*b650*/  IMAD.WIDE R42, R21, 0x4, R42 ;  /* 0x00000004152a7825 */ /* 0x000fc600078e022a */
[----:B------:R-:W-:Y:S04]  /*b660*/  STL.64 [R1+0x8c0], R6 ;  /* 0x0008c00601007387 */ /* 0x000fe80000100a00 */
[----:B------:R-:W-:Y:S04]  /*b670*/  STL.64 [R1+0x8b8], R42 ;  /* 0x0008b82a01007387 */ /* 0x000fe80000100a00 */
[----:B------:R-:W-:Y:S01]  /*b680*/  LDGSTS.E [R8+-0x5b000], desc[UR48][R46.64], P0 ;  /* 0xa50000002e087fae */ /* 0x000fe20008121870 */
[----:B----4-:R-:W-:-:S04]  /*b690*/  IMAD.WIDE R10, R21, 0x4, R10 ;  /* 0x00000004150a7825 */ /* 0x010fc800078e020a */
[----:B------:R-:W-:-:S04]  /*b6a0*/  IMAD.WIDE R168, R21, 0x4, R44 ;  /* 0x0000000415a87825 */ /* 0x000fc800078e022c */
[C---:B------:R-:W-:Y:S01]  /*b6b0*/  IMAD.WIDE R44, R21.reuse, 0x4, R64 ;  /* 0x00000004152c7825 */ /* 0x040fe200078e0240 */
[----:B------:R4:W-:Y:S04]  /*b6c0*/  STL.64 [R1+0x8a8], R168 ;  /* 0x0008a8a801007387 */ /* 0x0009e80000100a00 */
[----:B------:R-:W-:Y:S04]  /*b6d0*/  STL.64 [R1+0x8b0], R10 ;  /* 0x0008b00a01007387 */ /* 0x000fe80000100a00 */
[----:B------:R4:W-:Y:S01]  /*b6e0*/  STL.64 [R1+0x8a0], R44 ;  /* 0x0008a02c01007387 */ /* 0x0009e20000100a00 */
[----:B------:R-:W-:-:S03]  /*b6f0*/  IMAD.WIDE R64, R21, 0x4, R226 ;  /* 0x0000000415407825 */ /* 0x000fc600078e02e2 */
[----:B------:R-:W-:Y:S04]  /*b700*/  STL.64 [R1+0x898], R250 ;  /* 0x000898fa01007387 */ /* 0x000fe80000100a00 */
[----:B------:R-:W-:Y:S04]  /*b710*/  STL.64 [R1+0x880], R244 ;  /* 0x000880f401007387 */ /* 0x000fe80000100a00 */
[----:B------:R-:W-:Y:S04]  /*b720*/  STL.64 [R1+0x888], R248 ;  /* 0x000888f801007387 */ /* 0x000fe80000100a00 */
[----:B------:R-:W-:Y:S04]  /*b730*/  STL.64 [R1+0x878], R240 ;  /* 0x000878f001007387 */ /* 0x000fe80000100a00 */
[----:B------:R4:W-:Y:S04]  /*b740*/  STL.64 [R1+0x870], R236 ;  /* 0x000870ec01007387 */ /* 0x0009e80000100a00 */
[----:B------:R-:W-:Y:S04]  /*b750*/  STL.64 [R1+0x860], R222 ;  /* 0x000860de01007387 */ /* 0x000fe80000100a00 */
[----:B------:R-:W-:Y:S04]  /*b760*/  STL.64 [R1+0x868], R232 ;  /* 0x000868e801007387 */ /* 0x000fe80000100a00 */
[----:B------:R-:W-:Y:S04]  /*b770*/  STL.64 [R1+0x858], R224 ;  /* 0x000858e001007387 */ /* 0x000fe80000100a00 */
[----:B------:R4:W-:Y:S04]  /*b780*/  STL.64 [R1+0x850], R64 ;  /* 0x0008504001007387 */ /* 0x0009e80000100a00 */
[----:B------:R-:W4:Y:S04]  /*b790*/  LDL.LU.64 R174, [R1+0xc38] ;  /* 0x000c380001ae7983 */ /* 0x000f280000300a00 */
[----:B-1----:R-:W4:Y:S04]  /*b7a0*/  LDL.LU.64 R4, [R1+0xc30] ;  /* 0x000c300001047983 */ /* 0x002f280000300a00 */
[----:B------:R-:W-:Y:S04]  /*b7b0*/  LDGSTS.E [R8+-0x5ac00], desc[UR48][R168.64], P0 ;  /* 0xa5400000a8087fae */ /* 0x000fe80008121870 */
[----:B------:R-:W-:Y:S04]  /*b7c0*/  STL.64 [R1+0x848], R228 ;  /* 0x000848e401007387 */ /* 0x000fe80000100a00 */
[----:B------:R-:W-:Y:S04]  /*b7d0*/  LDGSTS.E [R8+-0x5a800], desc[UR48][R244.64], P0 ;  /* 0xa5800000f4087fae */ /* 0x000fe80008121870 */
[----:B---3--:R-:W3:Y:S04]  /*b7e0*/  LDL.LU.64 R102, [R1+0xc28] ;  /* 0x000c280001667983 */ /* 0x008ee80000300a00 */
[----:B------:R-:W-:Y:S04]  /*b7f0*/  LDGSTS.E [R8+-0x5a400], desc[UR48][R222.64], P0 ;  /* 0xa5c00000de087fae */ /* 0x000fe80008121870 */
[----:B------:R-:W3:Y:S04]  /*b800*/  LDL.LU.64 R100, [R1+0xc20] ;  /* 0x000c200001647983 */ /* 0x000ee80000300a00 */
[----:B--2---:R-:W2:Y:S04]  /*b810*/  LDL.LU.64 R46, [R1+0xc18] ;  /* 0x000c1800012e7983 */ /* 0x004ea80000300a00 */
[----:B----4-:R-:W4:Y:S04]  /*b820*/  LDL.LU.64 R168, [R1+0xc10] ;  /* 0x000c100001a87983 */ /* 0x010f280000300a00 */
[----:B------:R1:W-:Y:S04]  /*b830*/  STL.64 [R1+0xad8], R8 ;  /* 0x000ad80801007387 */ /* 0x0003e80000100a00 */
[----:B------:R-:W-:Y:S04]  /*b840*/  LDGSTS.E [R5+-0x5bf00], desc[UR48][R96.64], P0 ;  /* 0xa410000060057fae */ /* 0x000fe80008121870 */
[----:B------:R-:W-:Y:S04]  /*b850*/  LDGSTS.E [R5+-0x5bb00], desc[UR48][R94.64], P0 ;  /* 0xa45000005e057fae */ /* 0x000fe80008121870 */
[----:B------:R-:W-:Y:S04]  /*b860*/  LDGSTS.E [R5+-0x5b700], desc[UR48][R98.64], P0 ;  /* 0xa490000062057fae */ /* 0x000fe80008121870 */
[----:B------:R-:W-:Y:S04]  /*b870*/  LDGSTS.E [R5+-0x5b300], desc[UR48][R12.64], P0 ;  /* 0xa4d000000c057fae */ /* 0x000fe80008121870 */
[----:B------:R-:W3:Y:S04]  /*b880*/  LDL.LU.64 R96, [R1+0xc08] ;  /* 0x000c080001607983 */ /* 0x000ee80000300a00 */
[----:B------:R-:W-:Y:S04]  /*b890*/  LDGSTS.E [R5+-0x5af00], desc[UR48][R6.64], P0 ;  /* 0xa510000006057fae */ /* 0x000fe80008121870 */
[----:B------:R-:W2:Y:S04]  /*b8a0*/  LDL.LU.64 R94, [R1+0xc00] ;  /* 0x000c0000015e7983 */ /* 0x000ea80000300a00 */
[----:B------:R-:W-:Y:S04]  /*b8b0*/  LDGSTS.E [R5+-0x5ab00], desc[UR48][R44.64], P0 ;  /* 0xa55000002c057fae */ /* 0x000fe80008121870 */
[----:B------:R-:W4:Y:S04]  /*b8c0*/  LDL.LU.64 R98, [R1+0x738] ;  /* 0x0007380001627983 */ /* 0x000f280000300a00 */
[----:B------:R-:W-:Y:S04]  /*b8d0*/  LDGSTS.E [R5+-0x5a700], desc[UR48][R240.64], P0 ;  /* 0xa5900000f0057fae */ /* 0x000fe80008121870 */
[----:B------:R-:W3:Y:S04]  /*b8e0*/  LDL.LU.64 R6, [R1+0x730] ;  /* 0x0007300001067983 */ /* 0x000ee80000300a00 */
[----:B------:R-:W-:Y:S04]  /*b8f0*/  LDGSTS.E [R5+-0x5a300], desc[UR48][R224.64], P0 ;  /* 0xa5d00000e0057fae */ /* 0x000fe80008121870 */
[----:B------:R-:W2:Y:S04]  /*b900*/  LDL.LU.64 R12, [R1+0x728] ;  /* 0x00072800010c7983 */ /* 0x000ea80000300a00 */
[----:B------:R-:W-:Y:S04]  /*b910*/  LDGSTS.E [R4+-0x5be00], desc[UR48][R156.64], P0 ;  /* 0xa42000009c047fae */ /* 0x000fe80008121870 */
[----:B------:R-:W-:Y:S04]  /*b920*/  LDGSTS.E [R4+-0x5ba00], desc[UR48][R162.64], P0 ;  /* 0xa4600000a2047fae */ /* 0x000fe80008121870 */
[----:B------:R-:W4:Y:S04]  /*b930*/  LDL.LU.64 R44, [R1+0xbf8] ;  /* 0x000bf800012c7983 */ /* 0x000f280000300a00 */
        /* <DEDUP_REMOVED lines=8> */
[----:B------:R1:W-:Y:S04]  /*b9c0*/  LDGSTS.E [R4+-0x5a600], desc[UR48][R236.64], P0 ;  /* 0xa5a00000ec047fae */ /* 0x0003e80008121870 */
[----:B------:R-:W4:Y:S04]  /*b9d0*/  LDL.LU.64 R42, [R1+0xbd8] ;  /* 0x000bd800012a7983 */ /* 0x000f280000300a00 */
[----:B------:R-:W-:Y:S04]  /*b9e0*/  LDGSTS.E [R4+-0x5a200], desc[UR48][R64.64], P0 ;  /* 0xa5e0000040047fae */ /* 0x000fe80008121870 */
[----:B------:R-:W-:Y:S01]  /*b9f0*/  LDGSTS.E [R0+-0x5bd00], desc[UR48][R104.64], P0 ;  /* 0xa430000068007fae */ /* 0x000fe20008121870 */
[----:B-1----:R-:W1:Y:S03]  /*ba00*/  LDC R237, c[0x0][0x230] ;  /* 0x00008c00ffed7b82 */ /* 0x002e660000000800 */
[----:B------:R-:W-:Y:S04]  /*ba10*/  LDGSTS.E [R0+-0x5b900], desc[UR48][R88.64], P0 ;  /* 0xa470000058007fae */ /* 0x000fe80008121870 */
[----:B------:R-:W4:Y:S01]  /*ba20*/  LDL.LU.64 R64, [R1+0x718] ;  /* 0x0007180001407983 */ /* 0x000f220000300a00 */
[----:B------:R-:W1:Y:S03]  /*ba30*/  LDC R236, c[0x0][0x230] ;  /* 0x00008c00ffec7b82 */ /* 0x000e660000000800 */
[----:B------:R1:W-:Y:S04]  /*ba40*/  STL.64 [R1+0xae0], R4 ;  /* 0x000ae00401007387 */ /* 0x0003e80000100a00 */
[----:B------:R-:W4:Y:S04]  /*ba50*/  LDL.LU.64 R104, [R1+0xbd0] ;  /* 0x000bd00001687983 */ /* 0x000f280000300a00 */
[----:B------:R-:W4:Y:S04]  /*ba60*/  LDL.LU.64 R88, [R1+0xbc8] ;  /* 0x000bc80001587983 */ /* 0x000f280000300a00 */
[----:B------:R-:W-:Y:S04]  /*ba70*/  LDGSTS.E [R0+-0x5b500], desc[UR48][R86.64], P0 ;  /* 0xa4b0000056007fae */ /* 0x000fe80008121870 */
[----:B------:R-:W-:Y:S04]  /*ba80*/  LDGSTS.E [R0+-0x5b100], desc[UR48][R22.64], P0 ;  /* 0xa4f0000016007fae */ /* 0x000fe80008121870 */
[----:B------:R-:W-:Y:S04]  /*ba90*/  LDGSTS.E [R0+-0x5ad00], desc[UR48][R10.64], P0 ;  /* 0xa53000000a007fae */ /* 0x000fe80008121870 */
[----:B------:R-:W4:Y:S04]  /*baa0*/  LDL.LU.64 R86, [R1+0xbc0] ;  /* 0x000bc00001567983 */ /* 0x000f280000300a00 */
[----:B------:R-:W4:Y:S04]  /*bab0*/  LDL.LU.64 R22, [R1+0xbb8] ;  /* 0x000bb80001167983 */ /* 0x000f280000300a00 */
[----:B------:R-:W4:Y:S04]  /*bac0*/  LDL.LU.64 R10, [R1+0x710] ;  /* 0x00071000010a7983 */ /* 0x000f280000300a00 */
[----:B------:R-:W4:Y:S04]  /*bad0*/  LDL.LU.64 R8, [R1+0x708] ;  /* 0x0007080001087983 */ /* 0x000f280000300a00 */
[----:B-1----:R-:W4:Y:S04]  /*bae0*/  LDL.LU.64 R4, [R1+0x700] ;  /* 0x0007000001047983 */ /* 0x002f280000300a00 */
[----:B------:R-:W-:Y:S04]  /*baf0*/  LDGSTS.E [R0+-0x5a900], desc[UR48][R248.64], P0 ;  /* 0xa5700000f8007fae */ /* 0x000fe80008121870 */
[----:B------:R1:W-:Y:S04]  /*bb00*/  LDGSTS.E [R0+-0x5a500], desc[UR48][R232.64], P0 ;  /* 0xa5b00000e8007fae */ /* 0x0003e80008121870 */
[----:B------:R4:W-:Y:S04]  /*bb10*/  LDGSTS.E [R0+-0x5a100], desc[UR48][R228.64], P0 ;  /* 0xa5f00000e4007fae */ /* 0x0009e80008121870 */
[----:B------:R-:W0:Y:S01]  /*bb20*/  LDGDEPBAR ;  /* 0x00000000000079af */ /* 0x000e220000000000 */
[----:B-1----:R-:W1:Y:S01]  /*bb30*/  LDC R233, c[0x0][0x230] ;  /* 0x00008c00ffe97b82 */ /* 0x002e620000000800 */
[----:B---3--:R-:W-:-:S04]  /*bb40*/  IMAD.WIDE R224, R2, 0x4, R6 ;  /* 0x0000000402e07825 */ /* 0x008fc800078e0206 */
[C---:B--2---:R-:W-:Y:S02]  /*bb50*/  IMAD.WIDE R226, R2.reuse, 0x4, R12 ;  /* 0x0000000402e27825 */ /* 0x044fe400078e020c */
[----:B------:R-:W2:Y:S04]  /*bb60*/  LDL.LU.64 R12, [R1+0x6f8] ;  /* 0x0006f800010c7983 */ /* 0x000ea80000300a00 */
[----:B------:R-:W3:Y:S04]  /*bb70*/  LDL.LU.64 R240, [R1+0x6f0] ;  /* 0x0006f00001f07983 */ /* 0x000ee80000300a00 */
[----:B------:R-:W3:Y:S04]  /*bb80*/  LDL.LU.64 R6, [R1+0x6e8] ;  /* 0x0006e80001067983 */ /* 0x000ee80000300a00 */
[----:B------:R-:W3:Y:S04]  /*bb90*/  LDL.LU.64 R248, [R1+0x6e0] ;  /* 0x0006e00001f87983 */ /* 0x000ee80000300a00 */
[----:B------:R-:W3:Y:S01]  /*bba0*/  LDL.LU.64 R244, [R1+0x6d8] ;  /* 0x0006d80001f47983 */ /* 0x000ee20000300a00 */
[----:B----4-:R-:W-:-:S03]  /*bbb0*/  IMAD.WIDE R228, R2, 0x4, R156 ;  /* 0x0000000402e47825 */ /* 0x010fc600078e029c */
[----:B------:R-:W4:Y:S01]  /*bbc0*/  LDL.LU.64 R156, [R1+0x6d0] ;  /* 0x0006d000019c7983 */ /* 0x000f220000300a00 */
[----:B------:R-:W-:-:S03]  /*bbd0*/  IMAD.WIDE R222, R2, 0x4, R98 ;  /* 0x0000000402de7825 */ /* 0x000fc600078e0262 */
[----:B------:R-:W4:Y:S01]  /*bbe0*/  LDL.LU.64 R250, [R1+0x6c8] ;  /* 0x0006c80001fa7983 */ /* 0x000f220000300a00 */
[----:B------:R-:W-:Y:S01]  /*bbf0*/  BAR.SYNC.DEFER_BLOCKING 0x0 ;  /* 0x0000000000007b1d */ /* 0x000fe20000010000 */
[----:B------:R-:W-:-:S05]  /*bc00*/  IMAD.WIDE R64, R2, 0x4, R64 ;  /* 0x0000000402407825 */ /* 0x000fca00078e0240 */
[----:B------:R-:W-:Y:S01]  /*bc10*/  @!PT LDS RZ, [RZ] ;  /* 0x00000000fffff984 */ /* 0x000fe20000000800 */
[----:B------:R-:W-:Y:S01]  /*bc20*/  @!PT LDS RZ, [RZ] ;  /* 0x00000000fffff984 */ /* 0x000fe20000000800 */
[----:B------:R-:W-:Y:S01]  /*bc30*/  @!PT LDS RZ, [RZ] ;  /* 0x00000000fffff984 */ /* 0x000fe20000000800 */
[----:B------:R-:W-:Y:S04]  /*bc40*/  LDGSTS.E [R16+0x40000], desc[UR48][R222.64], !P5 ;  /* 0x40000000de107fae */ /* 0x000fe8000e921870 */
[----:B------:R1:W-:Y:S04]  /*bc50*/  STL.64 [R1+0x2f0], R64 ;  /* 0x0002f04001007387 */ /* 0x0003e80000100a00 */
[----:B------:R-:W4:Y:S01]  /*bc60*/  LDL.LU.64 R98, [R1+0x6c0] ;  /* 0x0006c00001627983 */ /* 0x000f220000300a00 */
[----:B------:R-:W-:-:S03]  /*bc70*/  VIADD R232, R155, 0xffffff7b ;  /* 0xffffff7b9be87836 */ /* 0x000fc60000000000 */
[----:B------:R-:W-:Y:S04]  /*bc80*/  LDGSTS.E [R16+0x44000], desc[UR48][R224.64], !P5 ;  /* 0x44000000e0107fae */ /* 0x000fe8000e921870 */
[----:B------:R-:W-:Y:S04]  /*bc90*/  LDGSTS.E [R16+0x48000], desc[UR48][R226.64], !P5 ;  /* 0x48000000e2107fae */ /* 0x000fe8000e921870 */
[----:B------:R-:W-:Y:S01]  /*bca0*/  LDGSTS.E [R16+0x4c000], desc[UR48][R228.64], !P5 ;  /* 0x4c000000e4107fae */ /* 0x000fe2000e921870 */
[----:B------:R-:W-:Y:S01]  /*bcb0*/  ISETP.GE.U32.AND P5, PT, R232, 0x7fffff3c, PT ;  /* 0x7fffff3ce800780c */ /* 0x000fe20003fa6070 */
[----:B------:R-:W-:-:S02]  /*bcc0*/  VIADD R232, R154, 0xffffff7a ;  /* 0xffffff7a9ae87836 */ /* 0x000fc40000000000 */
[----:B------:R-:W-:Y:S01]  /*bcd0*/  LDGSTS.E [R16+0x40004], desc[UR48][R64.64], !P6 ;  /* 0x4000400040107fae */ /* 0x000fe2000f121870 */
[----:B------:R-:W-:-:S04]  /*bce0*/  IMAD.WIDE R10, R2, 0x4, R10 ;  /* 0x00000004020a7825 */ /* 0x000fc800078e020a */
[C---:B------:R-:W-:Y:S01]  /*bcf0*/  IMAD.WIDE R8, R2.reuse, 0x4, R8 ;  /* 0x0000000402087825 */ /* 0x040fe200078e0208 */
[----:B------:R1:W-:Y:S03]  /*bd00*/  STL.64 [R1+0x428], R10 ;  /* 0x0004280a01007387 */ /* 0x0003e60000100a00 */
[C---:B------:R-:W-:Y:S01]  /*bd10*/  IMAD.WIDE R4, R2.reuse, 0x4, R4 ;  /* 0x0000000402047825 */ /* 0x040fe200078e0204 */
[----:B------:R3:W-:Y:S04]  /*bd20*/  STL.64 [R1+0x438], R8 ;  /* 0x0004380801007387 */ /* 0x0007e80000100a00 */
[----:B------:R3:W-:Y:S04]  /*bd30*/  STL.64 [R1+0x448], R4 ;  /* 0x0004480401007387 */ /* 0x0007e80000100a00 */
[----:B------:R-:W-:Y:S04]  /*bd40*/  LDGSTS.E [R16+0x44004], desc[UR48][R10.64], !P6 ;  /* 0x440040000a107fae */ /* 0x000fe8000f121870 */
[----:B------:R-:W4:Y:S04]  /*bd50*/  LDL.LU.64 R154, [R1+0x6b8] ;  /* 0x0006b800019a7983 */ /* 0x000f280000300a00 */
[----:B------:R3:W-:Y:S04]  /*bd60*/  LDGSTS.E [R16+0x48004], desc[UR48][R8.64], !P6 ;  /* 0x4800400008107fae */ /* 0x0007e8000f121870 */
[----:B-1----:R-:W4:Y:S04]  /*bd70*/  LDL.LU.64 R64, [R1+0x6b0] ;  /* 0x0006b00001407983 */ /* 0x002f280000300a00 */
[----:B------:R-:W4:Y:S04]  /*bd80*/  LDL.LU.64 R10, [R1+0x6a0] ;  /* 0x0006a000010a7983 */ /* 0x000f280000300a00 */
[----:B------:R1:W-:Y:S01]  /*bd90*/  LDGSTS.E [R16+0x4c004], desc[UR48][R4.64], !P6 ;  /* 0x4c00400004107fae */ /* 0x0003e2000f121870 */
[----:B--2---:R-:W-:-:S04]  /*bda0*/  IMAD.WIDE R12, R2, 0x4, R12 ;  /* 0x00000004020c7825 */ /* 0x004fc800078e020c */
[C---:B---3--:R-:W-:Y:S01]  /*bdb0*/  IMAD.WIDE R8, R2.reuse, 0x4, R240 ;  /* 0x0000000402087825 */ /* 0x048fe200078e02f0 */
[----:B------:R-:W-:Y:S03]  /*bdc0*/  STL.64 [R1+0x300], R12 ;  /* 0x0003000c01007387 */ /* 0x000fe60000100a00 */
[C---:B------:R-:W-:Y:S01]  /*bdd0*/  IMAD.WIDE R6, R2.reuse, 0x4, R6 ;  /* 0x0000000402067825 */ /* 0x040fe200078e0206 */
[----:B------:R2:W-:Y:S03]  /*bde0*/  STL.64 [R1+0x450], R8 ;  /* 0x0004500801007387 */ /* 0x0005e60000100a00 */
[C---:B-1----:R-:W-:Y:S01]  /*bdf0*/  IMAD.WIDE R4, R2.reuse, 0x4, R248 ;  /* 0x0000000402047825 */ /* 0x042fe200078e02f8 */
[----:B------:R1:W-:Y:S03]  /*be00*/  STL.64 [R1+0x458], R6 ;  /* 0x0004580601007387 */ /* 0x0003e60000100a00 */
[C---:B------:R-:W-:Y:S01]  /*be10*/  IMAD.WIDE R240, R2.reuse, 0x4, R244 ;  /* 0x0000000402f07825 */ /* 0x040fe200078e02f4 */
[----:B------:R-:W-:Y:S04]  /*be20*/  LDGSTS.E [R16+0x40008], desc[UR48][R12.64], !P3 ;  /* 0x400080000c107fae */ /* 0x000fe8000d921870 */
[----:B------:R-:W3:Y:S01]  /*be30*/  LDL.LU.64 R248, [R1+0x690] ;  /* 0x0006900001f87983 */ /* 0x000ee20000300a00 */
[----:B----4-:R-:W-:-:S03]  /*be40*/  IMAD.WIDE R156, R2, 0x4, R156 ;  /* 0x00000004029c7825 */ /* 0x010fc600078e029c */
[----:B------:R2:W-:Y:S04]  /*be50*/  LDGSTS.E [R16+0x44008], desc[UR48][R8.64], !P3 ;  /* 0x4400800008107fae */ /* 0x0005e8000d921870 */
[----:B------:R4:W-:Y:S04]  /*be60*/  STL.64 [R1+0x468], R4 ;  /* 0x0004680401007387 */ /* 0x0009e80000100a00 */
[----:B------:R-:W-:Y:S04]  /*be70*/  LDGSTS.E [R16+0x48008], desc[UR48][R6.64], !P3 ;  /* 0x4800800006107fae */ /* 0x000fe8000d921870 */
[----:B------:R4:W-:Y:S01]  /*be80*/  LDGSTS.E [R16+0x4c008], desc[UR48][R4.64], !P3 ;  /* 0x4c00800004107fae */ /* 0x0009e2000d921870 */
[----:B--2---:R-:W-:-:S03]  /*be90*/  IMAD.WIDE R8, R2, 0x4, R250 ;  /* 0x0000000402087825 */ /* 0x004fc600078e02fa */
[----:B-1----:R-:W2:Y:S04]  /*bea0*/  LDL.LU.64 R6, [R1+0x678] ;  /* 0x0006780001067983 */ /* 0x002ea80000300a00 */
[----:B------:R-:W2:Y:S04]  /*beb0*/  LDL.LU.64 R12, [R1+0x670] ;  /* 0x00067000010c7983 */ /* 0x000ea80000300a00 */
[----:B------:R-:W-:Y:S01]  /*bec0*/  STL.64 [R1+0x318], R240 ;  /* 0x000318f001007387 */ /* 0x000fe20000100a00 */
[----:B----4-:R-:W-:-:S03]  /*bed0*/  IMAD.WIDE R4, R2, 0x4, R98 ;  /* 0x0000000402047825 */ /* 0x010fc600078e0262 */
[----:B------:R-:W4:Y:S04]  /*bee0*/  LDL.LU.64 R98, [R1+0x660] ;  /* 0x0006600001627983 */ /* 0x000f280000300a00 */
[----:B------:R1:W-:Y:S04]  /*bef0*/  STL.64 [R1+0x478], R156 ;  /* 0x0004789c01007387 */ /* 0x0003e80000100a00 */
[----:B------:R-:W4:Y:S01]  /*bf00*/  LDL.LU.64 R250, [R1+0x648] ;  /* 0x0006480001fa7983 */ /* 0x000f220000300a00 */
[----:B------:R-:W-:Y:S02]  /*bf10*/  ISETP.GE.U32.AND P0, PT, R252, 0x7fffff3d, PT ;  /* 0x7fffff3dfc00780c */ /* 0x000fe40003f06070 */
[----:B------:R-:W-:-:S02]  /*bf20*/  ISETP.GE.U32.AND P6, PT, R232, 0x7fffff3b, PT ;  /* 0x7fffff3be800780c */ /* 0x000fc40003fc6070 */
[----:B------:R-:W-:Y:S01]  /*bf30*/  IADD3 R232, R233, -0xa1, RZ ;  /* 0xffffff5fe9e87810 */ /* 0x000fe20007ffe0ff */
[----:B------:R1:W-:Y:S01]  /*bf40*/  STL.64 [R1+0x488], R8 ;  /* 0x0004880801007387 */ /* 0x0003e20000100a00 */
[----:B------:R-:W4:Y:S02]  /*bf50*/  LDC R233, c[0x0][0x230] ;  /* 0x00008c00ffe97b82 */ /* 0x000f240000000800 */
[----:B------:R-:W-:Y:S01]  /*bf60*/  ISETP.GE.U32.AND P3, PT, R232, 0x7fffff20, PT ;  /* 0x7fffff20e800780c */ /* 0x000fe20003f66070 */
[----:B------:R3:W-:Y:S04]  /*bf70*/  STL.64 [R1+0x498], R4 ;  /* 0x0004980401007387 */ /* 0x0007e80000100a00 */
[----:B------:R-:W-:Y:S04]  /*bf80*/  LDGSTS.E [R16+0x4000c], desc[UR48][R240.64], !P0 ;  /* 0x4000c000f0107fae */ /* 0x000fe8000c121870 */
[----:B------:R1:W-:Y:S01]  /*bf90*/  LDGSTS.E [R16+0x4400c], desc[UR48][R156.64], !P0 ;  /* 0x4400c0009c107fae */ /* 0x0003e2000c121870 */
[----:B------:R-:W-:-:S02]  /*bfa0*/  VIADD R232, R237, 0xffffff5e ;  /* 0xffffff5eede87836 */ /* 0x000fc40000000000 */
[----:B------:R-:W4:Y:S01]  /*bfb0*/  LDC R237, c[0x0][0x230] ;  /* 0x00008c00ffed7b82 */ /* 0x000f220000000800 */
[----:B------:R1:W-:Y:S04]  /*bfc0*/  LDGSTS.E [R16+0x4800c], desc[UR48][R8.64], !P0 ;  /* 0x4800c00008107fae */ /* 0x0003e8000c121870 */
[----:B------:R3:W-:Y:S01]  /*bfd0*/  LDGSTS.E [R16+0x4c00c], desc[UR48][R4.64], !P0 ;  /* 0x4c00c00004107fae */ /* 0x0007e2000c121870 */
[----:B------:R-:W-:Y:S01]  /*bfe0*/  ISETP.GE.U32.AND P0, PT, R232, 0x7fffff1f, PT ;  /* 0x7fffff1fe800780c */ /* 0x000fe20003f06070 */
[C---:B------:R-:W-:Y:S02]  /*bff0*/  IMAD.WIDE R244, R2.reuse, 0x4, R154 ;  /* 0x0000000402f47825 */ /* 0x040fe400078e029a */
[----:B------:R-:W4:Y:S02]  /*c000*/  LDL.LU.64 R154, [R1+0x638] ;  /* 0x00063800019a7983 */ /* 0x000f240000300a00 */
[----:B-1----:R-:W-:-:S02]  /*c010*/  IMAD.WIDE R156, R2, 0x4, R64 ;  /* 0x00000004029c7825 */ /* 0x002fc400078e0240 */
[----:B------:R-:W-:Y:S02]  /*c020*/  STL.64 [R1+0x420], R244 ;  /* 0x000420f401007387 */ /* 0x000fe40000100a00 */
[C---:B------:R-:W-:Y:S02]  /*c030*/  IMAD.WIDE R8, R2.reuse, 0x4, R10 ;  /* 0x0000000402087825 */ /* 0x040fe400078e020a */
[----:B------:R-:W4:Y:S04]  /*c040*/  LDL.LU.64 R64, [R1+0x630] ;  /* 0x0006300001407983 */ /* 0x000f280000300a00 */
[----:B------:R1:W-:Y:S04]  /*c050*/  STL.64 [R1+0x760], R156 ;  /* 0x0007609c01007387 */ /* 0x0003e80000100a00 */
[----:B------:R-:W4:Y:S04]  /*c060*/  LDL.LU.64 R10, [R1+0x628] ;  /* 0x00062800010a7983 */ /* 0x000f280000300a00 */
[----:B------:R1:W-:Y:S04]  /*c070*/  STL.64 [R1+0x758], R8 ;  /* 0x0007580801007387 */ /* 0x0003e80000100a00 */
[----:B------:R-:W4:Y:S04]  /*c080*/  LDL.LU.64 R240, [R1+0x620] ;  /* 0x0006200001f07983 */ /* 0x000f280000300a00 */
[----:B------:R-:W-:Y:S04]  /*c090*/  LDGSTS.E [R16+0x50000], desc[UR48][R244.64], !P3 ;  /* 0x50000000f4107fae */ /* 0x000fe8000d921870 */
[----:B------:R1:W-:Y:S04]  /*c0a0*/  LDGSTS.E [R16+0x54000], desc[UR48][R156.64], !P3 ;  /* 0x540000009c107fae */ /* 0x0003e8000d921870 */
[----:B------:R-:W-:Y:S01]  /*c0b0*/  LDGSTS.E [R16+0x58000], desc[UR48][R8.64], !P3 ;  /* 0x5800000008107fae */ /* 0x000fe2000d921870 */
[----:B---3--:R-:W-:-:S05]  /*c0c0*/  IMAD.WIDE R4, R2, 0x4, R248 ;  /* 0x0000000402047825 */ /* 0x008fca00078e02f8 */
[----:B------:R3:W-:Y:S04]  /*c0d0*/  STL.64 [R1+0x750], R4 ;  /* 0x0007500401007387 */ /* 0x0007e80000100a00 */
[----:B------:R3:W-:Y:S01]  /*c0e0*/  LDGSTS.E [R16+0x5c000], desc[UR48][R4.64], !P3 ;  /* 0x5c00000004107fae */ /* 0x0007e2000d921870 */
[----:B--2---:R-:W-:-:S03]  /*c0f0*/  IMAD.WIDE R248, R2, 0x4, R6 ;  /* 0x0000000402f87825 */ /* 0x004fc600078e0206 */
[----:B------:R-:W2:Y:S01]  /*c100*/  LDL.LU.64 R6, [R1+0x618] ;  /* 0x0006180001067983 */ /* 0x000ea20000300a00 */
[----:B-1----:R-:W-:-:S03]  /*c110*/  IMAD.WIDE R156, R2, 0x4, R12 ;  /* 0x00000004029c7825 */ /* 0x002fc600078e020c */
[----:B------:R-:W2:Y:S04]  /*c120*/  LDL.LU.64 R12, [R1+0x610] ;  /* 0x00061000010c7983 */ /* 0x000ea80000300a00 */
[----:B------:R1:W-:Y:S04]  /*c130*/  STL.64 [R1+0x418], R248 ;  /* 0x000418f801007387 */ /* 0x0003e80000100a00 */
[----:B------:R-:W2:Y:S04]  /*c140*/  LDL.LU.64 R8, [R1+0x608] ;  /* 0x0006080001087983 */ /* 0x000ea80000300a00 */
[----:B------:R1:W-:Y:S04]  /*c150*/  STL.64 [R1+0x748], R156 ;  /* 0x0007489c01007387 */ /* 0x0003e80000100a00 */
[----:B------:R-:W2:Y:S04]  /*c160*/  LDL.LU.64 R244, [R1+0x600] ;  /* 0x0006000001f47983 */ /* 0x000ea80000300a00 */
[----:B------:R-:W-:Y:S04]  /*c170*/  LDGSTS.E [R16+0x50004], desc[UR48][R248.64], !P0 ;  /* 0x50004000f8107fae */ /* 0x000fe8000c121870 */
[----:B------:R-:W-:Y:S01]  /*c180*/  LDGSTS.E [R16+0x54004], desc[UR48][R156.64], !P0 ;  /* 0x540040009c107fae */ /* 0x000fe2000c121870 */
[----:B----4-:R-:W-:-:S04]  /*c190*/  IMAD.WIDE R98, R2, 0x4, R98 ;  /* 0x0000000402627825 */ /* 0x010fc800078e0262 */
[----:B---3--:R-:W-:Y:S01]  /*c1a0*/  IMAD.WIDE R4, R2, 0x4, R250 ;  /* 0x0000000402047825 */ /* 0x008fe200078e02fa */
[----:B------:R3:W-:Y:S04]  /*c1b0*/  STL.64 [R1+0x740], R98 ;  /* 0x0007406201007387 */ /* 0x0007e80000100a00 */
[----:B------:R4:W-:Y:S04]  /*c1c0*/  STL.64 [R1+0x738], R4 ;  /* 0x0007380401007387 */ /* 0x0009e80000100a00 */
[----:B------:R-:W2:Y:S04]  /*c1d0*/  LDL.LU.64 R250, [R1+0x5f8] ;  /* 0x0005f80001fa7983 */ /* 0x000ea80000300a00 */
[----:B-1----:R-:W2:Y:S04]  /*c1e0*/  LDL.LU.64 R248, [R1+0x5f0] ;  /* 0x0005f00001f87983 */ /* 0x002ea80000300a00 */
[----:B------:R-:W2:Y:S01]  /*c1f0*/  LDL.LU.64 R156, [R1+0x5e8] ;  /* 0x0005e800019c7983 */ /* 0x000ea20000300a00 */
[----:B------:R-:W-:-:S02]  /*c200*/  VIADD R232, R236, 0xffffff5d ;  /* 0xffffff5dece87836 */ /* 0x000fc40000000000 */
[----:B------:R-:W1:Y:S01]  /*c210*/  LDC R236, c[0x0][0x230] ;  /* 0x00008c00ffec7b82 */ /* 0x000e620000000800 */
[----:B------:R-:W-:Y:S02]  /*c220*/  LDGSTS.E [R16+0x58004], desc[UR48][R98.64], !P0 ;  /* 0x5800400062107fae */ /* 0x000fe4000c121870 */
[----:B------:R-:W-:Y:S02]  /*c230*/  ISETP.GE.U32.AND P3, PT, R232, 0x7fffff1e, PT ;  /* 0x7fffff1ee800780c */ /* 0x000fe40003f66070 */
[----:B------:R-:W-:Y:S01]  /*c240*/  IADD3 R232, R233, -0xa4, RZ ;  /* 0xffffff5ce9e87810 */ /* 0x000fe20007ffe0ff */
[----:B------:R4:W-:Y:S02]  /*c250*/  LDGSTS.E [R16+0x5c004], desc[UR48][R4.64], !P0 ;  /* 0x5c00400004107fae */ /* 0x0009e4000c121870 */
[----:B------:R-:W1:Y:S01]  /*c260*/  LDC R233, c[0x0][0x230] ;  /* 0x00008c00ffe97b82 */ /* 0x000e620000000800 */
[----:B------:R-:W-:Y:S01]  /*c270*/  ISETP.GE.U32.AND P0, PT, R232, 0x7fffff1d, PT ;  /* 0x7fffff1de800780c */ /* 0x000fe20003f06070 */
[----:B---3--:R-:W3:Y:S01]  /*c280*/  LDL.LU.64 R98, [R1+0x538] ;  /* 0x0005380001627983 */ /* 0x008ee20000300a00 */
[----:B------:R-:W-:-:S05]  /*c290*/  IMAD.WIDE R154, R2, 0x4, R154 ;  /* 0x00000004029a7825 */ /* 0x000fca00078e029a */
[----:B------:R4:W-:Y:S04]  /*c2a0*/  STL.64 [R1+0x410], R154 ;  /* 0x0004109a01007387 */ /* 0x0009e80000100a00 */
[----:B------:R-:W-:Y:S01]  /*c2b0*/  LDGSTS.E [R16+0x50008], desc[UR48][R154.64], !P3 ;  /* 0x500080009a107fae */ /* 0x000fe2000d921870 */
[----:B------:R-:W-:-:S04]  /*c2c0*/  IMAD.WIDE R64, R2, 0x4, R64 ;  /* 0x0000000402407825 */ /* 0x000fc800078e0240 */
[C---:B------:R-:W-:Y:S01]  /*c2d0*/  IMAD.WIDE R10, R2.reuse, 0x4, R10 ;  /* 0x00000004020a7825 */ /* 0x040fe200078e020a */
[----:B------:R1:W-:Y:S03]  /*c2e0*/  STL.64 [R1+0x730], R64 ;  /* 0x0007304001007387 */ /* 0x0003e60000100a00 */
[C---:B----4-:R-:W-:Y:S01]  /*c2f0*/  IMAD.WIDE R4, R2.reuse, 0x4, R240 ;  /* 0x0000000402047825 */ /* 0x050fe200078e02f0 */
[----:B------:R4:W-:Y:S01]  /*c300*/  STL.64 [R1+0x728], R10 ;  /* 0x0007280a01007387 */ /* 0x0009e20000100a00 */
[----:B------:R-:W3:Y:S03]  /*c310*/  LDC R240, c[0x0][0x230] ;  /* 0x00008c00fff07b82 */ /* 0x000ee60000000800 */
[----:B------:R2:W-:Y:S04]  /*c320*/  STL.64 [R1+0x720], R4 ;  /* 0x0007200401007387 */ /* 0x0005e80000100a00 */
[----:B------:R-:W3:Y:S04]  /*c330*/  LDL.LU.64 R154, [R1+0x5e0] ;  /* 0x0005e000019a7983 */ /* 0x000ee80000300a00 */
[----:B------:R-:W-:Y:S04]  /*c340*/  LDGSTS.E [R16+0x54008], desc[UR48][R64.64], !P3 ;  /* 0x5400800040107fae */ /* 0x000fe8000d921870 */
[----:B------:R-:W-:Y:S04]  /*c350*/  LDGSTS.E [R16+0x58008], desc[UR48][R10.64], !P3 ;  /* 0x580080000a107fae */ /* 0x000fe8000d921870 */
[----:B------:R2:W-:Y:S04]  /*c360*/  LDGSTS.E [R16+0x5c008], desc[UR48][R4.64], !P3 ;  /* 0x5c00800004107fae */ /* 0x0005e8000d921870 */
[----:B-1----:R-:W3:Y:S04]  /*c370*/  LDL.LU.64 R64, [R1+0x548] ;  /* 0x0005480001407983 */ /* 0x002ee80000300a00 */
[----:B----4-:R-:W4:Y:S01]  /*c380*/  LDL.LU.64 R10, [R1+0x558] ;  /* 0x00055800010a7983 */ /* 0x010f220000300a00 */
[----:B--2---:R-:W-:-:S04]  /*c390*/  IMAD.WIDE R6, R2, 0x4, R6 ;  /* 0x0000000402067825 */ /* 0x004fc800078e0206 */
[C---:B------:R-:W-:Y:S01]  /*c3a0*/  IMAD.WIDE R12, R2.reuse, 0x4, R12 ;  /* 0x00000004020c7825 */ /* 0x040fe200078e020c */
[----:B------:R1:W-:Y:S03]  /*c3b0*/  STL.64 [R1+0x408], R6 ;  /* 0x0004080601007387 */ /* 0x0003e60000100a00 */
[C---:B------:R-:W-:Y:S01]  /*c3c0*/  IMAD.WIDE R8, R2.reuse, 0x4, R8 ;  /* 0x0000000402087825 */ /* 0x040fe200078e0208 */
[----:B------:R2:W-:Y:S04]  /*c3d0*/  STL.64 [R1+0x718], R12 ;  /* 0x0007180c01007387 */ /* 0x0005e80000100a00 */
[----:B------:R4:W-:Y:S01]  /*c3e0*/  LDGSTS.E [R16+0x5000c], desc[UR48][R6.64], !P0 ;  /* 0x5000c00006107fae */ /* 0x0009e2000c121870 */
[----:B------:R-:W-:-:S03]  /*c3f0*/  IMAD.WIDE R4, R2, 0x4, R244 ;  /* 0x0000000402047825 */ /* 0x000fc600078e02f4 */
[----:B------:R2:W-:Y:S04]  /*c400*/  STL.64 [R1+0x710], R8 ;  /* 0x0007100801007387 */ /* 0x0005e80000100a00 */
[----:B------:R4:W-:Y:S04]  /*c410*/  LDGSTS.E [R16+0x5400c], desc[UR48][R12.64], !P0 ;  /* 0x5400c0000c107fae */ /* 0x0009e8000c121870 */
[----:B-1----:R-:W4:Y:S04]  /*c420*/  LDL.LU.64 R6, [R1+0x568] ;  /* 0x0005680001067983 */ /* 0x002f280000300a00 */
[----:B------:R1:W-:Y:S04]  /*c430*/  STL.64 [R1+0x700], R4 ;  /* 0x0007000401007387 */ /* 0x0003e80000100a00 */
[----:B--2---:R-:W2:Y:S04]  /*c440*/  LDL.LU.64 R12, [R1+0x5d8] ;  /* 0x0005d800010c7983 */ /* 0x004ea80000300a00 */
[----:B------:R2:W-:Y:S04]  /*c450*/  LDGSTS.E [R16+0x5800c], desc[UR48][R8.64], !P0 ;  /* 0x5800c00008107fae */ /* 0x0005e8000c121870 */
[----:B------:R2:W-:Y:S01]  /*c460*/  LDGSTS.E [R16+0x5c00c], desc[UR48][R4.64], !P0 ;  /* 0x5c00c00004107fae */ /* 0x0005e2000c121870 */
[----:B------:R-:W-:-:S04]  /*c470*/  IMAD.WIDE R250, R2, 0x4, R250 ;  /* 0x0000000402fa7825 */ /* 0x000fc800078e02fa */
[C---:B------:R-:W-:Y:S01]  /*c480*/  IMAD.WIDE R248, R2.reuse, 0x4, R248 ;  /* 0x0000000402f87825 */ /* 0x040fe200078e02f8 */
[----:B------:R-:W-:Y:S03]  /*c490*/  STL.64 [R1+0x340], R250 ;  /* 0x000340fa01007387 */ /* 0x000fe60000100a00 */
[C---:B------:R-:W-:Y:S01]  /*c4a0*/  IMAD.WIDE R156, R2.reuse, 0x4, R156 ;  /* 0x00000004029c7825 */ /* 0x040fe200078e029c */
[----:B------:R-:W2:Y:S04]  /*c4b0*/  LDL.LU.64 R8, [R1+0x580] ;  /* 0x0005800001087983 */ /* 0x000ea80000300a00 */
[----:B------:R3:W-:Y:S04]  /*c4c0*/  STL.64 [R1+0x4e0], R248 ;  /* 0x0004e0f801007387 */ /* 0x0007e80000100a00 */
[----:B-1----:R-:W2:Y:S04]  /*c4d0*/  LDL.LU.64 R4, [R1+0x590] ;  /* 0x0005900001047983 */ /* 0x002ea80000300a00 */
[----:B------:R-:W-:Y:S04]  /*c4e0*/  STL.64 [R1+0x508], R156 ;  /* 0x0005089c01007387 */ /* 0x000fe80000100a00 */
[----:B------:R-:W2:Y:S01]  /*c4f0*/  LDL.LU.64 R244, [R1+0x598] ;  /* 0x0005980001f47983 */ /* 0x000ea20000300a00 */
[----:B---3--:R-:W-:-:S03]  /*c500*/  IMAD.WIDE R98, R2, 0x4, R98 ;  /* 0x0000000402627825 */ /* 0x008fc600078e0262 */
[----:B------:R-:W-:Y:S01]  /*c510*/  LDGSTS.E [R20+0x40000], desc[UR48][R250.64], !P5 ;  /* 0x40000000fa147fae */ /* 0x000fe2000e921870 */
[----:B------:R-:W-:Y:S02]  /*c520*/  VIADD R232, R237, 0xffffff79 ;  /* 0xffffff79ede87836 */ /* 0x000fe40000000000 */
[----:B------:R-:W1:Y:S01]  /*c530*/  LDC R237, c[0x0][0x230] ;  /* 0x00008c00ffed7b82 */ /* 0x000e620000000800 */
[----:B------:R3:W-:Y:S02]  /*c540*/  STL.64 [R1+0x538], R98 ;  /* 0x0005386201007387 */ /* 0x0007e40000100a00 */
[----:B------:R-:W-:Y:S02]  /*c550*/  ISETP.GE.U32.AND P3, PT, R232, 0x7fffff3a, PT ;  /* 0x7fffff3ae800780c */ /* 0x000fe40003f66070 */
[----:B------:R1:W-:Y:S01]  /*c560*/  LDGSTS.E [R20+0x44000], desc[UR48][R248.64], !P5 ;  /* 0x44000000f8147fae */ /* 0x0003e2000e921870 */
[----:B------:R-:W-:Y:S02]  /*c570*/  VIADD R232, R236, 0xffffff78 ;  /* 0xffffff78ece87836 */ /* 0x000fe40000000000 */
[----:B------:R-:W1:Y:S01]  /*c580*/  LDC R236, c[0x0][0x230] ;  /* 0x00008c00ffec7b82 */ /* 0x000e620000000800 */
[----:B------:R-:W-:Y:S04]  /*c590*/  LDGSTS.E [R20+0x48000], desc[UR48][R156.64], !P5 ;  /* 0x480000009c147fae */ /* 0x000fe8000e921870 */
[----:B------:R1:W-:Y:S04]  /*c5a0*/  LDGSTS.E [R20+0x4c000], desc[UR48][R98.64], !P5 ;  /* 0x4c00000062147fae */ /* 0x0003e8000e921870 */
[----:B------:R-:W2:Y:S01]  /*c5b0*/  LDL.LU.64 R248, [R1+0x5d0] ;  /* 0x0005d00001f87983 */ /* 0x000ea20000300a00 */
[----:B------:R-:W-:-:S02]  /*c5c0*/  ISETP.GE.U32.AND P0, PT, R232, 0x7fffff39, PT ;  /* 0x7fffff39e800780c */ /* 0x000fc40003f06070 */
[----:B------:R-:W-:Y:S02]  /*c5d0*/  IADD3 R232, R233, -0x89, RZ ;  /* 0xffffff77e9e87810 */ /* 0x000fe40007ffe0ff */
[----:B------:R-:W1:Y:S01]  /*c5e0*/  LDC R233, c[0x0][0x230] ;  /* 0x00008c00ffe97b82 */ /* 0x000e620000000800 */
[----:B------:R-:W-:-:S05]  /*c5f0*/  IMAD.WIDE R154, R2, 0x4, R154 ;  /* 0x00000004029a7825 */ /* 0x000fca00078e029a */
[----:B------:R2:W-:Y:S04]  /*c600*/  STL.64 [R1+0x368], R154 ;  /* 0x0003689a01007387 */ /* 0x0005e80000100a00 */
[----:B---3--:R-:W3:Y:S01]  /*c610*/  LDL.LU.64 R98, [R1+0x5a0] ;  /* 0x0005a00001627983 */ /* 0x008ee20000300a00 */
[----:B------:R-:W-:-:S03]  /*c620*/  IMAD.WIDE R64, R2, 0x4, R64 ;  /* 0x0000000402407825 */ /* 0x000fc600078e0240 */
[----:B------:R-:W-:Y:S01]  /*c630*/  LDGSTS.E [R20+0x40004], desc[UR48][R154.64], !P6 ;  /* 0x400040009a147fae */ /* 0x000fe2000f121870 */
[----:B----4-:R-:W-:-:S03]  /*c640*/  IMAD.WIDE R10, R2, 0x4, R10 ;  /* 0x00000004020a7825 */ /* 0x010fc600078e020a */
[----:B------:R4:W-:Y:S04]  /*c650*/  STL.64 [R1+0x548], R64 ;  /* 0x0005484001007387 */ /* 0x0009e80000100a00 */
[----:B------:R-:W3:Y:S04]  /*c660*/  LDL.LU.64 R156, [R1+0x5a8] ;  /* 0x0005a800019c7983 */ /* 0x000ee80000300a00 */
[----:B------:R-:W-:Y:S04]  /*c670*/  STL.64 [R1+0x558], R10 ;  /* 0x0005580a01007387 */ /* 0x000fe80000100a00 */
[----:B------:R-:W3:Y:S01]  /*c680*/  LDL.LU.64 R250, [R1+0x5b0] ;  /* 0x0005b00001fa7983 */ /* 0x000ee20000300a00 */
[----:B------:R-:W-:Y:S01]  /*c690*/  ISETP.GE.U32.AND P5, PT, R232, 0x7fffff38, PT ;  /* 0x7fffff38e800780c */ /* 0x000fe20003fa6070 */
[----:B------:R-:W-:-:S02]  /*c6a0*/  VIADD R232, R240, 0xffffff76 ;  /* 0xffffff76f0e87836 */ /* 0x000fc40000000000 */
[----:B------:R-:W-:Y:S04]  /*c6b0*/  LDGSTS.E [R20+0x44004], desc[UR48][R64.64], !P6 ;  /* 0x4400400040147fae */ /* 0x000fe8000f121870 */
[----:B------:R-:W-:Y:S01]  /*c6c0*/  LDGSTS.E [R20+0x48004], desc[UR48][R10.64], !P6 ;  /* 0x480040000a147fae */ /* 0x000fe2000f121870 */
[----:B------:R-:W-:-:S05]  /*c6d0*/  IMAD.WIDE R6, R2, 0x4, R6 ;  /* 0x0000000402067825 */ /* 0x000fca00078e0206 */
[----:B------:R1:W-:Y:S01]  /*c6e0*/  STL.64 [R1+0x568], R6 ;  /* 0x0005680601007387 */ /* 0x0003e20000100a00 */
[----:B--2---:R-:W-:-:S03]  /*c6f0*/  IMAD.WIDE R12, R2, 0x4, R12 ;  /* 0x00000004020c7825 */ /* 0x004fc600078e020c */
[----:B------:R-:W2:Y:S04]  /*c700*/  LDL.LU.64 R154, [R1+0x5c8] ;  /* 0x0005c800019a7983 */ /* 0x000ea80000300a00 */
[----:B------:R-:W-:Y:S04]  /*c710*/  LDGSTS.E [R20+0x4c004], desc[UR48][R6.64], !P6 ;  /* 0x4c00400006147fae */ /* 0x000fe8000f121870 */
[----:B----4-:R-:W4:Y:S04]  /*c720*/  LDL.LU.64 R64, [R1+0x5c0] ;  /* 0x0005c00001407983 */ /* 0x010f280000300a00 */
[----:B------:R-:W-:Y:S04]  /*c730*/  LDGSTS.E [R20+0x40008], desc[UR48][R12.64], !P3 ;  /* 0x400080000c147fae */ /* 0x000fe8000d921870 */
[----:B-1----:R-:W4:Y:S01]  /*c740*/  LDL.LU.64 R6, [R1+0x5b8] ;  /* 0x0005b80001067983 */ /* 0x002f220000300a00 */
[----:B------:R-:W-:-:S03]  /*c750*/  IMAD.WIDE R8, R2, 0x4, R8 ;  /* 0x0000000402087825 */ /* 0x000fc600078e0208 */
[----:B------:R1:W-:Y:S04]  /*c760*/  STL.64 [R1+0x390], R12 ;  /* 0x0003900c01007387 */ /* 0x0003e80000100a00 */
[----:B------:R-:W4:Y:S01]  /*c770*/  LDL.LU.64 R10, [R1+0x530] ;  /* 0x00053000010a7983 */ /* 0x000f220000300a00 */
[----:B------:R-:W-:-:S03]  /*c780*/  IMAD.WIDE R4, R2, 0x4, R4 ;  /* 0x0000000402047825 */ /* 0x000fc600078e0204 */
[----:B------:R1:W-:Y:S01]  /*c790*/  STL.64 [R1+0x580], R8 ;  /* 0x0005800801007387 */ /* 0x0003e20000100a00 */
[----:B------:R-:W-:-:S03]  /*c7a0*/  IMAD.WIDE R240, R2, 0x4, R244 ;  /* 0x0000000402f07825 */ /* 0x000fc600078e02f4 */
[----:B------:R1:W-:Y:S04]  /*c7b0*/  STL.64 [R1+0x590], R4 ;  /* 0x0005900401007387 */ /* 0x0003e80000100a00 */
[----:B------:R3:W-:Y:S04]  /*c7c0*/  STL.64 [R1+0x598], R240 ;  /* 0x000598f001007387 */ /* 0x0007e80000100a00 */
[----:B-1----:R-:W4:Y:S04]  /*c7d0*/  LDL.LU.64 R12, [R1+0x528] ;  /* 0x00052800010c7983 */ /* 0x002f280000300a00 */
[----:B------:R-:W4:Y:S01]  /*c7e0*/  LDL.LU.64 R244, [R1+0x518] ;  /* 0x0005180001f47983 */ /* 0x000f220000300a00 */
[----:B------:R-:W-:Y:S01]  /*c7f0*/  ISETP.GE.U32.AND P6, PT, R232, 0x7fffff37, PT ;  /* 0x7fffff37e800780c */ /* 0x000fe20003fc6070 */
[----:B------:R-:W-:-:S02]  /*c800*/  VIADD R232, R237, 0xffffff5b ;  /* 0xffffff5bede87836 */ /* 0x000fc40000000000 */
[----:B------:R-:W-:Y:S01]  /*c810*/  LDGSTS.E [R20+0x44008], desc[UR48][R8.64], !P3 ;  /* 0x4400800008147fae */ /* 0x000fe2000d921870 */
[----:B------:R-:W1:Y:S03]  /*c820*/  LDC R237, c[0x0][0x230] ;  /* 0x00008c00ffed7b82 */ /* 0x000e660000000800 */
[----:B------:R-:W-:Y:S01]  /*c830*/  LDGSTS.E [R20+0x48008], desc[UR48][R4.64], !P3 ;  /* 0x4800800004147fae */ /* 0x000fe2000d921870 */
[----:B------:R-:W-:-:S03]  /*c840*/  IMAD.WIDE R248, R2, 0x4, R248 ;  /* 0x0000000402f87825 */ /* 0x000fc600078e02f8 */
[----:B------:R3:W-:Y:S01]  /*c850*/  LDGSTS.E [R20+0x4c008], desc[UR48][R240.64], !P3 ;  /* 0x4c008000f0147fae */ /* 0x0007e2000d921870 */
[----:B------:R-:W-:-:S03]  /*c860*/  ISETP.GE.U32.AND P3, PT, R232, 0x7fffff1c, PT ;  /* 0x7fffff1ce800780c */ /* 0x000fc60003f66070 */
[----:B------:R-:W4:Y:S01]  /*c870*/  LDL.LU.64 R8, [R1+0x4f8] ;  /* 0x0004f80001087983 */ /* 0x000f220000300a00 */
[----:B------:R-:W-:Y:S02]  /*c880*/  IADD3 R232, R236, -0xa6, RZ ;  /* 0xffffff5aece87810 */ /* 0x000fe40007ffe0ff */
[----:B------:R-:W1:Y:S01]  /*c890*/  LDC R236, c[0x0][0x230] ;  /* 0x00008c00ffec7b82 */ /* 0x000e620000000800 */
[----:B------:R-:W4:Y:S04]  /*c8a0*/  LDL.LU.64 R4, [R1+0x4f0] ;  /* 0x0004f00001047983 */ /* 0x000f280000300a00 */
[----:B------:R1:W-:Y:S04]  /*c8b0*/  STL.64 [R1+0x3b8], R248 ;  /* 0x0003b8f801007387 */ /* 0x0003e80000100a00 */
[----:B------:R-:W-:Y:S01]  /*c8c0*/  LDGSTS.E [R20+0x4000c], desc[UR48][R248.64], !P0 ;  /* 0x4000c000f8147fae */ /* 0x000fe2000c121870 */
[----:B---3--:R-:W-:-:S05]  /*c8d0*/  IMAD.WIDE R98, R2, 0x4, R98 ;  /* 0x0000000402627825 */ /* 0x008fca00078e0262 */
[----:B------:R3:W-:Y:S04]  /*c8e0*/  STL.64 [R1+0x5a0], R98 ;  /* 0x0005a06201007387 */ /* 0x0007e80000100a00 */
[----:B------:R-:W-:Y:S01]  /*c8f0*/  LDGSTS.E [R20+0x4400c], desc[UR48][R98.64], !P0 ;  /* 0x4400c00062147fae */ /* 0x000fe2000c121870 */
[----:B------:R-:W-:-:S04]  /*c900*/  IMAD.WIDE R156, R2, 0x4, R156 ;  /* 0x00000004029c7825 */ /* 0x000fc800078e029c */
[----:B------:R-:W-:Y:S01]  /*c910*/  IMAD.WIDE R240, R2, 0x4, R250 ;  /* 0x0000000402f07825 */ /* 0x000fe200078e02fa */
[----:B------:R3:W-:Y:S04]  /*c920*/  STL.64 [R1+0x5a8], R156 ;  /* 0x0005a89c01007387 */ /* 0x0007e80000100a00 */
[----:B------:R-:W-:Y:S04]  /*c930*/  LDGSTS.E [R20+0x4800c], desc[UR48][R156.64], !P0 ;  /* 0x4800c0009c147fae */ /* 0x000fe8000c121870 */
[----:B-1----:R-:W4:Y:S04]  /*c940*/  LDL.LU.64 R248, [R1+0x4b8] ;  /* 0x0004b80001f87983 */ /* 0x002f280000300a00 */
[----:B------:R1:W-:Y:S01]  /*c950*/  LDGSTS.E [R20+0x4c00c], desc[UR48][R240.64], !P0 ;  /* 0x4c00c000f0147fae */ /* 0x0003e2000c121870 */
[----:B------:R-:W-:-:S03]  /*c960*/  ISETP.GE.U32.AND P0, PT, R232, 0x7fffff1b, PT ;  /* 0x7fffff1be800780c */ /* 0x000fc60003f06070 */
[----:B------:R1:W-:Y:S04]  /*c970*/  STL.64 [R1+0x5b0], R240 ;  /* 0x0005b0f001007387 */ /* 0x0003e80000100a00 */
[----:B------:R-:W4:Y:S04]  /*c980*/  LDL.LU.64 R250, [R1+0x4b0] ;  /* 0x0004b00001fa7983 */ /* 0x000f280000300a00 */
[----:B---3--:R-:W3:Y:S04]  /*c990*/  LDL.LU.64 R98, [R1+0xbb0] ;  /* 0x000bb00001627983 */ /* 0x008ee80000300a00 */
[----:B------:R-:W3:Y:S01]  /*c9a0*/  LDL.LU.64 R156, [R1+0xba8] ;  /* 0x000ba800019c7983 */ /* 0x000ee20000300a00 */
[----:B-1----:R-:W1:Y:S01]  /*c9b0*/  LDC R240, c[0x0][0x230] ;  /* 0x00008c00fff07b82 */ /* 0x002e620000000800 */
[----:B--2---:R-:W-:-:S04]  /*c9c0*/  IMAD.WIDE R154, R2, 0x4, R154 ;  /* 0x00000004029a7825 */ /* 0x004fc800078e029a */
[C---:B----4-:R-:W-:Y:S01]  /*c9d0*/  IMAD.WIDE R64, R2.reuse, 0x4, R64 ;  /* 0x0000000402407825 */ /* 0x050fe200078e0240 */
[----:B------:R2:W-:Y:S04]  /*c9e0*/  STL.64 [R1+0x400], R154 ;  /* 0x0004009a01007387 */ /* 0x0005e80000100a00 */
[----:B------:R4:W-:Y:S01]  /*c9f0*/  STL.64 [R1+0x6f0], R64 ;  /* 0x0006f04001007387 */ /* 0x0009e20000100a00 */
[----:B------:R-:W-:-:S03]  /*ca00*/  IMAD.WIDE R6, R2, 0x4, R6 ;  /* 0x0000000402067825 */ /* 0x000fc600078e0206 */
[----:B------:R-:W-:Y:S04]  /*ca10*/  LDGSTS.E [R20+0x50000], desc[UR48][R154.64], !P3 ;  /* 0x500000009a147fae */ /* 0x000fe8000d921870 */
[----:B------:R-:W-:Y:S01]  /*ca20*/  LDGSTS.E [R20+0x54000], desc[UR48][R64.64], !P3 ;  /* 0x5400000040147fae */ /* 0x000fe2000d921870 */
[----:B------:R-:W-:-:S03]  /*ca30*/  IMAD.WIDE R10, R2, 0x4, R10 ;  /* 0x00000004020a7825 */ /* 0x000fc600078e020a */
[----:B------:R-:W-:Y:S04]  /*ca40*/  LDGSTS.E [R20+0x58000], desc[UR48][R6.64], !P3 ;  /* 0x5800000006147fae */ /* 0x000fe8000d921870 */
[----:B--2---:R-:W2:Y:S04]  /*ca50*/  LDL.LU.64 R154, [R1+0xba0] ;  /* 0x000ba000019a7983 */ /* 0x004ea80000300a00 */
[----:B------:R1:W-:Y:S04]  /*ca60*/  STL.64 [R1+0x6e8], R6 ;  /* 0x0006e80601007387 */ /* 0x0003e80000100a00 */
[----:B----4-:R-:W4:Y:S04]  /*ca70*/  LDL.LU.64 R64, [R1+0xb98] ;  /* 0x000b980001407983 */ /* 0x010f280000300a00 */
[----:B------:R1:W-:Y:S01]  /*ca80*/  STL.64 [R1+0x6e0], R10 ;  /* 0x0006e00a01007387 */ /* 0x0003e20000100a00 */
[----:B------:R-:W-:-:S03]  /*ca90*/  IMAD.WIDE R12, R2, 0x4, R12 ;  /* 0x00000004020c7825 */ /* 0x000fc600078e020c */
[----:B-1----:R-:W3:Y:S01]  /*caa0*/  LDL.LU.64 R6, [R1+0xb90] ;  /* 0x000b900001067983 */ /* 0x002ee20000300a00 */
[----:B------:R-:W-:-:S03]  /*cab0*/  IMAD.WIDE R244, R2, 0x4, R244 ;  /* 0x0000000402f47825 */ /* 0x000fc600078e02f4 */
[----:B------:R-:W-:Y:S04]  /*cac0*/  LDGSTS.E [R20+0x5c000], desc[UR48][R10.64], !P3 ;  /* 0x5c0000000a147fae */ /* 0x000fe8000d921870 */
[----:B------:R-:W-:Y:S01]  /*cad0*/  LDGSTS.E [R20+0x50004], desc[UR48][R12.64], !P0 ;  /* 0x500040000c147fae */ /* 0x000fe2000c121870 */
[----:B------:R-:W-:Y:S02]  /*cae0*/  VIADD R232, R233, 0xffffff59 ;  /* 0xffffff59e9e87836 */ /* 0x000fe40000000000 */
[----:B------:R-:W1:Y:S01]  /*caf0*/  LDC R233, c[0x0][0x230] ;  /* 0x00008c00ffe97b82 */ /* 0x000e620000000800 */
[----:B------:R-:W-:Y:S04]  /*cb00*/  LDGSTS.E [R20+0x54004], desc[UR48][R244.64], !P0 ;  /* 0x54004000f4147fae */ /* 0x000fe8000c121870 */
[----:B------:R-:W2:Y:S04]  /*cb10*/  LDL.LU.64 R10, [R1+0xb88] ;  /* 0x000b8800010a7983 */ /* 0x000ea80000300a00 */
[----:B------:R1:W-:Y:S04]  /*cb20*/  STL.64 [R1+0x3f8], R12 ;  /* 0x0003f80c01007387 */ /* 0x0003e80000100a00 */
[----:B------:R-:W-:Y:S04]  /*cb30*/  STL.64 [R1+0x6d8], R244 ;  /* 0x0006d8f401007387 */ /* 0x000fe80000100a00 */
[----:B-1----:R-:W4:Y:S01]  /*cb40*/  LDL.LU.64 R12, [R1+0xb80] ;  /* 0x000b8000010c7983 */ /* 0x002f220000300a00 */
[----:B------:R-:W-:Y:S01]  /*cb50*/  ISETP.GE.U32.AND P3, PT, R232, 0x7fffff1a, PT ;  /* 0x7fffff1ae800780c */ /* 0x000fe20003f66070 */
[----:B------:R-:W-:-:S04]  /*cb60*/  IMAD.WIDE R8, R2, 0x4, R8 ;  /* 0x0000000402087825 */ /* 0x000fc800078e0208 */
[----:B------:R-:W-:Y:S01]  /*cb70*/  IMAD.WIDE R4, R2, 0x4, R4 ;  /* 0x0000000402047825 */ /* 0x000fe200078e0204 */
[----:B------:R1:W-:Y:S03]  /*cb80*/  STL.64 [R1+0x6d0], R8 ;  /* 0x0006d00801007387 */ /* 0x0003e60000100a00 */
[----:B------:R-:W-:Y:S01]  /*cb90*/  VIADD R232, R237, 0xffffff58 ;  /* 0xffffff58ede87836 */ /* 0x000fe20000000000 */
[----:B------:R1:W-:Y:S04]  /*cba0*/  LDGSTS.E [R20+0x58004], desc[UR48][R8.64], !P0 ;  /* 0x5800400008147fae */ /* 0x0003e8000c121870 */
[----:B------:R1:W-:Y:S04]  /*cbb0*/  STL.64 [R1+0x6c8], R4 ;  /* 0x0006c80401007387 */ /* 0x0003e80000100a00 */
[----:B------:R1:W-:Y:S01]  /*cbc0*/  LDGSTS.E [R20+0x5c004], desc[UR48][R4.64], !P0 ;  /* 0x5c00400004147fae */ /* 0x0003e2000c121870 */
[----:B------:R-:W-:-:S02]  /*cbd0*/  ISETP.GE.U32.AND P0, PT, R232, 0x7fffff19, PT ;  /* 0x7fffff19e800780c */ /* 0x000fc40003f06070 */
[----:B------:R-:W-:Y:S01]  /*cbe0*/  IADD3 R232, R240, -0x8b, RZ ;  /* 0xffffff75f0e87810 */ /* 0x000fe20007ffe0ff */
[----:B-1----:R-:W-:-:S04]  /*cbf0*/  IMAD.WIDE R8, R2, 0x4, R248 ;  /* 0x0000000402087825 */ /* 0x002fc800078e02f8 */
[----:B------:R-:W-:-:S04]  /*cc00*/  IMAD.WIDE R4, R2, 0x4, R250 ;  /* 0x0000000402047825 */ /* 0x000fc800078e02fa */
[----:B--2---:R-:W-:-:S04]  /*cc10*/  IMAD.WIDE R10, R2, 0x4, R10 ;  /* 0x00000004020a7825 */ /* 0x004fc800078e020a */
[----:B----4-:R-:W-:-:S05]  /*cc20*/  IMAD.WIDE R12, R2, 0x4, R12 ;  /* 0x00000004020c7825 */ /* 0x010fca00078e020c */
[----:B------:R-:W-:Y:S04]  /*cc30*/  LDGSTS.E [R20+0x50008], desc[UR48][R12.64], !P3 ;  /* 0x500080000c147fae */ /* 0x000fe8000d921870 */
[----:B------:R3:W-:Y:S04]  /*cc40*/  LDGSTS.E [R20+0x54008], desc[UR48][R10.64], !P3 ;  /* 0x540080000a147fae */ /* 0x0007e8000d921870 */
[----:B------:R1:W-:Y:S04]  /*cc50*/  LDGSTS.E [R20+0x58008], desc[UR48][R8.64], !P3 ;  /* 0x5800800008147fae */ /* 0x0003e8000d921870 */
[----:B------:R2:W-:Y:S01]  /*cc60*/  LDGSTS.E [R20+0x5c008], desc[UR48][R4.64], !P3 ;  /* 0x5c00800004147fae */ /* 0x0005e2000d921870 */
[----:B------:R-:W-:-:S02]  /*cc70*/  ISETP.GE.U32.AND P3, PT, R232, 0x7fffff36, PT ;  /* 0x7fffff36e800780c */ /* 0x000fc40003f66070 */
[----:B------:R-:W4:Y:S01]  /*cc80*/  LDC R232, c[0x0][0x230] ;  /* 0x00008c00ffe87b82 */ /* 0x000f220000000800 */
[----:B------:R-:W-:Y:S04]  /*cc90*/  STL.64 [R1+0x3f0], R12 ;  /* 0x0003f00c01007387 */ /* 0x000fe80000100a00 */
[----:B------:R3:W-:Y:S04]  /*cca0*/  STL.64 [R1+0x6c0], R10 ;  /* 0x0006c00a01007387 */ /* 0x0007e80000100a00 */
[----:B------:R1:W-:Y:S04]  /*ccb0*/  STL.64 [R1+0x6b8], R8 ;  /* 0x0006b80801007387 */ /* 0x0003e80000100a00 */
[----:B------:R2:W-:Y:S01]  /*ccc0*/  STL.64 [R1+0x6b0], R4 ;  /* 0x0006b00401007387 */ /* 0x0005e20000100a00 */
[----:B---3--:R-:W-:-:S04]  /*ccd0*/  IMAD.WIDE R10, R2, 0x4, R6 ;  /* 0x00000004020a7825 */ /* 0x008fc800078e0206 */
[C---:B-1----:R-:W-:Y:S01]  /*cce0*/  IMAD.WIDE R8, R2.reuse, 0x4, R64 ;  /* 0x0000000402087825 */ /* 0x042fe200078e0240 */
[----:B------:R1:W-:Y:S01]  /*ccf0*/  LDGSTS.E [R20+0x5000c], desc[UR48][R10.64], !P0 ;  /* 0x5000c0000a147fae */ /* 0x0003e2000c121870 */
[----:B------:R-:W3:Y:S02]  /*cd00*/  LDC R65, c[0x0][0x230] ;  /* 0x00008c00ff417b82 */ /* 0x000ee40000000800 */
[C---:B------:R-:W-:Y:S01]  /*cd10*/  IMAD.WIDE R6, R2.reuse, 0x4, R154 ;  /* 0x0000000402067825 */ /* 0x040fe200078e029a */
[----:B------:R1:W-:Y:S03]  /*cd20*/  LDGSTS.E [R20+0x5400c], desc[UR48][R8.64], !P0 ;  /* 0x5400c00008147fae */ /* 0x0003e6000c121870 */
[----:B--2---:R-:W-:Y:S01]  /*cd30*/  IMAD.WIDE R4, R2, 0x4, R156 ;  /* 0x0000000402047825 */ /* 0x004fe200078e029c */
[----:B------:R2:W-:Y:S03]  /*cd40*/  LDGSTS.E [R20+0x5800c], desc[UR48][R6.64], !P0 ;  /* 0x5800c00006147fae */ /* 0x0005e6000c121870 */
[----:B------:R-:W-:Y:S01]  /*cd50*/  VIADD R64, R236, 0xffffff74 ;  /* 0xffffff74ec407836 */ /* 0x000fe20000000000 */
[----:B------:R4:W-:Y:S04]  /*cd60*/  LDGSTS.E [R20+0x5c00c], desc[UR48][R4.64], !P0 ;  /* 0x5c00c00004147fae */ /* 0x0009e8000c121870 */
[----:B------:R-:W-:Y:S01]  /*cd70*/  ISETP.GE.U32.AND P0, PT, R64, 0x7fffff35, PT ;  /* 0x7fffff354000780c */ /* 0x000fe20003f06070 */
[----:B------:R1:W-:Y:S01]  /*cd80*/  STL.64 [R1+0x3e0], R10 ;  /* 0x0003e00a01007387 */ /* 0x0003e20000100a00 */
[----:B------:R-:W3:Y:S03]  /*cd90*/  LDC R64, c[0x0][0x230] ;  /* 0x00008c00ff407b82 */ /* 0x000ee60000000800 */
[----:B------:R2:W-:Y:S04]  /*cda0*/  STL.64 [R1+0x6a8], R8 ;  /* 0x0006a80801007387 */ /* 0x0005e80000100a00 */
[----:B------:R4:W-:Y:S01]  /*cdb0*/  STL.64 [R1+0x6a0], R6 ;  /* 0x0006a00601007387 */ /* 0x0009e20000100a00 */
[----:B-1----:R-:W-:-:S03]  /*cdc0*/  IMAD.WIDE R10, R2, 0x4, R98 ;  /* 0x00000004020a7825 */ /* 0x002fc600078e0262 */
[----:B------:R1:W-:Y:S01]  /*cdd0*/  STL.64 [R1+0x698], R4 ;  /* 0x0006980401007387 */ /* 0x0003e20000100a00 */
[----:B--2---:R-:W-:-:S03]  /*cde0*/  IMAD.WIDE R8, R2, 0x4, R22 ;  /* 0x0000000402087825 */ /* 0x004fc600078e0216 */
[----:B------:R-:W-:Y:S01]  /*cdf0*/  STL.64 [R1+0xae8], R20 ;  /* 0x000ae81401007387 */ /* 0x000fe20000100a00 */
[----:B------:R-:W2:Y:S01]  /*ce00*/  LDC R23, c[0x0][0x230] ;  /* 0x00008c00ff177b82 */ /* 0x000ea20000000800 */
[C---:B----4-:R-:W-:Y:S02]  /*ce10*/  IMAD.WIDE R6, R2.reuse, 0x4, R86 ;  /* 0x0000000402067825 */ /* 0x050fe400078e0256 */
[----:B------:R4:W-:Y:S02]  /*ce20*/  STL.64 [R1+0x310], R10 ;  /* 0x0003100a01007387 */ /* 0x0009e40000100a00 */
[----:B-1----:R-:W-:Y:S02]  /*ce30*/  IMAD.WIDE R4, R2, 0x4, R88 ;  /* 0x0000000402047825 */ /* 0x002fe400078e0258 */
[----:B------:R4:W-:Y:S02]  /*ce40*/  LDGSTS.E [R19+0x40000], desc[UR48][R10.64], !P5 ;  /* 0x400000000a137fae */ /* 0x0009e4000e921870 */
[----:B------:R-:W-:-:S02]  /*ce50*/  VIADD R22, R233, 0xffffff73 ;  /* 0xffffff73e9167836 */ /* 0x000fc40000000000 */
[----:B------:R1:W-:Y:S04]  /*ce60*/  STL.64 [R1+0x530], R8 ;  /* 0x0005300801007387 */ /* 0x0003e80000100a00 */
[----:B------:R1:W-:Y:S01]  /*ce70*/  LDGSTS.E [R19+0x44000], desc[UR48][R8.64], !P5 ;  /* 0x4400000008137fae */ /* 0x0003e2000e921870 */
[----:B----4-:R-:W-:-:S03]  /*ce80*/  IMAD.WIDE R10, R2, 0x4, R104 ;  /* 0x00000004020a7825 */ /* 0x010fc600078e0268 */
[----:B------:R4:W-:Y:S04]  /*ce90*/  STL.64 [R1+0x528], R6 ;  /* 0x0005280601007387 */ /* 0x0009e80000100a00 */
[----:B------:R4:W-:Y:S01]  /*cea0*/  LDGSTS.E [R19+0x48000], desc[UR48][R6.64], !P5 ;  /* 0x4800000006137fae */ /* 0x0009e2000e921870 */
[----:B-1----:R-:W-:-:S03]  /*ceb0*/  IMAD.WIDE R8, R2, 0x4, R42 ;  /* 0x0000000402087825 */ /* 0x002fc600078e022a */
[----:B------:R1:W-:Y:S01]  /*cec0*/  STL.64 [R1+0x518], R4 ;  /* 0x0005180401007387 */ /* 0x0003e20000100a00 */
[----:B------:R-:W2:Y:S03]  /*ced0*/  LDC R43, c[0x0][0x230] ;  /* 0x00008c00ff2b7b82 */ /* 0x000ea60000000800 */
[----:B------:R1:W-:Y:S01]  /*cee0*/  LDGSTS.E [R19+0x4c000], desc[UR48][R4.64], !P5 ;  /* 0x4c00000004137fae */ /* 0x0003e2000e921870 */
[----:B------:R-:W-:Y:S01]  /*cef0*/  ISETP.GE.U32.AND P5, PT, R22, 0x7fffff34, PT ;  /* 0x7fffff341600780c */ /* 0x000fe20003fa6070 */
[----:B----4-:R-:W-:Y:S02]  /*cf00*/  IMAD.WIDE R6, R2, 0x4, R90 ;  /* 0x0000000402067825 */ /* 0x010fe400078e025a */
[----:B------:R4:W-:Y:S01]  /*cf10*/  STL.64 [R1+0x2e0], R10 ;  /* 0x0002e00a01007387 */ /* 0x0009e20000100a00 */
[----:B------:R-:W-:Y:S01]  /*cf20*/  IADD3 R22, R232, -0x8e, RZ ;  /* 0xffffff72e8167810 */ /* 0x000fe20007ffe0ff */
[----:B------:R-:W2:Y:S02]  /*cf30*/  LDC R42, c[0x0][0x230] ;  /* 0x00008c00ff2a7b82 */ /* 0x000ea40000000800 */
[----:B------:R4:W-:Y:S01]  /*cf40*/  LDGSTS.E [R19+0x40004], desc[UR48][R10.64], !P6 ;  /* 0x400040000a137fae */ /* 0x0009e2000f121870 */
[----:B-1----:R-:W-:-:S03]  /*cf50*/  IMAD.WIDE R4, R2, 0x4, R92 ;  /* 0x0000000402047825 */ /* 0x002fc600078e025c */
        /* <DEDUP_REMOVED lines=10> */
[----:B---3--:R-:W-:Y:S02]  /*d000*/  VIADD R22, R65, 0xffffff57 ;  /* 0xffffff5741167836 */ /* 0x008fe40000000000 */
[C---:B----4-:R-:W-:Y:S01]  /*d010*/  IMAD.WIDE R6, R2.reuse, 0x4, R94 ;  /* 0x0000000402067825 */ /* 0x050fe200078e025e */
[----:B------:R3:W-:Y:S01]  /*d020*/  STL.64 [R1+0x2c0], R10 ;  /* 0x0002c00a01007387 */ /* 0x0007e20000100a00 */
[----:B------:R-:W4:Y:S03]  /*d030*/  LDC R45, c[0x0][0x230] ;  /* 0x00008c00ff2d7b82 */ /* 0x000f260000000800 */
[----:B------:R3:W-:Y:S01]  /*d040*/  LDGSTS.E [R19+0x40008], desc[UR48][R10.64], !P3 ;  /* 0x400080000a137fae */ /* 0x0007e2000d921870 */
[----:B-1----:R-:W-:-:S03]  /*d050*/  IMAD.WIDE R4, R2, 0x4, R96 ;  /* 0x0000000402047825 */ /* 0x002fc600078e0260 */
        /* <DEDUP_REMOVED lines=10> */
[----:B------:R-:W-:Y:S02]  /*d100*/  VIADD R22, R64, 0xffffff56 ;  /* 0xffffff5640167836 */ /* 0x000fe40000000000 */
[C---:B---3--:R-:W-:Y:S01]  /*d110*/  IMAD.WIDE R6, R2.reuse, 0x4, R100 ;  /* 0x0000000402067825 */ /* 0x048fe200078e0264 */
[----:B------:R3:W-:Y:S01]  /*d120*/  LDGSTS.E [R19+0x4000c], desc[UR48][R10.64], !P0 ;  /* 0x4000c0000a137fae */ /* 0x0007e2000c121870 */
[----:B------:R-:W4:Y:S03]  /*d130*/  LDC R64, c[0x0][0x230] ;  /* 0x00008c00ff407b82 */ /* 0x000f260000000800 */
[----:B------:R2:W-:Y:S01]  /*d140*/  LDGSTS.E [R19+0x4400c], desc[UR48][R8.64], !P0 ;  /* 0x4400c00008137fae */ /* 0x0005e2000c121870 */
[----:B-1----:R-:W-:-:S03]  /*d150*/  IMAD.WIDE R4, R2, 0x4, R102 ;  /* 0x0000000402047825 */ /* 0x002fc600078e0266 */
[----:B------:R1:W-:Y:S04]  /*d160*/  LDGSTS.E [R19+0x4800c], desc[UR48][R6.64], !P0 ;  /* 0x4800c00006137fae */ /* 0x0003e8000c121870 */
[----:B------:R1:W-:Y:S01]  /*d170*/  LDGSTS.E [R19+0x4c00c], desc[UR48][R4.64], !P0 ;  /* 0x4c00c00004137fae */ /* 0x0003e2000c121870 */
[----:B------:R-:W-:-:S03]  /*d180*/  ISETP.GE.U32.AND P0, PT, R22, 0x7fffff17, PT ;  /* 0x7fffff171600780c */ /* 0x000fc60003f06070 */
[----:B------:R3:W-:Y:S04]  /*d190*/  STL.64 [R1+0x2a0], R10 ;  /* 0x0002a00a01007387 */ /* 0x0007e80000100a00 */
[----:B------:R2:W-:Y:S04]  /*d1a0*/  STL.64 [R1+0x4c0], R8 ;  /* 0x0004c00801007387 */ /* 0x0005e80000100a00 */
[----:B------:R1:W-:Y:S01]  /*d1b0*/  STL.64 [R1+0x4b8], R6 ;  /* 0x0004b80601007387 */ /* 0x0003e20000100a00 */
[----:B---3--:R-:W-:-:S03]  /*d1c0*/  IMAD.WIDE R10, R2, 0x4, R174 ;  /* 0x00000004020a7825 */ /* 0x008fc600078e02ae */
[----:B------:R3:W-:Y:S01]  /*d1d0*/  STL.64 [R1+0x4b0], R4 ;  /* 0x0004b00401007387 */ /* 0x0007e20000100a00 */
[----:B--2---:R-:W-:-:S03]  /*d1e0*/  IMAD.WIDE R8, R2, 0x4, R66 ;  /* 0x0000000402087825 */ /* 0x004fc600078e0242 */
[----:B------:R2:W-:Y:S01]  /*d1f0*/  STL.64 [R1+0x270], R10 ;  /* 0x0002700a01007387 */ /* 0x0005e20000100a00 */
[C---:B-1----:R-:W-:Y:S01]  /*d200*/  IMAD.WIDE R6, R2.reuse, 0x4, R158 ;  /* 0x0000000402067825 */ /* 0x042fe200078e029e */
[----:B------:R-:W-:Y:S02]  /*d210*/  IADD3 R22, R23, -0xab, RZ ;  /* 0xffffff5517167810 */ /* 0x000fe40007ffe0ff */
[----:B------:R2:W-:Y:S01]  /*d220*/  LDGSTS.E [R19+0x50000], desc[UR48][R10.64], !P3 ;  /* 0x500000000a137fae */ /* 0x0005e2000d921870 */
[----:B------:R-:W1:Y:S01]  /*d230*/  LDC R23, c[0x0][0x230] ;  /* 0x00008c00ff177b82 */ /* 0x000e620000000800 */
[C---:B---3--:R-:W-:Y:S02]  /*d240*/  IMAD.WIDE R4, R2.reuse, 0x4, R160 ;  /* 0x0000000402047825 */ /* 0x048fe400078e02a0 */
[----:B------:R3:W-:Y:S04]  /*d250*/  STL.64 [R1+0x680], R8 ;  /* 0x0006800801007387 */ /* 0x0007e80000100a00 */
[----:B------:R3:W-:Y:S01]  /*d260*/  LDGSTS.E [R19+0x54000], desc[UR48][R8.64], !P3 ;  /* 0x5400000008137fae */ /* 0x0007e2000d921870 */
[----:B--2---:R-:W-:-:S03]  /*d270*/  IMAD.WIDE R10, R2, 0x4, R180 ;  /* 0x00000004020a7825 */ /* 0x004fc600078e02b4 */
[----:B------:R2:W-:Y:S04]  /*d280*/  STL.64 [R1+0x678], R6 ;  /* 0x0006780601007387 */ /* 0x0005e80000100a00 */
[----:B------:R2:W-:Y:S01]  /*d290*/  LDGSTS.E [R19+0x58000], desc[UR48][R6.64], !P3 ;  /* 0x5800000006137fae */ /* 0x0005e2000d921870 */
[----:B---3--:R-:W-:-:S03]  /*d2a0*/  IMAD.WIDE R8, R2, 0x4, R68 ;  /* 0x0000000402087825 */ /* 0x008fc600078e0244 */
[----:B------:R3:W-:Y:S04]  /*d2b0*/  STL.64 [R1+0x670], R4 ;  /* 0x0006700401007387 */ /* 0x0007e80000100a00 */
[----:B------:R3:W-:Y:S01]  /*d2c0*/  LDGSTS.E [R19+0x5c000], desc[UR48][R4.64], !P3 ;  /* 0x5c00000004137fae */ /* 0x0007e2000d921870 */
[----:B------:R-:W-:Y:S01]  /*d2d0*/  ISETP.GE.U32.AND P3, PT, R22, 0x7fffff16, PT ;  /* 0x7fffff161600780c */ /* 0x000fe20003f66070 */
[----:B------:R-:W-:Y:S02]  /*d2e0*/  VIADD R22, R43, 0xffffff54 ;  /* 0xffffff542b167836 */ /* 0x000fe40000000000 */
[C---:B--2---:R-:W-:Y:S01]  /*d2f0*/  IMAD.WIDE R6, R2.reuse, 0x4, R164 ;  /* 0x0000000402067825 */ /* 0x044fe200078e02a4 */
[----:B------:R2:W-:Y:S01]  /*d300*/  LDGSTS.E [R19+0x50004], desc[UR48][R10.64], !P0 ;  /* 0x500040000a137fae */ /* 0x0005e2000c121870 */
[----:B------:R-:W4:Y:S03]  /*d310*/  LDC R43, c[0x0][0x230] ;  /* 0x00008c00ff2b7b82 */ /* 0x000f260000000800 */
[----:B------:R1:W-:Y:S01]  /*d320*/  LDGSTS.E [R19+0x54004], desc[UR48][R8.64], !P0 ;  /* 0x5400400008137fae */ /* 0x0003e2000c121870 */
[----:B---3--:R-:W-:-:S03]  /*d330*/  IMAD.WIDE R4, R2, 0x4, R166 ;  /* 0x0000000402047825 */ /* 0x008fc600078e02a6 */
[----:B------:R3:W-:Y:S04]  /*d340*/  LDGSTS.E [R19+0x58004], desc[UR48][R6.64], !P0 ;  /* 0x5800400006137fae */ /* 0x0007e8000c121870 */
[----:B------:R3:W-:Y:S01]  /*d350*/  LDGSTS.E [R19+0x5c004], desc[UR48][R4.64], !P0 ;  /* 0x5c00400004137fae */ /* 0x0007e2000c121870 */
[----:B------:R-:W-:Y:S01]  /*d360*/  ISETP.GE.U32.AND P0, PT, R22, 0x7fffff15, PT ;  /* 0x7fffff151600780c */ /* 0x000fe20003f06070 */
[----:B------:R-:W-:Y:S02]  /*d370*/  VIADD R22, R44, 0xffffff71 ;  /* 0xffffff712c167836 */ /* 0x000fe40000000000 */
[----:B------:R2:W-:Y:S01]  /*d380*/  STL.64 [R1+0x238], R10 ;  /* 0x0002380a01007387 */ /* 0x0005e20000100a00 */
[----:B------:R-:W4:Y:S03]  /*d390*/  LDC R44, c[0x0][0x230] ;  /* 0x00008c00ff2c7b82 */ /* 0x000f260000000800 */
[----:B------:R1:W-:Y:S04]  /*d3a0*/  STL.64 [R1+0x668], R8 ;  /* 0x0006680801007387 */ /* 0x0003e80000100a00 */
[----:B------:R3:W-:Y:S01]  /*d3b0*/  STL.64 [R1+0x660], R6 ;  /* 0x0006600601007387 */ /* 0x0007e20000100a00 */
[----:B--2---:R-:W-:-:S03]  /*d3c0*/  IMAD.WIDE R10, R2, 0x4, R110 ;  /* 0x00000004020a7825 */ /* 0x004fc600078e026e */
[----:B------:R2:W-:Y:S01]  /*d3d0*/  STL.64 [R1+0x658], R4 ;  /* 0x0006580401007387 */ /* 0x0005e20000100a00 */
[----:B-1----:R-:W-:-:S03]  /*d3e0*/  IMAD.WIDE R8, R2, 0x4, R70 ;  /* 0x0000000402087825 */ /* 0x002fc600078e0246 */
[----:B------:R1:W-:Y:S01]  /*d3f0*/  STL.64 [R1+0x208], R10 ;  /* 0x0002080a01007387 */ /* 0x0003e20000100a00 */
[----:B---3--:R-:W-:-:S03]  /*d400*/  IMAD.WIDE R6, R2, 0x4, R170 ;  /* 0x0000000402067825 */ /* 0x008fc600078e02aa */
[----:B------:R1:W-:Y:S01]  /*d410*/  LDGSTS.E [R19+0x50008], desc[UR48][R10.64], !P3 ;  /* 0x500080000a137fae */ /* 0x0003e2000d921870 */
[----:B--2---:R-:W-:-:S03]  /*d420*/  IMAD.WIDE R4, R2, 0x4, R172 ;  /* 0x0000000402047825 */ /* 0x004fc600078e02ac */
[----:B------:R2:W-:Y:S04]  /*d430*/  STL.64 [R1+0x650], R8 ;  /* 0x0006500801007387 */ /* 0x0005e80000100a00 */
[----:B------:R2:W-:Y:S01]  /*d440*/  LDGSTS.E [R19+0x54008], desc[UR48][R8.64], !P3 ;  /* 0x5400800008137fae */ /* 0x0005e2000d921870 */
[----:B-1----:R-:W-:-:S03]  /*d450*/  IMAD.WIDE R10, R2, 0x4, R116 ;  /* 0x00000004020a7825 */ /* 0x002fc600078e0274 */
[----:B------:R1:W-:Y:S04]  /*d460*/  STL.64 [R1+0x648], R6 ;  /* 0x0006480601007387 */ /* 0x0003e80000100a00 */
[----:B------:R1:W-:Y:S01]  /*d470*/  LDGSTS.E [R19+0x58008], desc[UR48][R6.64], !P3 ;  /* 0x5800800006137fae */ /* 0x0003e2000d921870 */
[----:B--2---:R-:W-:-:S03]  /*d480*/  IMAD.WIDE R8, R2, 0x4, R72 ;  /* 0x0000000402087825 */ /* 0x004fc600078e0248 */
[----:B------:R2:W-:Y:S01]  /*d490*/  STL.64 [R1+0x640], R4 ;  /* 0x0006400401007387 */ /* 0x0005e20000100a00 */
[----:B------:R-:W3:Y:S03]  /*d4a0*/  LDC R72, c[0x0][0x230] ;  /* 0x00008c00ff487b82 */ /* 0x000ee60000000800 */
[----:B------:R2:W-:Y:S01]  /*d4b0*/  LDGSTS.E [R19+0x5c008], desc[UR48][R4.64], !P3 ;  /* 0x5c00800004137fae */ /* 0x0005e2000d921870 */
[----:B-1----:R-:W-:Y:S01]  /*d4c0*/  IMAD.WIDE R6, R2, 0x4, R176 ;  /* 0x0000000402067825 */ /* 0x002fe200078e02b0 */
[----:B------:R-:W-:Y:S02]  /*d4d0*/  ISETP.GE.U32.AND P3, PT, R22, 0x7fffff32, PT ;  /* 0x7fffff321600780c */ /* 0x000fe40003f66070 */
[----:B------:R1:W-:Y:S01]  /*d4e0*/  STL.64 [R1+0x1d8], R10 ;  /* 0x0001d80a01007387 */ /* 0x0003e20000100a00 */
[----:B------:R-:W-:Y:S02]  /*d4f0*/  IADD3 R22, R42, -0x90, RZ ;  /* 0xffffff702a167810 */ /* 0x000fe40007ffe0ff */
[----:B------:R-:W3:Y:S01]  /*d500*/  LDC R42, c[0x0][0x230] ;  /* 0x00008c00ff2a7b82 */ /* 0x000ee20000000800 */
        /* <DEDUP_REMOVED lines=11> */
[----:B------:R-:W-:Y:S01]  /*d5c0*/  ISETP.GE.U32.AND P0, PT, R22, 0x7fffff31, PT ;  /* 0x7fffff311600780c */ /* 0x000fe20003f06070 */
[----:B-1----:R-:W-:Y:S02]  /*d5d0*/  IMAD.WIDE R6, R2, 0x4, R106 ;  /* 0x0000000402067825 */ /* 0x002fe400078e026a */
[----:B------:R1:W-:Y:S02]  /*d5e0*/  STL.64 [R1+0x1a8], R10 ;  /* 0x0001a80a01007387 */ /* 0x0003e40000100a00 */
[----:B------:R-:W-:-:S02]  /*d5f0*/  VIADD R22, R23, 0xffffff6f ;  /* 0xffffff6f17167836 */ /* 0x000fc40000000000 */
[----:B------:R1:W-:Y:S01]  /*d600*/  LDGSTS.E [R18+0x40000], desc[UR48][R10.64], !P5 ;  /* 0x400000000a127fae */ /* 0x0003e2000e921870 */
[----:B------:R-:W3:Y:S01]  /*d610*/  LDC R23, c[0x0][0x230] ;  /* 0x00008c00ff177b82 */ /* 0x000ee20000000800 */
[C---:B--2---:R-:W-:Y:S02]  /*d620*/  IMAD.WIDE R4, R2.reuse, 0x4, R108 ;  /* 0x0000000402047825 */ /* 0x044fe400078e026c */
[----:B------:R2:W-:Y:S04]  /*d630*/  STL.64 [R1+0x3b0], R8 ;  /* 0x0003b00801007387 */ /* 0x0005e80000100a00 */
[----:B------:R2:W-:Y:S01]  /*d640*/  LDGSTS.E [R18+0x44000], desc[UR48][R8.64], !P5 ;  /* 0x4400000008127fae */ /* 0x0005e2000e921870 */
[----:B-1----:R-:W-:-:S03]  /*d650*/  IMAD.WIDE R10, R2, 0x4, R128 ;  /* 0x00000004020a7825 */ /* 0x002fc600078e0280 */
[----:B------:R1:W-:Y:S01]  /*d660*/  STL.64 [R1+0x3a8], R6 ;  /* 0x0003a80601007387 */ /* 0x0003e20000100a00 */
[----:B------:R-:W3:Y:S03]  /*d670*/  LDC R128, c[0x0][0x230] ;  /* 0x00008c00ff807b82 */ /* 0x000ee60000000800 */
[----:B------:R1:W-:Y:S01]  /*d680*/  LDGSTS.E [R18+0x48000], desc[UR48][R6.64], !P5 ;  /* 0x4800000006127fae */ /* 0x0003e2000e921870 */
[----:B--2---:R-:W-:-:S03]  /*d690*/  IMAD.WIDE R8, R2, 0x4, R50 ;  /* 0x0000000402087825 */ /* 0x004fc600078e0232 */
[----:B------:R2:W-:Y:S04]  /*d6a0*/  STL.64 [R1+0x3a0], R4 ;  /* 0x0003a00401007387 */ /* 0x0005e80000100a00 */
[----:B------:R2:W-:Y:S01]  /*d6b0*/  LDGSTS.E [R18+0x4c000], desc[UR48][R4.64], !P5 ;  /* 0x4c00000004127fae */ /* 0x0005e2000e921870 */
[----:B------:R-:W-:Y:S01]  /*d6c0*/  ISETP.GE.U32.AND P5, PT, R22, 0x7fffff30, PT ;  /* 0x7fffff301600780c */ /* 0x000fe20003fa6070 */
[----:B-1----:R-:W-:Y:S02]  /*d6d0*/  IMAD.WIDE R6, R2, 0x4, R112 ;  /* 0x0000000402067825 */ /* 0x002fe400078e0270 */
[----:B------:R1:W-:Y:S01]  /*d6e0*/  STL.64 [R1+0x170], R10 ;  /* 0x0001700a01007387 */ /* 0x0003e20000100a00 */
[----:B------:R-:W3:Y:S01]  /*d6f0*/  LDC R112, c[0x0][0x230] ;  /* 0x00008c00ff707b82 */ /* 0x000ee20000000800 */
[----:B----4-:R-:W-:-:S02]  /*d700*/  VIADD R22, R44, 0xffffff6e ;  /* 0xffffff6e2c167836 */ /* 0x010fc40000000000 */
[----:B------:R1:W-:Y:S01]  /*d710*/  LDGSTS.E [R18+0x40004], desc[UR48][R10.64], !P6 ;  /* 0x400040000a127fae */ /* 0x0003e2000f121870 */
[----:B--2---:R-:W-:-:S03]  /*d720*/  IMAD.WIDE R4, R2, 0x4, R114 ;  /* 0x0000000402047825 */ /* 0x004fc600078e0272 */
[----:B------:R2:W-:Y:S01]  /*d730*/  STL.64 [R1+0x388], R8 ;  /* 0x0003880801007387 */ /* 0x0005e20000100a00 */
[----:B------:R-:W4:Y:S03]  /*d740*/  LDC R44, c[0x0][0x230] ;  /* 0x00008c00ff2c7b82 */ /* 0x000f260000000800 */
        /* <DEDUP_REMOVED lines=8> */
[C---:B-1----:R-:W-:Y:S01]  /*d7d0*/  IMAD.WIDE R6, R2.reuse, 0x4, R118 ;  /* 0x0000000402067825 */ /* 0x042fe200078e0276 */
[----:B------:R-:W-:Y:S01]  /*d7e0*/  IADD3 R22, R43, -0xad, RZ ;  /* 0xffffff532b167810 */ /* 0x000fe20007ffe0ff */
[----:B------:R1:W-:Y:S01]  /*d7f0*/  LDGSTS.E [R18+0x40008], desc[UR48][R10.64], !P3 ;  /* 0x400080000a127fae */ /* 0x0003e2000d921870 */
[----:B------:R-:W4:Y:S03]  /*d800*/  LDC R43, c[0x0][0x230] ;  /* 0x00008c00ff2b7b82 */ /* 0x000f260000000800 */
[----:B------:R3:W-:Y:S01]  /*d810*/  LDGSTS.E [R18+0x44008], desc[UR48][R8.64], !P3 ;  /* 0x4400800008127fae */ /* 0x0007e2000d921870 */
[----:B--2---:R-:W-:-:S03]  /*d820*/  IMAD.WIDE R4, R2, 0x4, R120 ;  /* 0x0000000402047825 */ /* 0x004fc600078e0278 */
[----:B------:R2:W-:Y:S01]  /*d830*/  LDGSTS.E [R18+0x48008], desc[UR48][R6.64], !P3 ;  /* 0x4800800006127fae */ /* 0x0005e2000d921870 */
[----:B------:R-:W4:Y:S03]  /*d840*/  LDC R120, c[0x0][0x230] ;  /* 0x00008c00ff787b82 */ /* 0x000f260000000800 */
[----:B------:R1:W-:Y:S04]  /*d850*/  STL.64 [R1+0x108], R10 ;  /* 0x0001080a01007387 */ /* 0x0003e80000100a00 */
[----:B------:R4:W-:Y:S01]  /*d860*/  LDGSTS.E [R18+0x4c008], desc[UR48][R4.64], !P3 ;  /* 0x4c00800004127fae */ /* 0x0009e2000d921870 */
[----:B------:R-:W-:-:S03]  /*d870*/  ISETP.GE.U32.AND P3, PT, R22, 0x7fffff14, PT ;  /* 0x7fffff141600780c */ /* 0x000fc60003f66070 */
[----:B------:R3:W-:Y:S01]  /*d880*/  STL.64 [R1+0x360], R8 ;  /* 0x0003600801007387 */ /* 0x0007e20000100a00 */
[----:B-1----:R-:W-:-:S03]  /*d890*/  IMAD.WIDE R10, R2, 0x4, R192 ;  /* 0x00000004020a7825 */ /* 0x002fc600078e02c0 */
[----:B------:R2:W-:Y:S01]  /*d8a0*/  STL.64 [R1+0x358], R6 ;  /* 0x0003580601007387 */ /* 0x0005e20000100a00 */
[----:B------:R-:W-:-:S03]  /*d8b0*/  IMAD.WIDE R20, R2, 0x4, R80 ;  /* 0x0000000402147825 */ /* 0x000fc600078e0250 */
[----:B------:R4:W-:Y:S01]  /*d8c0*/  STL.64 [R1+0x350], R4 ;  /* 0x0003500401007387 */ /* 0x0009e20000100a00 */
[----:B------:R-:W1:Y:S01]  /*d8d0*/  LDC R80, c[0x0][0x230] ;  /* 0x00008c00ff507b82 */ /* 0x000e620000000800 */
[C---:B---3--:R-:W-:Y:S02]  /*d8e0*/  IMAD.WIDE R8, R2.reuse, 0x4, R54 ;  /* 0x0000000402087825 */ /* 0x048fe400078e0236 */
[----:B------:R3:W-:Y:S02]  /*d8f0*/  LDGSTS.E [R18+0x4000c], desc[UR48][R10.64], !P0 ;  /* 0x4000c0000a127fae */ /* 0x0007e4000c121870 */
[C---:B--2---:R-:W-:Y:S02]  /*d900*/  IMAD.WIDE R6, R2.reuse, 0x4, R124 ;  /* 0x0000000402067825 */ /* 0x044fe400078e027c */
[----:B------:R2:W-:Y:S02]  /*d910*/  LDGSTS.E [R18+0x4400c], desc[UR48][R8.64], !P0 ;  /* 0x4400c00008127fae */ /* 0x0005e4000c121870 */
[----:B------:R-:W-:-:S04]  /*d920*/  IMAD.WIDE R46, R2, 0x4, R146 ;  /* 0x00000004022e7825 */ /* 0x000fc800078e0292 */
        /* <DEDUP_REMOVED lines=16> */
[----:B------:R-:W-:Y:S02]  /*da30*/  VIADD R48, R48, 0xffffff67 ;  /* 0xffffff6730307836 */ /* 0x000fe40000000000 */
[----:B------:R-:W-:Y:S02]  /*da40*/  VIADD R64, R64, 0xffffff4b ;  /* 0xffffff4b40407836 */ /* 0x000fe40000000000 */
[----:B------:R-:W-:Y:S02]  /*da50*/  VIADD R72, R72, 0xffffff4a ;  /* 0xffffff4a48487836 */ /* 0x000fe40000000000 */
[----:B------:R-:W-:Y:S01]  /*da60*/  VIADD R96, R96, 0xffffff65 ;  /* 0xffffff6560607836 */ /* 0x000fe20000000000 */
[----:B------:R-:W-:Y:S01]  /*da70*/  IADD3 R128, R128, -0xb9, RZ ;  /* 0xffffff4780807810 */ /* 0x000fe20007ffe0ff */
[----:B----4-:R-:W-:Y:S01]  /*da80*/  IMAD.WIDE R4, R2, 0x4, R126 ;  /* 0x0000000402047825 */ /* 0x010fe200078e027e */
[----:B------:R3:W-:Y:S01]  /*da90*/  STL.64 [R1+0xa8], R10 ;  /* 0x0000a80a01007387 */ /* 0x0007e20000100a00 */
[----:B------:R-:W4:Y:S02]  /*daa0*/  LDC R56, c[0x0][0x230] ;  /* 0x00008c00ff387b82 */ /* 0x000f240000000800 */
[----:B------:R-:W-:Y:S01]  /*dab0*/  VIADD R22, R42, 0xffffff52 ;  /* 0xffffff522a167836 */ /* 0x000fe20000000000 */
[----:B------:R1:W-:Y:S04]  /*dac0*/  LDGSTS.E [R18+0x4800c], desc[UR48][R6.64], !P0 ;  /* 0x4800c00006127fae */ /* 0x0003e8000c121870 */
[----:B------:R2:W-:Y:S01]  /*dad0*/  STL.64 [R1+0x338], R8 ;  /* 0x0003380801007387 */ /* 0x0005e20000100a00 */
[----:B------:R-:W4:Y:S03]  /*dae0*/  LDC R42, c[0x0][0x230] ;  /* 0x00008c00ff2a7b82 */ /* 0x000f260000000800 */
[----:B------:R1:W-:Y:S01]  /*daf0*/  LDGSTS.E [R18+0x4c00c], desc[UR48][R4.64], !P0 ;  /* 0x4c00c00004127fae */ /* 0x0003e2000c121870 */
[----:B---3--:R-:W-:Y:S01]  /*db00*/  IMAD.WIDE R10, R2, 0x4, R198 ;  /* 0x00000004020a7825 */ /* 0x008fe200078e02c6 */
[----:B------:R-:W-:-:S02]  /*db10*/  ISETP.GE.U32.AND P0, PT, R22, 0x7fffff13, PT ;  /* 0x7fffff131600780c */ /* 0x000fc40003f06070 */
[----:B------:R1:W-:Y:S01]  /*db20*/  STL.64 [R1+0x330], R6 ;  /* 0x0003300601007387 */ /* 0x0003e20000100a00 */
[----:B------:R-:W-:Y:S01]  /*db30*/  VIADD R22, R23, 0xffffff51 ;  /* 0xffffff5117167836 */ /* 0x000fe20000000000 */
[----:B------:R-:W3:Y:S01]  /*db40*/  LDC R192, c[0x0][0x230] ;  /* 0x00008c00ffc07b82 */ /* 0x000ee20000000800 */
[C---:B--2---:R-:W-:Y:S01]  /*db50*/  IMAD.WIDE R8, R2.reuse, 0x4, R74 ;  /* 0x0000000402087825 */ /* 0x044fe200078e024a */
[----:B------:R2:W-:Y:S04]  /*db60*/  STL.64 [R1+0x328], R4 ;  /* 0x0003280401007387 */ /* 0x0005e80000100a00 */
[----:B------:R4:W-:Y:S02]  /*db70*/  LDGSTS.E [R18+0x50000], desc[UR48][R10.64], !P3 ;  /* 0x500000000a127fae */ /* 0x0009e4000d921870 */
[----:B------:R-:W3:Y:S01]  /*db80*/  LDC R23, c[0x0][0x230] ;  /* 0x00008c00ff177b82 */ /* 0x000ee20000000800 */
[C---:B-1----:R-:W-:Y:S01]  /*db90*/  IMAD.WIDE R6, R2.reuse, 0x4, R182 ;  /* 0x0000000402067825 */ /* 0x042fe200078e02b6 */
[----:B------:R1:W-:Y:S03]  /*dba0*/  LDGSTS.E [R18+0x54000], desc[UR48][R8.64], !P3 ;  /* 0x5400000008127fae */ /* 0x0003e6000d921870 */
[C---:B--2---:R-:W-:Y:S01]  /*dbb0*/  IMAD.WIDE R4, R2.reuse, 0x4, R184 ;  /* 0x0000000402047825 */ /* 0x044fe200078e02b8 */
[----:B------:R2:W-:Y:S03]  /*dbc0*/  LDGSTS.E [R18+0x58000], desc[UR48][R6.64], !P3 ;  /* 0x5800000006127fae */ /* 0x0005e6000d921870 */
[----:B------:R-:W-:Y:S01]  /*dbd0*/  IMAD.WIDE R50, R2, 0x4, R246 ;  /* 0x0000000402327825 */ /* 0x000fe200078e02f6 */
[----:B------:R1:W-:Y:S01]  /*dbe0*/  STL.64 [R1+0xa0], R10 ;  /* 0x0000a00a01007387 */ /* 0x0003e20000100a00 */
[----:B----4-:R-:W-:Y:S01]  /*dbf0*/  IADD3 R56, R56, -0x9a, RZ ;  /* 0xffffff6638387810 */ /* 0x010fe20007ffe0ff */
[----:B------:R-:W4:Y:S02]  /*dc00*/  LDC R184, c[0x0][0x230] ;  /* 0x00008c00ffb87b82 */ /* 0x000f240000000800 */
[----:B------:R2:W-:Y:S01]  /*dc10*/  LDGSTS.E [R18+0x5c000], desc[UR48][R4.64], !P3 ;  /* 0x5c00000004127fae */ /* 0x0005e2000d921870 */
[----:B------:R-:W-:-:S03]  /*dc20*/  ISETP.GE.U32.AND P3, PT, R22, 0x7fffff12, PT ;  /* 0x7fffff121600780c */ /* 0x000fc60003f66070 */
[----:B------:R2:W-:Y:S01]  /*dc30*/  STL.64 [R1+0x610], R8 ;  /* 0x0006100801007387 */ /* 0x0005e20000100a00 */
[----:B-1----:R-:W-:-:S03]  /*dc40*/  IMAD.WIDE R10, R2, 0x4, R204 ;  /* 0x00000004020a7825 */ /* 0x002fc600078e02cc */
[----:B------:R1:W-:Y:S01]  /*dc50*/  STL.64 [R1+0x608], R6 ;  /* 0x0006080601007387 */ /* 0x0003e20000100a00 */
[----:B------:R-:W-:Y:S02]  /*dc60*/  IADD3 R22, R43, -0xb0, RZ ;  /* 0xffffff502b167810 */ /* 0x000fe40007ffe0ff */
[----:B------:R-:W4:Y:S01]  /*dc70*/  LDC R43, c[0x0][0x230] ;  /* 0x00008c00ff2b7b82 */ /* 0x000f220000000800 */
[----:B------:R3:W-:Y:S01]  /*dc80*/  STL.64 [R1+0x600], R4 ;  /* 0x0006000401007387 */ /* 0x0007e20000100a00 */
[----:B--2---:R-:W-:-:S03]  /*dc90*/  IMAD.WIDE R8, R2, 0x4, R76 ;  /* 0x0000000402087825 */ /* 0x004fc600078e024c */
[----:B------:R2:W-:Y:S01]  /*dca0*/  LDGSTS.E [R18+0x50004], desc[UR48][R10.64], !P0 ;  /* 0x500040000a127fae */ /* 0x0005e2000c121870 */
[----:B-1----:R-:W-:-:S03]  /*dcb0*/  IMAD.WIDE R6, R2, 0x4, R188 ;  /* 0x0000000402067825 */ /* 0x002fc600078e02bc */
[----:B------:R1:W-:Y:S01]  /*dcc0*/  LDGSTS.E [R18+0x54004], desc[UR48][R8.64], !P0 ;  /* 0x5400400008127fae */ /* 0x0003e2000c121870 */
[----:B---3--:R-:W-:-:S03]  /*dcd0*/  IMAD.WIDE R4, R2, 0x4, R190 ;  /* 0x0000000402047825 */ /* 0x008fc600078e02be */
[----:B------:R2:W-:Y:S04]  /*dce0*/  STL.64 [R1+0x98], R10 ;  /* 0x0000980a01007387 */ /* 0x0005e80000100a00 */
[----:B------:R3:W-:Y:S04]  /*dcf0*/  LDGSTS.E [R18+0x58004], desc[UR48][R6.64], !P0 ;  /* 0x5800400006127fae */ /* 0x0007e8000c121870 */
[----:B------:R1:W-:Y:S04]  /*dd00*/  STL.64 [R1+0x5f8], R8 ;  /* 0x0005f80801007387 */ /* 0x0003e80000100a00 */
[----:B------:R3:W-:Y:S01]  /*dd10*/  LDGSTS.E [R18+0x5c004], desc[UR48][R4.64], !P0 ;  /* 0x5c00400004127fae */ /* 0x0007e2000c121870 */
[----:B--2---:R-:W-:Y:S01]  /*dd20*/  IMAD.WIDE R10, R2, 0x4, R134 ;  /* 0x00000004020a7825 */ /* 0x004fe200078e0286 */
[----:B------:R-:W-:-:S02]  /*dd30*/  ISETP.GE.U32.AND P0, PT, R22, 0x7fffff11, PT ;  /* 0x7fffff111600780c */ /* 0x000fc40003f06070 */
[----:B------:R3:W-:Y:S01]  /*dd40*/  STL.64 [R1+0x5f0], R6 ;  /* 0x0005f00601007387 */ /* 0x0007e20000100a00 */
[----:B-1----:R-:W-:-:S03]  /*dd50*/  IMAD.WIDE R8, R2, 0x4, R78 ;  /* 0x0000000402087825 */ /* 0x002fc600078e024e */
[----:B------:R1:W-:Y:S04]  /*dd60*/  STL.64 [R1+0x5e8], R4 ;  /* 0x0005e80401007387 */ /* 0x0003e80000100a00 */
[----:B------:R-:W-:Y:S01]  /*dd70*/  STL.64 [R1+0x90], R10 ;  /* 0x0000900a01007387 */ /* 0x000fe20000100a00 */
[----:B---3--:R-:W-:-:S03]  /*dd80*/  IMAD.WIDE R6, R2, 0x4, R194 ;  /* 0x0000000402067825 */ /* 0x008fc600078e02c2 */
[----:B------:R-:W-:Y:S01]  /*dd90*/  LDGSTS.E [R18+0x50008], desc[UR48][R10.64], !P3 ;  /* 0x500080000a127fae */ /* 0x000fe2000d921870 */
[----:B-1----:R-:W-:-:S03]  /*dda0*/  IMAD.WIDE R4, R2, 0x4, R196 ;  /* 0x0000000402047825 */ /* 0x002fc600078e02c4 */
[----:B------:R1:W-:Y:S04]  /*ddb0*/  STL.64 [R1+0x5e0], R8 ;  /* 0x0005e00801007387 */ /* 0x0003e80000100a00 */
[----:B------:R1:W-:Y:S04]  /*ddc0*/  LDGSTS.E [R18+0x54008], desc[UR48][R8.64], !P3 ;  /* 0x5400800008127fae */ /* 0x0003e8000d921870 */
[----:B------:R2:W-:Y:S04]  /*ddd0*/  STL.64 [R1+0x5d8], R6 ;  /* 0x0005d80601007387 */ /* 0x0005e80000100a00 */
[----:B------:R2:W-:Y:S04]  /*dde0*/  LDGSTS.E [R18+0x58008], desc[UR48][R6.64], !P3 ;  /* 0x5800800006127fae */ /* 0x0005e8000d921870 */
[----:B------:R3:W-:Y:S01]  /*ddf0*/  STL.64 [R1+0x5d0], R4 ;  /* 0x0005d00401007387 */ /* 0x0007e20000100a00 */
[----:B-1----:R-:W-:-:S03]  /*de00*/  IMAD.WIDE R8, R2, 0x4, R202 ;  /* 0x0000000402087825 */ /* 0x002fc600078e02ca */
[----:B------:R3:W-:Y:S01]  /*de10*/  LDGSTS.E [R18+0x5c008], desc[UR48][R4.64], !P3 ;  /* 0x5c00800004127fae */ /* 0x0007e2000d921870 */
[----:B--2---:R-:W-:-:S05]  /*de20*/  IMAD.WIDE R6, R2, 0x4, R140 ;  /* 0x0000000402067825 */ /* 0x004fca00078e028c */
[----:B------:R1:W-:Y:S01]  /*de30*/  STL.64 [R1+0x88], R6 ;  /* 0x0000880601007387 */ /* 0x0003e20000100a00 */
[----:B---3--:R-:W-:-:S03]  /*de40*/  IMAD.WIDE R4, R2, 0x4, R200 ;  /* 0x0000000402047825 */ /* 0x008fc600078e02c8 */
[----:B------:R1:W-:Y:S01]  /*de50*/  LDGSTS.E [R18+0x5000c], desc[UR48][R6.64], !P0 ;  /* 0x5000c00006127fae */ /* 0x0003e2000c121870 */
[----:B------:R-:W-:-:S03]  /*de60*/  IMAD.WIDE R10, R2, 0x4, R130 ;  /* 0x00000004020a7825 */ /* 0x000fc600078e0282 */
[----:B------:R-:W-:Y:S04]  /*de70*/  STL.64 [R1+0xaf0], R20 ;  /* 0x000af01401007387 */ /* 0x000fe80000100a00 */
[----:B------:R-:W-:Y:S04]  /*de80*/  LDGSTS.E [R18+0x5400c], desc[UR48][R20.64], !P0 ;  /* 0x5400c00014127fae */ /* 0x000fe8000c121870 */
[----:B------:R-:W-:Y:S01]  /*de90*/  STL.64 [R1+0xaf8], R4 ;  /* 0x000af80401007387 */ /* 0x000fe20000100a00 */
[----:B-1----:R-:W-:-:S03]  /*dea0*/  IMAD.WIDE R6, R2, 0x4, R132 ;  /* 0x0000000402067825 */ /* 0x002fc600078e0284 */
[----:B------:R-:W-:Y:S04]  /*deb0*/  LDGSTS.E [R18+0x5800c], desc[UR48][R4.64], !P0 ;  /* 0x5800c00004127fae */ /* 0x000fe8000c121870 */
[----:B------:R1:W-:Y:S04]  /*dec0*/  STL.64 [R1+0xb00], R8 ;  /* 0x000b000801007387 */ /* 0x0003e80000100a00 */
[----:B------:R1:W-:Y:S04]  /*ded0*/  LDGSTS.E [R18+0x5c00c], desc[UR48][R8.64], !P0 ;  /* 0x5c00c00008127fae */ /* 0x0003e8000c121870 */
[----:B------:R-:W-:Y:S04]  /*dee0*/  STL.64 [R1+0xad0], R18 ;  /* 0x000ad01201007387 */ /* 0x000fe80000100a00 */
[----:B------:R-:W-:Y:S04]  /*def0*/  STL.64 [R1+0x80], R46 ;  /* 0x0000802e01007387 */ /* 0x000fe80000100a00 */
[----:B------:R-:W-:Y:S01]  /*df00*/  LDGSTS.E [R15+0x40000], desc[UR48][R46.64], !P5 ;  /* 0x400000002e0f7fae */ /* 0x000fe2000e921870 */
[----:B-1----:R-:W-:-:S03]  /*df10*/  IMAD.WIDE R8, R2, 0x4, R58 ;  /* 0x0000000402087825 */ /* 0x002fc600078e023a */
[----:B------:R-:W-:Y:S04]  /*df20*/  STL.64 [R1+0x78], R12 ;  /* 0x0000780c01007387 */ /* 0x000fe80000100a00 */
[----:B------:R-:W-:Y:S04]  /*df30*/  LDGSTS.E [R15+0x44000], desc[UR48][R12.64], !P5 ;  /* 0x440000000c0f7fae */ /* 0x000fe8000e921870 */
[----:B------:R1:W-:Y:S04]  /*df40*/  STL.64 [R1+0x70], R10 ;  /* 0x0000700a01007387 */ /* 0x0003e80000100a00 */
[----:B------:R1:W-:Y:S04]  /*df50*/  LDGSTS.E [R15+0x48000], desc[UR48][R10.64], !P5 ;  /* 0x480000000a0f7fae */ /* 0x0003e8000e921870 */
[----:B------:R2:W-:Y:S04]  /*df60*/  STL.64 [R1+0x68], R6 ;  /* 0x0000680601007387 */ /* 0x0005e80000100a00 */
[----:B------:R2:W-:Y:S01]  /*df70*/  LDGSTS.E [R15+0x4c000], desc[UR48][R6.64], !P5 ;  /* 0x4c000000060f7fae */ /* 0x0005e2000e921870 */
[----:B-1----:R-:W-:Y:S01]  /*df80*/  IMAD.WIDE R10, R2, 0x4, R152 ;  /* 0x00000004020a7825 */ /* 0x002fe200078e0298 */
[----:B------:R-:W-:Y:S01]  /*df90*/  IADD3 R80, R80, -0xb7, RZ ;  /* 0xffffff4950507810 */ /* 0x000fe20007ffe0ff */
[----:B------:R-:W1:Y:S03]  /*dfa0*/  LDC R152, c[0x0][0x230] ;  /* 0x00008c00ff987b82 */ /* 0x000e660000000800 */
[----:B------:R-:W-:Y:S01]  /*dfb0*/  STL.64 [R1+0x60], R10 ;  /* 0x0000600a01007387 */ /* 0x000fe20000100a00 */
[----:B--2---:R-:W-:-:S03]  /*dfc0*/  IMAD.WIDE R6, R2, 0x4, R136 ;  /* 0x0000000402067825 */ /* 0x004fc600078e0288 */
[----:B------:R-:W-:Y:S01]  /*dfd0*/  LDGSTS.E [R15+0x40004], desc[UR48][R10.64], !P6 ;  /* 0x400040000a0f7fae */ /* 0x000fe2000f121870 */
[----:B------:R-:W2:Y:S01]  /*dfe0*/  LDC R136, c[0x0][0x230] ;  /* 0x00008c00ff887b82 */ /* 0x000ea20000000800 */
[----:B------:R-:W-:Y:S02]  /*dff0*/  IMAD.WIDE R4, R2, 0x4, R138 ;  /* 0x0000000402047825 */ /* 0x000fe400078e028a */
[----:B------:R-:W-:Y:S04]  /*e000*/  STL.64 [R1+0x58], R8 ;  /* 0x0000580801007387 */ /* 0x000fe80000100a00 */
[----:B------:R-:W-:Y:S04]  /*e010*/  LDGSTS.E [R15+0x44004], desc[UR48][R8.64], !P6 ;  /* 0x44004000080f7fae */ /* 0x000fe8000f121870 */
[----:B------:R3:W-:Y:S04]  /*e020*/  STL.64 [R1+0x50], R6 ;  /* 0x0000500601007387 */ /* 0x0007e80000100a00 */
[----:B------:R3:W-:Y:S04]  /*e030*/  LDGSTS.E [R15+0x48004], desc[UR48][R6.64], !P6 ;  /* 0x48004000060f7fae */ /* 0x0007e8000f121870 */
[----:B------:R4:W-:Y:S01]  /*e040*/  STL.64 [R1+0x48], R4 ;  /* 0x0000480401007387 */ /* 0x0009e20000100a00 */
[----:B------:R-:W-:-:S02]  /*e050*/  VIADD R22, R44, 0xffffff6d ;  /* 0xffffff6d2c167836 */ /* 0x000fc40000000000 */
[----:B------:R-:W1:Y:S01]  /*e060*/  LDC R44, c[0x0][0x230] ;  /* 0x00008c00ff2c7b82 */ /* 0x000e620000000800 */
[----:B------:R4:W-:Y:S01]  /*e070*/  LDGSTS.E [R15+0x4c004], desc[UR48][R4.64], !P6 ;  /* 0x4c004000040f7fae */ /* 0x0009e2000f121870 */
[----:B---3--:R-:W-:-:S05]  /*e080*/  IMAD.WIDE R6, R2, 0x4, R210 ;  /* 0x0000000402067825 */ /* 0x008fca00078e02d2 */
[----:B------:R3:W-:Y:S04]  /*e090*/  STL.64 [R1+0x40], R6 ;  /* 0x0000400601007387 */ /* 0x0007e80000100a00 */
[----:B------:R-:W2:Y:S04]  /*e0a0*/  LDL.LU.64 R90, [R1+0xb0] ;  /* 0x0000b000015a7983 */ /* 0x000ea80000300a00 */
[----:B------:R-:W2:Y:S04]  /*e0b0*/  LDL.LU.64 R104, [R1+0xb8] ;  /* 0x0000b80001687983 */ /* 0x000ea80000300a00 */
[----:B------:R-:W2:Y:S04]  /*e0c0*/  LDL.LU.64 R156, [R1+0xc0] ;  /* 0x0000c000019c7983 */ /* 0x000ea80000300a00 */
[----:B------:R-:W2:Y:S04]  /*e0d0*/  LDL.LU.64 R98, [R1+0xc8] ;  /* 0x0000c80001627983 */ /* 0x000ea80000300a00 */
[----:B------:R-:W2:Y:S04]  /*e0e0*/  LDL.LU.64 R154, [R1+0xd0] ;  /* 0x0000d000019a7983 */ /* 0x000ea80000300a00 */
[----:B------:R-:W2:Y:S04]  /*e0f0*/  LDL.LU.64 R88, [R1+0xd8] ;  /* 0x0000d80001587983 */ /* 0x000ea80000300a00 */
[----:B------:R-:W2:Y:S01]  /*e100*/  LDL.LU.64 R162, [R1+0xe0] ;  /* 0x0000e00001a27983 */ /* 0x000ea20000300a00 */
[----:B------:R-:W-:Y:S01]  /*e110*/  ISETP.GE.U32.AND P3, PT, R22, 0x7fffff2e, PT ;  /* 0x7fffff2e1600780c */ /* 0x000fe20003f66070 */
[----:B------:R-:W-:-:S02]  /*e120*/  VIADD R22, R42, 0xffffff6c ;  /* 0xffffff6c2a167836 */ /* 0x000fc40000000000 */
[----:B------:R-:W3:Y:S01]  /*e130*/  LDC R42, c[0x0][0x230] ;  /* 0x00008c00ff2a7b82 */ /* 0x000ee20000000800 */
[----:B------:R-:W-:Y:S01]  /*e140*/  IMAD.WIDE R8, R2, 0x4, R60 ;  /* 0x0000000402087825 */ /* 0x000fe200078e023c */
[----:B------:R-:W2:Y:S01]  /*e150*/  LDL.LU.64 R92, [R1+0xe8] ;  /* 0x0000e800015c7983 */ /* 0x000ea20000300a00 */
[----:B------:R-:W-:Y:S02]  /*e160*/  ISETP.GE.U32.AND P0, PT, R22, 0x7fffff2d, PT ;  /* 0x7fffff2d1600780c */ /* 0x000fe40003f06070 */
[----:B------:R-:W-:Y:S01]  /*e170*/  IADD3 R22, R23, -0x95, RZ ;  /* 0xffffff6b17167810 */ /* 0x000fe20007ffe0ff */
[----:B----4-:R-:W-:Y:S01]  /*e180*/  IMAD.WIDE R4, R2, 0x4, R142 ;  /* 0x0000000402047825 */ /* 0x010fe200078e028e */
[----:B------:R-:W4:Y:S01]  /*e190*/  LDL.LU.64 R86, [R1+0xf0] ;  /* 0x0000f00001567983 */ /* 0x000f220000300a00 */
[----:B------:R-:W3:Y:S01]  /*e1a0*/  LDC R23, c[0x0][0x230] ;  /* 0x00008c00ff177b82 */ /* 0x000ee20000000800 */
[----:B------:R-:W-:Y:S01]  /*e1b0*/  ISETP.GE.U32.AND P5, PT, R22, 0x7fffff2c, PT ;  /* 0x7fffff2c1600780c */ /* 0x000fe20003fa6070 */
[----:B-1----:R-:W-:Y:S01]  /*e1c0*/  VIADD R22, R44, 0xffffff6a ;  /* 0xffffff6a2c167836 */ /* 0x002fe20000000000 */
[----:B------:R1:W-:Y:S01]  /*e1d0*/  LDGSTS.E [R15+0x40008], desc[UR48][R6.64], !P3 ;  /* 0x40008000060f7fae */ /* 0x0003e2000d921870 */
[----:B------:R-:W-:-:S03]  /*e1e0*/  IMAD.WIDE R20, R2, 0x4, R144 ;  /* 0x0000000402147825 */ /* 0x000fc600078e0290 */
[----:B------:R-:W-:Y:S01]  /*e1f0*/  ISETP.GE.U32.AND P6, PT, R22, 0x7fffff2b, PT ;  /* 0x7fffff2b1600780c */ /* 0x000fe20003fc6070 */
[----:B------:R-:W-:Y:S01]  /*e200*/  VIADD R22, R43, 0xffffff4f ;  /* 0xffffff4f2b167836 */ /* 0x000fe20000000000 */
[----:B------:R-:W1:Y:S01]  /*e210*/  LDC R44, c[0x0][0x230] ;  /* 0x00008c00ff2c7b82 */ /* 0x000e620000000800 */
[----:B------:R1:W-:Y:S01]  /*e220*/  LDGSTS.E [R15+0x44008], desc[UR48][R8.64], !P3 ;  /* 0x44008000080f7fae */ /* 0x0003e2000d921870 */
[----:B------:R-:W-:-:S03]  /*e230*/  IMAD.WIDE R12, R2, 0x4, R216 ;  /* 0x00000004020c7825 */ /* 0x000fc600078e02d8 */
[----:B------:R-:W-:Y:S01]  /*e240*/  LDGSTS.E [R15+0x48008], desc[UR48][R4.64], !P3 ;  /* 0x48008000040f7fae */ /* 0x000fe2000d921870 */
[----:B------:R-:W-:Y:S02]  /*e250*/  IMAD.WIDE R18, R2, 0x4, R62 ;  /* 0x0000000402127825 */ /* 0x000fe400078e023e */
[----:B------:R-:W1:Y:S01]  /*e260*/  LDC R43, c[0x0][0x230] ;  /* 0x00008c00ff2b7b82 */ /* 0x000e620000000800 */
[----:B------:R-:W-:Y:S01]  /*e270*/  LDGSTS.E [R15+0x4c008], desc[UR48][R20.64], !P3 ;  /* 0x4c008000140f7fae */ /* 0x000fe2000d921870 */
[----:B------:R-:W-:Y:S01]  /*e280*/  ISETP.GE.U32.AND P3, PT, R22, 0x7fffff10, PT ;  /* 0x7fffff101600780c */ /* 0x000fe20003f66070 */
[----:B------:R-:W-:Y:S01]  /*e290*/  IMAD.WIDE R10, R2, 0x4, R148 ;  /* 0x00000004020a7825 */ /* 0x000fe200078e0294 */
[----:B---3--:R-:W-:Y:S01]  /*e2a0*/  IADD3 R22, R42, -0xb2, RZ ;  /* 0xffffff4e2a167810 */ /* 0x008fe20007ffe0ff */
[----:B------:R-:W-:Y:S02]  /*e2b0*/  LDGSTS.E [R15+0x4000c], desc[UR48][R12.64], !P0 ;  /* 0x4000c0000c0f7fae */ /* 0x000fe4000c121870 */
[----:B-1----:R-:W-:Y:S01]  /*e2c0*/  IMAD.WIDE R6, R2, 0x4, R150 ;  /* 0x0000000402067825 */ /* 0x002fe200078e0296 */
[----:B------:R-:W1:Y:S01]  /*e2d0*/  LDC R144, c[0x0][0x230] ;  /* 0x00008c00ff907b82 */ /* 0x000e620000000800 */
[----:B------:R-:W-:Y:S04]  /*e2e0*/  LDGSTS.E [R15+0x4400c], desc[UR48][R18.64], !P0 ;  /* 0x4400c000120f7fae */ /* 0x000fe8000c121870 */
[----:B------:R-:W-:Y:S04]  /*e2f0*/  LDGSTS.E [R15+0x4800c], desc[UR48][R10.64], !P0 ;  /* 0x4800c0000a0f7fae */ /* 0x000fe8000c121870 */
[----:B------:R-:W-:Y:S01]  /*e300*/  LDGSTS.E [R15+0x4c00c], desc[UR48][R6.64], !P0 ;  /* 0x4c00c000060f7fae */ /* 0x000fe2000c121870 */
[----:B------:R-:W-:-:S03]  /*e310*/  ISETP.GE.U32.AND P0, PT, R22, 0x7fffff0f, PT ;  /* 0x7fffff0f1600780c */ /* 0x000fc60003f06070 */
[----:B------:R3:W-:Y:S01]  /*e320*/  STL.64 [R1+0xb08], R8 ;  /* 0x000b080801007387 */ /* 0x0007e20000100a00 */
[----:B------:R-:W-:Y:S02]  /*e330*/  VIADD R22, R23, 0xffffff4d ;  /* 0xffffff4d17167836 */ /* 0x000fe40000000000 */
[----:B---3--:R-:W-:-:S05]  /*e340*/  IMAD.WIDE R8, R2, 0x4, R218 ;  /* 0x0000000402087825 */ /* 0x008fca00078e02da */
[----:B------:R3:W-:Y:S04]  /*e350*/  LDGSTS.E [R15+0x50000], desc[UR48][R8.64], !P3 ;  /* 0x50000000080f7fae */ /* 0x0007e8000d921870 */
[----:B------:R-:W-:Y:S04]  /*e360*/  LDGSTS.E [R15+0x54000], desc[UR48][R250.64], !P3 ;  /* 0x54000000fa0f7fae */ /* 0x000fe8000d921870 */
[----:B------:R-:W-:Y:S01]  /*e370*/  LDGSTS.E [R15+0x58000], desc[UR48][R248.64], !P3 ;  /* 0x58000000f80f7fae */ /* 0x000fe2000d921870 */
[----:B------:R-:W-:-:S03]  /*e380*/  VIADD R42, R44, 0xffffff4c ;  /* 0xffffff4c2c2a7836 */ /* 0x000fc60000000000 */
[----:B------:R-:W-:Y:S01]  /*e390*/  LDGSTS.E [R15+0x5c000], desc[UR48][R244.64], !P3 ;  /* 0x5c000000f40f7fae */ /* 0x000fe2000d921870 */
[----:B------:R-:W-:Y:S01]  /*e3a0*/  ISETP.GE.U32.AND P3, PT, R22, 0x7fffff0e, PT ;  /* 0x7fffff0e1600780c */ /* 0x000fe20003f66070 */
[----:B------:R-:W-:Y:S02]  /*e3b0*/  IMAD.WIDE R22, R2, 0x4, R214 ;  /* 0x0000000402167825 */ /* 0x000fe400078e02d6 */
[----:B------:R-:W-:Y:S04]  /*e3c0*/  LDGSTS.E [R15+0x50004], desc[UR48][R240.64], !P0 ;  /* 0x50004000f00f7fae */ /* 0x000fe8000c121870 */
[----:B------:R-:W-:Y:S04]  /*e3d0*/  LDGSTS.E [R15+0x54004], desc[UR48][R236.64], !P0 ;  /* 0x54004000ec0f7fae */ /* 0x000fe8000c121870 */
[----:B------:R-:W-:Y:S04]  /*e3e0*/  LDGSTS.E [R15+0x58004], desc[UR48][R232.64], !P0 ;  /* 0x58004000e80f7fae */ /* 0x000fe8000c121870 */
[----:B------:R3:W-:Y:S01]  /*e3f0*/  LDGSTS.E [R15+0x5c004], desc[UR48][R22.64], !P0 ;  /* 0x5c004000160f7fae */ /* 0x0007e2000c121870 */
[----:B------:R-:W-:-:S02]  /*e400*/  ISETP.GE.U32.AND P0, PT, R42, 0x7fffff0d, PT ;  /* 0x7fffff0d2a00780c */ /* 0x000fc40003f06070 */
[----:B------:R-:W-:Y:S01]  /*e410*/  IADD3 R42, R45, -0x97, RZ ;  /* 0xffffff692d2a7810 */ /* 0x000fe20007ffe0ff */
[----:B------:R-:W-:Y:S04]  /*e420*/  LDGSTS.E [R15+0x50008], desc[UR48][R24.64], !P3 ;  /* 0x50008000180f7fae */ /* 0x000fe8000d921870 */
[----:B------:R-:W-:Y:S04]  /*e430*/  LDGSTS.E [R15+0x54008], desc[UR48][R26.64], !P3 ;  /* 0x540080001a0f7fae */ /* 0x000fe8000d921870 */
[----:B------:R-:W-:Y:S04]  /*e440*/  LDGSTS.E [R15+0x58008], desc[UR48][R28.64], !P3 ;  /* 0x580080001c0f7fae */ /* 0x000fe8000d921870 */
[----:B------:R-:W-:Y:S01]  /*e450*/  LDGSTS.E [R15+0x5c008], desc[UR48][R30.64], !P3 ;  /* 0x5c0080001e0f7fae */ /* 0x000fe2000d921870 */
[----:B------:R-:W-:Y:S01]  /*e460*/  ISETP.GE.U32.AND P3, PT, R42, 0x7fffff2a, PT ;  /* 0x7fffff2a2a00780c */ /* 0x000fe20003f66070 */
[----:B------:R-:W-:-:S02]  /*e470*/  VIADD R42, R43, 0xffffff68 ;  /* 0xffffff682b2a7836 */ /* 0x000fc40000000000 */
[----:B------:R-:W-:Y:S04]  /*e480*/  LDGSTS.E [R15+0x5000c], desc[UR48][R32.64], !P0 ;  /* 0x5000c000200f7fae */ /* 0x000fe8000c121870 */
[----:B------:R-:W-:Y:S04]  /*e490*/  LDGSTS.E [R15+0x5400c], desc[UR48][R34.64], !P0 ;  /* 0x5400c000220f7fae */ /* 0x000fe8000c121870 */
[----:B------:R-:W-:Y:S01]  /*e4a0*/  LDGSTS.E [R15+0x5800c], desc[UR48][R36.64], !P0 ;  /* 0x5800c000240f7fae */ /* 0x000fe2000c121870 */
[----:B------:R-:W-:-:S04]  /*e4b0*/  IMAD.WIDE R44, R2, 0x4, R234 ;  /* 0x00000004022c7825 */ /* 0x000fc800078e02ea */
[----:B------:R-:W-:Y:S01]  /*e4c0*/  IMAD.WIDE R46, R2, 0x4, R238 ;  /* 0x00000004022e7825 */ /* 0x000fe200078e02ee */
[----:B------:R-:W-:Y:S01]  /*e4d0*/  LDGSTS.E [R15+0x5c00c], desc[UR48][R38.64], !P0 ;  /* 0x5c00c000260f7fae */ /* 0x000fe2000c121870 */
[----:B------:R-:W-:Y:S01]  /*e4e0*/  ISETP.GE.U32.AND P0, PT, R42, 0x7fffff29, PT ;  /* 0x7fffff292a00780c */ /* 0x000fe20003f06070 */
[----:B------:R-:W3:Y:S01]  /*e4f0*/  LDC R234, c[0x0][0x230] ;  /* 0x00008c00ffea7b82 */ /* 0x000ee20000000800 */
[C---:B------:R-:W-:Y:S01]  /*e500*/  IMAD.WIDE R42, R2.reuse, 0x4, R230 ;  /* 0x00000004022a7825 */ /* 0x040fe200078e02e6 */
[----:B------:R3:W-:Y:S04]  /*e510*/  STL.64 [R1+0xb10], R4 ;  /* 0x000b100401007387 */ /* 0x0007e80000100a00 */
[----:B------:R-:W-:Y:S01]  /*e520*/  LDGSTS.E [R17+0x40000], desc[UR48][R40.64], !P5 ;  /* 0x4000000028117fae */ /* 0x000fe2000e921870 */
[----:B--2---:R-:W-:-:S03]  /*e530*/  IMAD.WIDE R52, R2, 0x4, R90 ;  /* 0x0000000402347825 */ /* 0x004fc600078e025a */
[----:B------:R-:W-:Y:S01]  /*e540*/  STL.64 [R1+0xb18], R20 ;  /* 0x000b181401007387 */ /* 0x000fe20000100a00 */
[----:B------:R-:W-:-:S03]  /*e550*/  VIADD R112, R112, 0xffffff63 ;  /* 0xffffff6370707836 */ /* 0x000fc60000000000 */
[----:B------:R-:W-:Y:S01]  /*e560*/  LDGSTS.E [R17+0x44000], desc[UR48][R42.64], !P5 ;  /* 0x440000002a117fae */ /* 0x000fe2000e921870 */
[----:B------:R-:W-:-:S04]  /*e570*/  IMAD.WIDE R54, R2, 0x4, R104 ;  /* 0x0000000402367825 */ /* 0x000fc800078e0268 */
[----:B------:R-:W-:Y:S01]  /*e580*/  VIADD R120, R120, 0xffffff62 ;  /* 0xffffff6278787836 */ /* 0x000fe20000000000 */
[----:B------:R-:W-:Y:S01]  /*e590*/  STL.64 [R1+0xb20], R12 ;  /* 0x000b200c01007387 */ /* 0x000fe20000100a00 */
[----:B------:R-:W-:Y:S01]  /*e5a0*/  IMAD.WIDE R58, R2, 0x4, R98 ;  /* 0x00000004023a7825 */ /* 0x000fe200078e0262 */
[----:B------:R-:W-:Y:S01]  /*e5b0*/  IADD3 R152, R152, -0xbc, RZ ;  /* 0xffffff4498987810 */ /* 0x000fe20007ffe0ff */
[----:B------:R-:W2:Y:S01]  /*e5c0*/  LDC R235, c[0x0][0x230] ;  /* 0x00008c00ffeb7b82 */ /* 0x000ea20000000800 */
[----:B------:R-:W-:Y:S04]  /*e5d0*/  LDGSTS.E [R17+0x48000], desc[UR48][R44.64], !P5 ;  /* 0x480000002c117fae */ /* 0x000fe8000e921870 */
[----:B------:R-:W-:Y:S04]  /*e5e0*/  STL.64 [R1+0xb28], R18 ;  /* 0x000b281201007387 */ /* 0x000fe80000100a00 */
[----:B------:R-:W-:Y:S01]  /*e5f0*/  LDGSTS.E [R17+0x4c000], desc[UR48][R46.64], !P5 ;  /* 0x4c0000002e117fae */ /* 0x000fe2000e921870 */
[----:B------:R-:W-:Y:S01]  /*e600*/  ISETP.GE.U32.AND P5, PT, R48, 0x7fffff28, PT ;  /* 0x7fffff283000780c */ /* 0x000fe20003fa6070 */
[----:B------:R-:W-:-:S02]  /*e610*/  IMAD.WIDE R48, R2, 0x4, R242 ;  /* 0x0000000402307825 */ /* 0x000fc400078e02f2 */
[----:B------:R-:W-:Y:S04]  /*e620*/  STL.64 [R1+0xb30], R10 ;  /* 0x000b300a01007387 */ /* 0x000fe80000100a00 */
[----:B------:R-:W-:Y:S04]  /*e630*/  STL.64 [R1+0xb38], R6 ;  /* 0x000b380601007387 */ /* 0x000fe80000100a00 */
[----:B------:R2:W-:Y:S04]  /*e640*/  STL.64 [R1+0xb40], R8 ;  /* 0x000b400801007387 */ /* 0x0005e80000100a00 */
[----:B------:R-:W-:Y:S04]  /*e650*/  STL.64 [R1+0xb48], R250 ;  /* 0x000b48fa01007387 */ /* 0x000fe80000100a00 */
[----:B------:R-:W-:Y:S04]  /*e660*/  STL.64 [R1+0xb50], R248 ;  /* 0x000b50f801007387 */ /* 0x000fe80000100a00 */
[----:B------:R-:W-:Y:S04]  /*e670*/  STL.64 [R1+0xb58], R244 ;  /* 0x000b58f401007387 */ /* 0x000fe80000100a00 */
[----:B------:R-:W-:Y:S04]  /*e680*/  STL.64 [R1+0xb60], R240 ;  /* 0x000b60f001007387 */ /* 0x000fe80000100a00 */
[----:B------:R-:W-:Y:S04]  /*e690*/  LDGSTS.E [R17+0x40004], desc[UR48][R48.64], !P6 ;  /* 0x4000400030117fae */ /* 0x000fe8000f121870 */
[----:B------:R-:W-:Y:S04]  /*e6a0*/  STL.64 [R1+0xb68], R236 ;  /* 0x000b68ec01007387 */ /* 0x000fe80000100a00 */
[----:B------:R-:W-:Y:S04]  /*e6b0*/  LDGSTS.E [R17+0x44004], desc[UR48][R50.64], !P6 ;  /* 0x4400400032117fae */ /* 0x000fe8000f121870 */
[----:B------:R-:W-:Y:S04]  /*e6c0*/  STL.64 [R1+0xb70], R232 ;  /* 0x000b70e801007387 */ /* 0x000fe80000100a00 */
[----:B------:R-:W-:Y:S04]  /*e6d0*/  LDGSTS.E [R17+0x48004], desc[UR48][R52.64], !P6 ;  /* 0x4800400034117fae */ /* 0x000fe8000f121870 */
[----:B------:R-:W-:Y:S04]  /*e6e0*/  STL.64 [R1+0xb78], R22 ;  /* 0x000b781601007387 */ /* 0x000fe80000100a00 */
[----:B------:R-:W-:Y:S01]  /*e6f0*/  LDGSTS.E [R17+0x4c004], desc[UR48][R54.64], !P6 ;  /* 0x4c00400036117fae */ /* 0x000fe2000f121870 */
[----:B------:R-:W-:Y:S01]  /*e700*/  ISETP.GE.U32.AND P6, PT, R56, 0x7fffff27, PT ;  /* 0x7fffff273800780c */ /* 0x000fe20003fc6070 */
[----:B------:R-:W-:-:S02]  /*e710*/  IMAD.WIDE R56, R2, 0x4, R156 ;  /* 0x0000000402387825 */ /* 0x000fc400078e029c */
[----:B------:R-:W3:Y:S04]  /*e720*/  LDL.LU.64 R90, [R1+0xf8] ;  /* 0x0000f800015a7983 */ /* 0x000ee80000300a00 */
[----:B------:R-:W2:Y:S04]  /*e730*/  LDL.LU.64 R104, [R1+0x100] ;  /* 0x0001000001687983 */ /* 0x000ea80000300a00 */
[----:B------:R-:W2:Y:S01]  /*e740*/  LDL.LU.64 R156, [R1+0x110] ;  /* 0x00011000019c7983 */ /* 0x000ea20000300a00 */
[----:B------:R-:W-:-:S03]  /*e750*/  IMAD.WIDE R60, R2, 0x4, R154 ;  /* 0x00000004023c7825 */ /* 0x000fc600078e029a */
[----:B------:R-:W2:Y:S01]  /*e760*/  LDL.LU.64 R98, [R1+0x118] ;  /* 0x0001180001627983 */ /* 0x000ea20000300a00 */
[----:B------:R-:W-:Y:S02]  /*e770*/  IMAD.WIDE R62, R2, 0x4, R88 ;  /* 0x00000004023e7825 */ /* 0x000fe400078e0258 */
[----:B------:R-:W1:Y:S01]  /*e780*/  LDC R88, c[0x0][0x230] ;  /* 0x00008c00ff587b82 */ /* 0x000e620000000800 */
[----:B------:R-:W2:Y:S04]  /*e790*/  LDL.LU.64 R154, [R1+0x120] ;  /* 0x00012000019a7983 */ /* 0x000ea80000300a00 */
        /* <DEDUP_REMOVED lines=9> */
[----:B----4-:R-:W-:-:S03]  /*e830*/  IMAD.WIDE R68, R2, 0x4, R86 ;  /* 0x0000000402447825 */ /* 0x010fc600078e0256 */
[----:B------:R-:W4:Y:S01]  /*e840*/  LDL.LU.64 R86, [R1+0x140] ;  /* 0x0001400001567983 */ /* 0x000f220000300a00 */
[----:B------:R-:W-:-:S03]  /*e850*/  IMAD.WIDE R66, R2, 0x4, R92 ;  /* 0x0000000402427825 */ /* 0x000fc600078e025c */
[----:B------:R-:W4:Y:S04]  /*e860*/  LDL.LU.64 R92, [R1+0x148] ;  /* 0x00014800015c7983 */ /* 0x000f280000300a00 */
[----:B------:R-:W-:Y:S04]  /*e870*/  LDGSTS.E [R17+0x4000c], desc[UR48][R64.64], !P0 ;  /* 0x4000c00040117fae */ /* 0x000fe8000c121870 */
[----:B------:R-:W-:Y:S04]  /*e880*/  LDGSTS.E [R17+0x4400c], desc[UR48][R66.64], !P0 ;  /* 0x4400c00042117fae */ /* 0x000fe8000c121870 */
[----:B------:R-:W-:Y:S01]  /*e890*/  LDGSTS.E [R17+0x4800c], desc[UR48][R68.64], !P0 ;  /* 0x4800c00044117fae */ /* 0x000fe2000c121870 */
[----:B---3--:R-:W-:-:S03]  /*e8a0*/  IMAD.WIDE R70, R2, 0x4, R90 ;  /* 0x0000000402467825 */ /* 0x008fc600078e025a */
[----:B------:R-:W3:Y:S04]  /*e8b0*/  LDL.LU.64 R90, [R1+0x150] ;  /* 0x00015000015a7983 */ /* 0x000ee80000300a00 */
[----:B------:R-:W-:Y:S01]  /*e8c0*/  LDGSTS.E [R17+0x4c00c], desc[UR48][R70.64], !P0 ;  /* 0x4c00c00046117fae */ /* 0x000fe2000c121870 */
[----:B--2---:R-:W-:-:S03]  /*e8d0*/  IMAD.WIDE R74, R2, 0x4, R156 ;  /* 0x00000004024a7825 */ /* 0x004fc600078e029c */
[----:B------:R-:W2:Y:S04]  /*e8e0*/  LDL.LU.64 R156, [R1+0x158] ;  /* 0x00015800019c7983 */ /* 0x000ea80000300a00 */
[----:B------:R-:W2:Y:S01]  /*e8f0*/  LDL.LU.64 R94, [R1+0x160] ;  /* 0x00016000015e7983 */ /* 0x000ea20000300a00 */
[----:B------:R-:W-:-:S03]  /*e900*/  IMAD.WIDE R76, R2, 0x4, R98 ;  /* 0x00000004024c7825 */ /* 0x000fc600078e0262 */
[----:B------:R-:W2:Y:S01]  /*e910*/  LDL.LU.64 R98, [R1+0x168] ;  /* 0x0001680001627983 */ /* 0x000ea20000300a00 */
[----:B------:R-:W-:-:S03]  /*e920*/  IMAD.WIDE R78, R2, 0x4, R154 ;  /* 0x00000004024e7825 */ /* 0x000fc600078e029a */
[----:B------:R-:W2:Y:S01]  /*e930*/  LDL.LU.64 R154, [R1+0x178] ;  /* 0x00017800019a7983 */ /* 0x000ea20000300a00 */
[----:B------:R-:W-:-:S03]  /*e940*/  IMAD.WIDE R82, R2, 0x4, R168 ;  /* 0x0000000402527825 */ /* 0x000fc600078e02a8 */
[----:B------:R-:W2:Y:S01]  /*e950*/  LDL.LU.64 R168, [R1+0x180] ;  /* 0x0001800001a87983 */ /* 0x000ea20000300a00 */
[----:B------:R-:W-:-:S03]  /*e960*/  IMAD.WIDE R84, R2, 0x4, R162 ;  /* 0x0000000402547825 */ /* 0x000fc600078e02a2 */
[----:B------:R-:W2:Y:S01]  /*e970*/  LDL.LU.64 R162, [R1+0x188] ;  /* 0x0001880001a27983 */ /* 0x000ea20000300a00 */
[----:B------:R-:W-:Y:S01]  /*e980*/  ISETP.GE.U32.AND P0, PT, R72, 0x7fffff0b, PT ;  /* 0x7fffff0b4800780c */ /* 0x000fe20003f06070 */
[----:B------:R-:W-:Y:S02]  /*e990*/  IMAD.WIDE R72, R2, 0x4, R104 ;  /* 0x0000000402487825 */ /* 0x000fe400078e0268 */
[----:B------:R-:W2:Y:S01]  /*e9a0*/  LDL.LU.64 R160, [R1+0x190] ;  /* 0x0001900001a07983 */ /* 0x000ea20000300a00 */
[----:B------:R-:W2:Y:S03]  /*e9b0*/  LDC R104, c[0x0][0x230] ;  /* 0x00008c00ff687b82 */ /* 0x000ea60000000800 */
[----:B------:R-:W-:Y:S04]  /*e9c0*/  LDGSTS.E [R17+0x50000], desc[UR48][R72.64], !P3 ;  /* 0x5000000048117fae */ /* 0x000fe8000d921870 */
[----:B------:R-:W-:Y:S04]  /*e9d0*/  LDGSTS.E [R17+0x54000], desc[UR48][R74.64], !P3 ;  /* 0x540000004a117fae */ /* 0x000fe8000d921870 */
[----:B------:R-:W-:Y:S04]  /*e9e0*/  LDGSTS.E [R17+0x58000], desc[UR48][R76.64], !P3 ;  /* 0x580000004c117fae */ /* 0x000fe8000d921870 */
[----:B------:R-:W-:Y:S01]  /*e9f0*/  LDGSTS.E [R17+0x5c000], desc[UR48][R78.64], !P3 ;  /* 0x5c0000004e117fae */ /* 0x000fe2000d921870 */
[----:B------:R-:W-:Y:S01]  /*ea00*/  ISETP.GE.U32.AND P3, PT, R80, 0x7fffff0a, PT ;  /* 0x7fffff0a5000780c */ /* 0x000fe20003f66070 */
[----:B------:R-:W-:-:S02]  /*ea10*/  IMAD.WIDE R80, R2, 0x4, R100 ;  /* 0x0000000402507825 */ /* 0x000fc400078e0264 */
[----:B------:R-:W2:Y:S02]  /*ea20*/  LDL.LU.64 R158, [R1+0x198] ;  /* 0x00019800019e7983 */ /* 0x000ea40000300a00 */
[----:B----4-:R-:W-:Y:S02]  /*ea30*/  IMAD.WIDE R86, R2, 0x4, R86 ;  /* 0x0000000402567825 */ /* 0x010fe400078e0256 */
[----:B------:R-:W-:Y:S02]  /*ea40*/  LDGSTS.E [R17+0x50004], desc[UR48][R80.64], !P0 ;  /* 0x5000400050117fae */ /* 0x000fe4000c121870 */
[----:B-1----:R-:W-:Y:S02]  /*ea50*/  VIADD R88, R88, 0xffffff48 ;  /* 0xffffff4858587836 */ /* 0x002fe40000000000 */
[----:B------:R-:W-:Y:S04]  /*ea60*/  LDGSTS.E [R17+0x54004], desc[UR48][R82.64], !P0 ;  /* 0x5400400052117fae */ /* 0x000fe8000c121870 */
[----:B------:R-:W-:Y:S04]  /*ea70*/  LDGSTS.E [R17+0x58004], desc[UR48][R84.64], !P0 ;  /* 0x5800400054117fae */ /* 0x000fe8000c121870 */
[----:B------:R-:W-:Y:S01]  /*ea80*/  LDGSTS.E [R17+0x5c004], desc[UR48][R86.64], !P0 ;  /* 0x5c00400056117fae */ /* 0x000fe2000c121870 */
[----:B------:R-:W-:Y:S01]  /*ea90*/  ISETP.GE.U32.AND P0, PT, R88, 0x7fffff09, PT ;  /* 0x7fffff095800780c */ /* 0x000fe20003f06070 */
[----:B------:R-:W-:-:S02]  /*eaa0*/  IMAD.WIDE R88, R2, 0x4, R92 ;  /* 0x0000000402587825 */ /* 0x000fc400078e025c */
[----:B------:R-:W4:Y:S04]  /*eab0*/  LDL.LU.64 R174, [R1+0x1a0] ;  /* 0x0001a00001ae7983 */ /* 0x000f280000300a00 */
[----:B------:R-:W-:Y:S01]  /*eac0*/  LDGSTS.E [R17+0x50008], desc[UR48][R88.64], !P3 ;  /* 0x5000800058117fae */ /* 0x000fe2000d921870 */
[----:B---3--:R-:W-:-:S05]  /*ead0*/  IMAD.WIDE R90, R2, 0x4, R90 ;  /* 0x00000004025a7825 */ /* 0x008fca00078e025a */
[----:B------:R-:W-:Y:S01]  /*eae0*/  LDGSTS.E [R17+0x54008], desc[UR48][R90.64], !P3 ;  /* 0x540080005a117fae */ /* 0x000fe2000d921870 */
[----:B--2---:R-:W-:-:S03]  /*eaf0*/  IMAD.WIDE R92, R2, 0x4, R156 ;  /* 0x00000004025c7825 */ /* 0x004fc600078e029c */
[----:B------:R-:W2:Y:S01]  /*eb00*/  LDL.LU.64 R156, [R1+0x1b0] ;  /* 0x0001b000019c7983 */ /* 0x000ea20000300a00 */
[----:B------:R-:W-:-:S03]  /*eb10*/  IMAD.WIDE R94, R2, 0x4, R94 ;  /* 0x00000004025e7825 */ /* 0x000fc600078e025e */
[----:B------:R-:W-:Y:S04]  /*eb20*/  LDGSTS.E [R17+0x58008], desc[UR48][R92.64], !P3 ;  /* 0x580080005c117fae */ /* 0x000fe8000d921870 */
[----:B------:R-:W-:Y:S01]  /*eb30*/  LDGSTS.E [R17+0x5c008], desc[UR48][R94.64], !P3 ;  /* 0x5c0080005e117fae */ /* 0x000fe2000d921870 */
[----:B------:R-:W-:Y:S01]  /*eb40*/  ISETP.GE.U32.AND P3, PT, R96, 0x7fffff26, PT ;  /* 0x7fffff266000780c */ /* 0x000fe20003f66070 */
[C---:B------:R-:W-:Y:S02]  /*eb50*/  IMAD.WIDE R96, R2.reuse, 0x4, R98 ;  /* 0x0000000402607825 */ /* 0x040fe400078e0262 */
[----:B------:R-:W3:Y:S02]  /*eb60*/  LDL.LU.64 R170, [R1+0x1b8] ;  /* 0x0001b80001aa7983 */ /* 0x000ee40000300a00 */
[----:B------:R-:W-:-:S02]  /*eb70*/  IMAD.WIDE R98, R2, 0x4, R154 ;  /* 0x0000000402627825 */ /* 0x000fc400078e029a */
[----:B------:R-:W3:Y:S04]  /*eb80*/  LDL.LU.64 R166, [R1+0x1c0] ;  /* 0x0001c00001a67983 */ /* 0x000ee80000300a00 */
[----:B------:R-:W3:Y:S04]  /*eb90*/  LDL.LU.64 R154, [R1+0x1c8] ;  /* 0x0001c800019a7983 */ /* 0x000ee80000300a00 */
[----:B------:R-:W3:Y:S04]  /*eba0*/  LDL.LU.64 R164, [R1+0x1d0] ;  /* 0x0001d00001a47983 */ /* 0x000ee80000300a00 */
[----:B------:R-:W3:Y:S01]  /*ebb0*/  LDL.LU.64 R180, [R1+0x1e0] ;  /* 0x0001e00001b47983 */ /* 0x000ee20000300a00 */
[----:B------:R-:W-:-:S03]  /*ebc0*/  IMAD.WIDE R100, R2, 0x4, R168 ;  /* 0x0000000402647825 */ /* 0x000fc600078e02a8 */
[----:B------:R-:W3:Y:S01]  /*ebd0*/  LDL.LU.64 R168, [R1+0x1e8] ;  /* 0x0001e80001a87983 */ /* 0x000ee20000300a00 */
[----:B------:R-:W-:-:S03]  /*ebe0*/  IMAD.WIDE R102, R2, 0x4, R162 ;  /* 0x0000000402667825 */ /* 0x000fc600078e02a2 */
[----:B------:R-:W3:Y:S01]  /*ebf0*/  LDL.LU.64 R162, [R1+0x1f0] ;  /* 0x0001f00001a27983 */ /* 0x000ee20000300a00 */
[----:B------:R-:W-:-:S03]  /*ec00*/  IADD3 R104, R104, -0x9c, RZ ;  /* 0xffffff6468687810 */ /* 0x000fc60007ffe0ff */
[----:B------:R-:W-:Y:S04]  /*ec10*/  LDGSTS.E [R17+0x5000c], desc[UR48][R96.64], !P0 ;  /* 0x5000c00060117fae */ /* 0x000fe8000c121870 */
[----:B------:R-:W-:Y:S04]  /*ec20*/  LDGSTS.E [R17+0x5400c], desc[UR48][R98.64], !P0 ;  /* 0x5400c00062117fae */ /* 0x000fe8000c121870 */
[----:B------:R-:W-:Y:S04]  /*ec30*/  LDGSTS.E [R17+0x5800c], desc[UR48][R100.64], !P0 ;  /* 0x5800c00064117fae */ /* 0x000fe8000c121870 */
[----:B------:R-:W-:Y:S01]  /*ec40*/  LDGSTS.E [R17+0x5c00c], desc[UR48][R102.64], !P0 ;  /* 0x5c00c00066117fae */ /* 0x000fe2000c121870 */
[----:B------:R-:W-:Y:S01]  /*ec50*/  ISETP.GE.U32.AND P0, PT, R104, 0x7fffff25, PT ;  /* 0x7fffff256800780c */ /* 0x000fe20003f06070 */
[----:B------:R-:W-:-:S02]  /*ec60*/  IMAD.WIDE R104, R2, 0x4, R160 ;  /* 0x0000000402687825 */ /* 0x000fc400078e02a0 */
[----:B------:R-:W3:Y:S02]  /*ec70*/  LDL.LU.64 R160, [R1+0x1f8] ;  /* 0x0001f80001a07983 */ /* 0x000ee40000300a00 */
[C---:B------:R-:W-:Y:S02]  /*ec80*/  IMAD.WIDE R106, R2.reuse, 0x4, R158 ;  /* 0x00000004026a7825 */ /* 0x040fe400078e029e */
[----:B------:R-:W-:Y:S04]  /*ec90*/  LDGSTS.E [R14+0x40000], desc[UR48][R104.64], !P5 ;  /* 0x40000000680e7fae */ /* 0x000fe8000e921870 */
[----:B------:R-:W-:Y:S04]  /*eca0*/  LDGSTS.E [R14+0x44000], desc[UR48][R106.64], !P5 ;  /* 0x440000006a0e7fae */ /* 0x000fe8000e921870 */
[----:B------:R-:W3:Y:S01]  /*ecb0*/  LDL.LU.64 R158, [R1+0x200] ;  /* 0x00020000019e7983 */ /* 0x000ee20000300a00 */
[----:B----4-:R-:W-:-:S03]  /*ecc0*/  IMAD.WIDE R108, R2, 0x4, R174 ;  /* 0x00000004026c7825 */ /* 0x010fc600078e02ae */
[----:B------:R-:W4:Y:S04]  /*ecd0*/  LDL.LU.64 R174, [R1+0x210] ;  /* 0x0002100001ae7983 */ /* 0x000f280000300a00 */
[----:B------:R-:W-:Y:S01]  /*ece0*/  LDGSTS.E [R14+0x48000], desc[UR48][R108.64], !P5 ;  /* 0x480000006c0e7fae */ /* 0x000fe2000e921870 */
[----:B--2---:R-:W-:-:S03]  /*ecf0*/  IMAD.WIDE R110, R2, 0x4, R156 ;  /* 0x00000004026e7825 */ /* 0x004fc600078e029c */
[----:B------:R-:W2:Y:S04]  /*ed00*/  LDL.LU.64 R156, [R1+0x218] ;  /* 0x00021800019c7983 */ /* 0x000ea80000300a00 */
[----:B------:R-:W-:Y:S01]  /*ed10*/  LDGSTS.E [R14+0x4c000], desc[UR48][R110.64], !P5 ;  /* 0x4c0000006e0e7fae */ /* 0x000fe2000e921870 */
[----:B------:R-:W-:Y:S01]  /*ed20*/  ISETP.GE.U32.AND P5, PT, R112, 0x7fffff24, PT ;  /* 0x7fffff247000780c */ /* 0x000fe20003fa6070 */
[----:B---3--:R-:W-:-:S04]  /*ed30*/  IMAD.WIDE R112, R2, 0x4, R170 ;  /* 0x0000000402707825 */ /* 0x008fc800078e02aa */
[C---:B------:R-:W-:Y:S01]  /*ed40*/  IMAD.WIDE R114, R2.reuse, 0x4, R166 ;  /* 0x0000000402727825 */ /* 0x040fe200078e02a6 */
[----:B------:R-:W-:Y:S03]  /*ed50*/  LDGSTS.E [R14+0x40004], desc[UR48][R112.64], !P6 ;  /* 0x40004000700e7fae */ /* 0x000fe6000f121870 */
[C---:B------:R-:W-:Y:S01]  /*ed60*/  IMAD.WIDE R116, R2.reuse, 0x4, R154 ;  /* 0x0000000402747825 */ /* 0x040fe200078e029a */
[----:B------:R-:W-:Y:S03]  /*ed70*/  LDGSTS.E [R14+0x44004], desc[UR48][R114.64], !P6 ;  /* 0x44004000720e7fae */ /* 0x000fe6000f121870 */
[----:B------:R-:W-:Y:S01]  /*ed80*/  IMAD.WIDE R118, R2, 0x4, R164 ;  /* 0x0000000402767825 */ /* 0x000fe200078e02a4 */
[----:B------:R-:W3:Y:S04]  /*ed90*/  LDL.LU.64 R154, [R1+0x220] ;  /* 0x00022000019a7983 */ /* 0x000ee80000300a00 */
[----:B------:R-:W-:Y:S04]  /*eda0*/  LDGSTS.E [R14+0x48004], desc[UR48][R116.64], !P6 ;  /* 0x48004000740e7fae */ /* 0x000fe8000f121870 */
[----:B------:R-:W-:Y:S01]  /*edb0*/  LDGSTS.E [R14+0x4c004], desc[UR48][R118.64], !P6 ;  /* 0x4c004000760e7fae */ /* 0x000fe2000f121870 */
[----:B------:R-:W-:Y:S01]  /*edc0*/  ISETP.GE.U32.AND P6, PT, R120, 0x7fffff23, PT ;  /* 0x7fffff237800780c */ /* 0x000fe20003fc6070 */
[----:B------:R-:W-:-:S02]  /*edd0*/  IMAD.WIDE R120, R2, 0x4, R180 ;  /* 0x0000000402787825 */ /* 0x000fc400078e02b4 */
[----:B------:R-:W3:Y:S02]  /*ede0*/  LDL.LU.64 R164, [R1+0x228] ;  /* 0x0002280001a47983 */ /* 0x000ee40000300a00 */
[C---:B------:R-:W-:Y:S02]  /*edf0*/  IMAD.WIDE R122, R2.reuse, 0x4, R168 ;  /* 0x00000004027a7825 */ /* 0x040fe400078e02a8 */
[----:B------:R-:W3:Y:S02]  /*ee00*/  LDL.LU.64 R180, [R1+0x230] ;  /* 0x0002300001b47983 */ /* 0x000ee40000300a00 */
[C---:B------:R-:W-:Y:S02]  /*ee10*/  IMAD.WIDE R124, R2.reuse, 0x4, R162 ;  /* 0x00000004027c7825 */ /* 0x040fe400078e02a2 */
[----:B------:R-:W3:Y:S04]  /*ee20*/  LDL.LU.64 R168, [R1+0x240] ;  /* 0x0002400001a87983 */ /* 0x000ee80000300a00 */
[----:B------:R-:W3:Y:S04]  /*ee30*/  LDL.LU.64 R162, [R1+0x248] ;  /* 0x0002480001a27983 */ /* 0x000ee80000300a00 */
[----:B------:R-:W3:Y:S01]  /*ee40*/  LDL.LU.64 R178, [R1+0x250] ;  /* 0x0002500001b27983 */ /* 0x000ee20000300a00 */
[----:B------:R-:W-:-:S03]  /*ee50*/  IMAD.WIDE R126, R2, 0x4, R160 ;  /* 0x00000004027e7825 */ /* 0x000fc600078e02a0 */
[----:B------:R-:W3:Y:S01]  /*ee60*/  LDL.LU.64 R176, [R1+0x258] ;  /* 0x0002580001b07983 */ /* 0x000ee20000300a00 */
[----:B------:R-:W1:Y:S03]  /*ee70*/  LDC R160, c[0x0][0x230] ;  /* 0x00008c00ffa07b82 */ /* 0x000e660000000800 */
[----:B------:R-:W3:Y:S04]  /*ee80*/  LDL.LU.64 R172, [R1+0x260] ;  /* 0x0002600001ac7983 */ /* 0x000ee80000300a00 */
[----:B------:R-:W-:Y:S04]  /*ee90*/  LDGSTS.E [R14+0x40008], desc[UR48][R120.64], !P3 ;  /* 0x40008000780e7fae */ /* 0x000fe8000d921870 */
[----:B------:R-:W3:Y:S04]  /*eea0*/  LDL.LU.64 R170, [R1+0x268] ;  /* 0x0002680001aa7983 */ /* 0x000ee80000300a00 */
[----:B------:R-:W-:Y:S04]  /*eeb0*/  LDGSTS.E [R14+0x44008], desc[UR48][R122.64], !P3 ;  /* 0x440080007a0e7fae */ /* 0x000fe8000d921870 */
[----:B------:R-:W-:Y:S04]  /*eec0*/  LDGSTS.E [R14+0x48008], desc[UR48][R124.64], !P3 ;  /* 0x480080007c0e7fae */ /* 0x000fe8000d921870 */
[----:B------:R-:W-:Y:S01]  /*eed0*/  LDGSTS.E [R14+0x4c008], desc[UR48][R126.64], !P3 ;  /* 0x4c0080007e0e7fae */ /* 0x000fe2000d921870 */
[----:B------:R-:W-:Y:S01]  /*eee0*/  ISETP.GE.U32.AND P3, PT, R128, 0x7fffff08, PT ;  /* 0x7fffff088000780c */ /* 0x000fe20003f66070 */
[----:B------:R-:W-:-:S02]  /*eef0*/  IMAD.WIDE R128, R2, 0x4, R158 ;  /* 0x0000000402807825 */ /* 0x000fc400078e029e */
[----:B------:R-:W3:Y:S02]  /*ef00*/  LDL.LU.64 R158, [R1+0x278] ;  /* 0x00027800019e7983 */ /* 0x000ee40000300a00 */
[----:B----4-:R-:W-:Y:S02]  /*ef10*/  IMAD.WIDE R130, R2, 0x4, R174 ;  /* 0x0000000402827825 */ /* 0x010fe400078e02ae */
[----:B------:R-:W-:Y:S02]  /*ef20*/  LDGSTS.E [R14+0x4000c], desc[UR48][R128.64], !P0 ;  /* 0x4000c000800e7fae */ /* 0x000fe4000c121870 */
[----:B------:R-:W-:Y:S02]  /*ef30*/  VIADD R136, R136, 0xffffff46 ;  /* 0xffffff4688887836 */ /* 0x000fe40000000000 */
[----:B------:R-:W-:Y:S01]  /*ef40*/  LDGSTS.E [R14+0x4400c], desc[UR48][R130.64], !P0 ;  /* 0x4400c000820e7fae */ /* 0x000fe2000c121870 */
[----:B--2---:R-:W-:-:S05]  /*ef50*/  IMAD.WIDE R132, R2, 0x4, R156 ;  /* 0x0000000402847825 */ /* 0x004fca00078e029c */
[----:B------:R-:W-:Y:S01]  /*ef60*/  LDGSTS.E [R14+0x4800c], desc[UR48][R132.64], !P0 ;  /* 0x4800c000840e7fae */ /* 0x000fe2000c121870 */
[----:B---3--:R-:W-:-:S03]  /*ef70*/  IMAD.WIDE R134, R2, 0x4, R154 ;  /* 0x0000000402867825 */ /* 0x008fc600078e029a */
[----:B------:R-:W2:Y:S04]  /*ef80*/  LDL.LU.64 R154, [R1+0x280] ;  /* 0x00028000019a7983 */ /* 0x000ea80000300a00 */
[----:B------:R-:W3:Y:S04]  /*ef90*/  LDL.LU.64 R156, [R1+0x288] ;  /* 0x00028800019c7983 */ /* 0x000ee80000300a00 */
[----:B------:R-:W4:Y:S04]  /*efa0*/  LDL.LU.64 R174, [R1+0x290] ;  /* 0x0002900001ae7983 */ /* 0x000f280000300a00 */
[----:B------:R-:W-:Y:S01]  /*efb0*/  LDGSTS.E [R14+0x4c00c], desc[UR48][R134.64], !P0 ;  /* 0x4c00c000860e7fae */ /* 0x000fe2000c121870 */
[----:B------:R-:W-:Y:S01]  /*efc0*/  ISETP.GE.U32.AND P0, PT, R136, 0x7fffff07, PT ;  /* 0x7fffff078800780c */ /* 0x000fe20003f06070 */
[----:B------:R-:W-:-:S02]  /*efd0*/  IMAD.WIDE R136, R2, 0x4, R164 ;  /* 0x0000000402887825 */ /* 0x000fc400078e02a4 */
[----:B------:R-:W4:Y:S02]  /*efe0*/  LDL.LU.64 R166, [R1+0x298] ;  /* 0x0002980001a67983 */ /* 0x000f240000300a00 */
[C---:B------:R-:W-:Y:S02]  /*eff0*/  IMAD.WIDE R138, R2.reuse, 0x4, R180 ;  /* 0x00000004028a7825 */ /* 0x040fe400078e02b4 */
[----:B------:R-:W-:Y:S02]  /*f000*/  LDGSTS.E [R14+0x50000], desc[UR48][R136.64], !P3 ;  /* 0x50000000880e7fae */ /* 0x000fe4000d921870 */
[C---:B------:R-:W-:Y:S02]  /*f010*/  IMAD.WIDE R142, R2.reuse, 0x4, R162 ;  /* 0x00000004028e7825 */ /* 0x040fe400078e02a2 */
[----:B------:R-:W4:Y:S04]  /*f020*/  LDL.LU.64 R162, [R1+0x2a8] ;  /* 0x0002a80001a27983 */ /* 0x000f280000300a00 */
[----:B------:R-:W4:Y:S04]  /*f030*/  LDL.LU.64 R164, [R1+0x2b0] ;  /* 0x0002b00001a47983 */ /* 0x000f280000300a00 */
[----:B------:R-:W4:Y:S01]  /*f040*/  LDL.LU.64 R180, [R1+0x2b8] ;  /* 0x0002b80001b47983 */ /* 0x000f220000300a00 */
[----:B------:R-:W-:-:S02]  /*f050*/  IMAD.WIDE R140, R2, 0x4, R168 ;  /* 0x00000004028c7825 */ /* 0x000fc400078e02a8 */
[----:B------:R-:W4:Y:S01]  /*f060*/  LDC R168, c[0x0][0x230] ;  /* 0x00008c00ffa87b82 */ /* 0x000f220000000800 */
[----:B------:R-:W-:Y:S01]  /*f070*/  LDGSTS.E [R14+0x54000], desc[UR48][R138.64], !P3 ;  /* 0x540000008a0e7fae */ /* 0x000fe2000d921870 */
[----:B------:R-:W-:-:S03]  /*f080*/  VIADD R144, R144, 0xffffff45 ;  /* 0xffffff4590907836 */ /* 0x000fc60000000000 */
[----:B------:R-:W-:Y:S01]  /*f090*/  LDGSTS.E [R14+0x58000], desc[UR48][R140.64], !P3 ;  /* 0x580000008c0e7fae */ /* 0x000fe2000d921870 */
[----:B------:R-:W-:Y:S02]  /*f0a0*/  IMAD.WIDE R146, R2, 0x4, R176 ;  /* 0x0000000402927825 */ /* 0x000fe400078e02b0 */
[----:B------:R-:W4:Y:S01]  /*f0b0*/  LDC R176, c[0x0][0x230] ;  /* 0x00008c00ffb07b82 */ /* 0x000f220000000800 */
[----:B------:R-:W-:Y:S01]  /*f0c0*/  LDGSTS.E [R14+0x5c000], desc[UR48][R142.64], !P3 ;  /* 0x5c0000008e0e7fae */ /* 0x000fe2000d921870 */
[----:B------:R-:W-:Y:S01]  /*f0d0*/  ISETP.GE.U32.AND P3, PT, R144, 0x7fffff06, PT ;  /* 0x7fffff069000780c */ /* 0x000fe20003f66070 */
[C---:B------:R-:W-:Y:S02]  /*f0e0*/  IMAD.WIDE R144, R2.reuse, 0x4, R178 ;  /* 0x0000000402907825 */ /* 0x040fe400078e02b2 */
[----:B------:R-:W4:Y:S02]  /*f0f0*/  LDL.LU.64 R198, [R1+0x2c8] ;  /* 0x0002c80001c67983 */ /* 0x000f240000300a00 */
[----:B------:R-:W-:-:S02]  /*f100*/  IMAD.WIDE R148, R2, 0x4, R172 ;  /* 0x0000000402947825 */ /* 0x000fc400078e02ac */
[----:B------:R-:W-:Y:S02]  /*f110*/  LDGSTS.E [R14+0x50004], desc[UR48][R144.64], !P0 ;  /* 0x50004000900e7fae */ /* 0x000fe4000c121870 */
[----:B------:R-:W-:Y:S02]  /*f120*/  IMAD.WIDE R150, R2, 0x4, R170 ;  /* 0x0000000402967825 */ /* 0x000fe400078e02aa */
[----:B------:R-:W-:Y:S04]  /*f130*/  LDGSTS.E [R14+0x54004], desc[UR48][R146.64], !P0 ;  /* 0x54004000920e7fae */ /* 0x000fe8000c121870 */
[----:B------:R-:W-:Y:S04]  /*f140*/  LDGSTS.E [R14+0x58004], desc[UR48][R148.64], !P0 ;  /* 0x58004000940e7fae */ /* 0x000fe8000c121870 */
[----:B------:R-:W-:Y:S01]  /*f150*/  LDGSTS.E [R14+0x5c004], desc[UR48][R150.64], !P0 ;  /* 0x5c004000960e7fae */ /* 0x000fe2000c121870 */
[----:B------:R-:W-:Y:S01]  /*f160*/  ISETP.GE.U32.AND P0, PT, R152, 0x7fffff05, PT ;  /* 0x7fffff059800780c */ /* 0x000fe20003f06070 */
[----:B------:R-:W-:-:S02]  /*f170*/  IMAD.WIDE R152, R2, 0x4, R158 ;  /* 0x0000000402987825 */ /* 0x000fc400078e029e */
[----:B------:R-:W4:Y:S02]  /*f180*/  LDL.LU.64 R170, [R1+0x2d0] ;  /* 0x0002d00001aa7983 */ /* 0x000f240000300a00 */
[----:B-1----:R-:W-:Y:S02]  /*f190*/  VIADD R160, R160, 0xffffff61 ;  /* 0xffffff61a0a07836 */ /* 0x002fe40000000000 */
[----:B------:R-:W4:Y:S04]  /*f1a0*/  LDL.LU.64 R172, [R1+0x2d8] ;  /* 0x0002d80001ac7983 */ /* 0x000f280000300a00 */
[----:B------:R-:W-:Y:S01]  /*f1b0*/  LDGSTS.E [R14+0x50008], desc[UR48][R152.64], !P3 ;  /* 0x50008000980e7fae */ /* 0x000fe2000d921870 */
[----:B--2---:R-:W-:-:S04]  /*f1c0*/  IMAD.WIDE R154, R2, 0x4, R154 ;  /* 0x00000004029a7825 */ /* 0x004fc800078e029a */
[C---:B---3--:R-:W-:Y:S01]  /*f1d0*/  IMAD.WIDE R156, R2.reuse, 0x4, R156 ;  /* 0x00000004029c7825 */ /* 0x048fe200078e029c */
[----:B------:R-:W-:Y:S03]  /*f1e0*/  LDGSTS.E [R14+0x54008], desc[UR48][R154.64], !P3 ;  /* 0x540080009a0e7fae */ /* 0x000fe6000d921870 */
[----:B----4-:R-:W-:Y:S01]  /*f1f0*/  IMAD.WIDE R158, R2, 0x4, R174 ;  /* 0x00000004029e7825 */ /* 0x010fe200078e02ae */
[----:B------:R-:W-:Y:S04]  /*f200*/  LDGSTS.E [R14+0x58008], desc[UR48][R156.64], !P3 ;  /* 0x580080009c0e7fae */ /* 0x000fe8000d921870 */
[----:B------:R-:W2:Y:S04]  /*f210*/  LDL.LU.64 R174, [R1+0x2e8] ;  /* 0x0002e80001ae7983 */ /* 0x000ea80000300a00 */
[----:B------:R-:W-:Y:S01]  /*f220*/  LDGSTS.E [R14+0x5c008], desc[UR48][R158.64], !P3 ;  /* 0x5c0080009e0e7fae */ /* 0x000fe2000d921870 */
[----:B------:R-:W-:Y:S01]  /*f230*/  ISETP.GE.U32.AND P3, PT, R160, 0x7fffff22, PT ;  /* 0x7fffff22a000780c */ /* 0x000fe20003f66070 */
[----:B------:R-:W-:-:S02]  /*f240*/  IMAD.WIDE R160, R2, 0x4, R166 ;  /* 0x0000000402a07825 */ /* 0x000fc400078e02a6 */
[----:B------:R-:W3:Y:S04]  /*f250*/  LDL.LU.64 R204, [R1+0x2f8] ;  /* 0x0002f80001cc7983 */ /* 0x000ee80000300a00 */
[----:B------:R-:W4:Y:S01]  /*f260*/  LDL.LU.64 R178, [R1+0x308] ;  /* 0x0003080001b27983 */ /* 0x000f220000300a00 */
[----:B------:R-:W-:-:S03]  /*f270*/  IMAD.WIDE R162, R2, 0x4, R162 ;  /* 0x0000000402a27825 */ /* 0x000fc600078e02a2 */
[----:B------:R-:W-:Y:S01]  /*f280*/  LDGSTS.E [R14+0x5000c], desc[UR48][R160.64], !P0 ;  /* 0x5000c000a00e7fae */ /* 0x000fe2000c121870 */
[----:B------:R-:W-:-:S03]  /*f290*/  IMAD.WIDE R166, R2, 0x4, R180 ;  /* 0x0000000402a67825 */ /* 0x000fc600078e02b4 */
[----:B------:R-:W-:Y:S04]  /*f2a0*/  LDGSTS.E [R14+0x5400c], desc[UR48][R162.64], !P0 ;  /* 0x5400c000a20e7fae */ /* 0x000fe8000c121870 */
[----:B------:R-:W4:Y:S04]  /*f2b0*/  LDL.LU.64 R180, [R1+0x320] ;  /* 0x0003200001b47983 */ /* 0x000f280000300a00 */
[----:B------:R-:W4:Y:S04]  /*f2c0*/  LDL.LU.64 R182, [R1+0x348] ;  /* 0x0003480001b67983 */ /* 0x000f280000300a00 */
[----:B------:R-:W4:Y:S04]  /*f2d0*/  LDL.LU.64 R4, [R1+0x370] ;  /* 0x0003700001047983 */ /* 0x000f280000300a00 */
[----:B------:R-:W4:Y:S04]  /*f2e0*/  LDL.LU.64 R186, [R1+0x398] ;  /* 0x0003980001ba7983 */ /* 0x000f280000300a00 */
[----:B------:R-:W4:Y:S04]  /*f2f0*/  LDL.LU.64 R188, [R1+0x3c0] ;  /* 0x0003c00001bc7983 */ /* 0x000f280000300a00 */
[----:B------:R-:W4:Y:S04]  /*f300*/  LDL.LU.64 R190, [R1+0x3c8] ;  /* 0x0003c80001be7983 */ /* 0x000f280000300a00 */
[----:B------:R-:W-:Y:S04]  /*f310*/  STL.64 [R1+0xac8], R14 ;  /* 0x000ac80e01007387 */ /* 0x000fe80000100a00 */
[----:B------:R-:W4:Y:S01]  /*f320*/  LDL.LU.64 R210, [R1+0x3d0] ;  /* 0x0003d00001d27983 */ /* 0x000f220000300a00 */
[----:B------:R-:W-:-:S04]  /*f330*/  IMAD.WIDE R164, R2, 0x4, R164 ;  /* 0x0000000402a47825 */ /* 0x000fc800078e02a4 */
[----:B------:R-:W-:Y:S01]  /*f340*/  VIADD R168, R168, 0xffffff60 ;  /* 0xffffff60a8a87836 */ /* 0x000fe20000000000 */
[----:B------:R-:W-:Y:S01]  /*f350*/  LDGSTS.E [R14+0x5800c], desc[UR48][R164.64], !P0 ;  /* 0x5800c000a40e7fae */ /* 0x000fe2000c121870 */
[----:B------:R-:W-:-:S03]  /*f360*/  IMAD.WIDE R170, R2, 0x4, R170 ;  /* 0x0000000402aa7825 */ /* 0x000fc600078e02aa */
[----:B------:R1:W-:Y:S01]  /*f370*/  LDGSTS.E [R14+0x5c00c], desc[UR48][R166.64], !P0 ;  /* 0x5c00c000a60e7fae */ /* 0x0003e2000c121870 */
[----:B------:R-:W-:Y:S01]  /*f380*/  ISETP.GE.U32.AND P0, PT, R168, 0x7fffff21, PT ;  /* 0x7fffff21a800780c */ /* 0x000fe20003f06070 */
[----:B------:R-:W-:Y:S01]  /*f390*/  IMAD.WIDE R168, R2, 0x4, R198 ;  /* 0x0000000402a87825 */ /* 0x000fe200078e02c6 */
[----:B------:R-:W-:Y:S01]  /*f3a0*/  IADD3 R176, R176, -0xbd, RZ ;  /* 0xffffff43b0b07810 */ /* 0x000fe20007ffe0ff */
[----:B------:R-:W4:Y:S02]  /*f3b0*/  LDL.LU.64 R194, [R1+0x3d8] ;  /* 0x0003d80001c27983 */ /* 0x000f240000300a00 */
[----:B------:R-:W-:Y:S02]  /*f3c0*/  IMAD.WIDE R172, R2, 0x4, R172 ;  /* 0x0000000402ac7825 */ /* 0x000fe400078e02ac */
[----:B------:R1:W-:Y:S04]  /*f3d0*/  LDGSTS.E [R3+0x40000], desc[UR48][R168.64], !P5 ;  /* 0x40000000a8037fae */ /* 0x0003e8000e921870 */
[----:B------:R-:W-:Y:S04]  /*f3e0*/  LDGSTS.E [R3+0x44000], desc[UR48][R170.64], !P5 ;  /* 0x44000000aa037fae */ /* 0x000fe8000e921870 */
[----:B------:R-:W-:Y:S01]  /*f3f0*/  LDGSTS.E [R3+0x48000], desc[UR48][R172.64], !P5 ;  /* 0x48000000ac037fae */ /* 0x000fe2000e921870 */
[----:B------:R-:W-:-:S03]  /*f400*/  VIADD R184, R184, 0xffffff42 ;  /* 0xffffff42b8b87836 */ /* 0x000fc60000000000 */
[----:B------:R-:W4:Y:S01]  /*f410*/  LDL.LU.64 R196, [R1+0x3e8] ;  /* 0x0003e80001c47983 */ /* 0x000f220000300a00 */
[----:B------:R-:W-:-:S03]  /*f420*/  IMAD.WIDE R8, R2, 0x4, R224 ;  /* 0x0000000402087825 */ /* 0x000fc600078e02e0 */
[----:B------:R-:W4:Y:S01]  /*f430*/  LDL.64 R198, [R1+0x430] ;  /* 0x0004300001c67983 */ /* 0x000f220000100a00 */
[----:B------:R-:W-:-:S03]  /*f440*/  IMAD.WIDE R6, R2, 0x4, R226 ;  /* 0x0000000402067825 */ /* 0x000fc600078e02e2 */
[----:B------:R-:W4:Y:S04]  /*f450*/  LDL.64 R200, [R1+0x440] ;  /* 0x0004400001c87983 */ /* 0x000f280000100a00 */
[----:B------:R-:W4:Y:S01]  /*f460*/  LDL.LU.64 R202, [R1+0x460] ;  /* 0x0004600001ca7983 */ /* 0x000f220000300a00 */
[----:B------:R-:W-:Y:S02]  /*f470*/  VIADD R192, R192, 0xffffff41 ;  /* 0xffffff41c0c07836 */ /* 0x000fe40000000000 */
[----:B--2---:R-:W-:-:S05]  /*f480*/  IMAD.WIDE R174, R2, 0x4, R174 ;  /* 0x0000000402ae7825 */ /* 0x004fca00078e02ae */
[----:B------:R-:W-:Y:S01]  /*f490*/  LDGSTS.E [R3+0x4c000], desc[UR48][R174.64], !P5 ;  /* 0x4c000000ae037fae */ /* 0x000fe2000e921870 */
[----:B------:R-:W-:Y:S01]  /*f4a0*/  ISETP.GE.U32.AND P5, PT, R176, 0x7fffff04, PT ;  /* 0x7fffff04b000780c */ /* 0x000fe20003fa6070 */
[C---:B---3--:R-:W-:Y:S02]  /*f4b0*/  IMAD.WIDE R176, R2.reuse, 0x4, R204 ;  /* 0x0000000402b07825 */ /* 0x048fe400078e02cc */
[----:B------:R-:W2:Y:S02]  /*f4c0*/  LDL.LU.64 R204, [R1+0x470] ;  /* 0x0004700001cc7983 */ /* 0x000ea40000300a00 */
[C---:B----4-:R-:W-:Y:S02]  /*f4d0*/  IMAD.WIDE R178, R2.reuse, 0x4, R178 ;  /* 0x0000000402b27825 */ /* 0x050fe400078e02b2 */
[----:B------:R-:W-:Y:S04]  /*f4e0*/  LDGSTS.E [R3+0x40004], desc[UR48][R176.64], !P6 ;  /* 0x40004000b0037fae */ /* 0x000fe8000f121870 */
[----:B------:R-:W-:Y:S01]  /*f4f0*/  LDGSTS.E [R3+0x44004], desc[UR48][R178.64], !P6 ;  /* 0x44004000b2037fae */ /* 0x000fe2000f121870 */
[----:B------:R-:W-:-:S04]  /*f500*/  IMAD.WIDE R180, R2, 0x4, R180 ;  /* 0x0000000402b47825 */ /* 0x000fc800078e02b4 */
[----:B------:R-:W-:Y:S01]  /*f510*/  IMAD.WIDE R182, R2, 0x4, R182 ;  /* 0x0000000402b67825 */ /* 0x000fe200078e02b6 */
[----:B------:R-:W-:Y:S04]  /*f520*/  LDGSTS.E [R3+0x48004], desc[UR48][R180.64], !P6 ;  /* 0x48004000b4037fae */ /* 0x000fe8000f121870 */
[----:B------:R-:W-:Y:S01]  /*f530*/  LDGSTS.E [R3+0x4c004], desc[UR48][R182.64], !P6 ;  /* 0x4c004000b6037fae */ /* 0x000fe2000f121870 */
[----:B------:R-:W-:Y:S01]  /*f540*/  ISETP.GE.U32.AND P6, PT, R184, 0x7fffff03, PT ;  /* 0x7fffff03b800780c */ /* 0x000fe20003fc6070 */
[----:B------:R-:W-:-:S04]  /*f550*/  IMAD.WIDE R184, R2, 0x4, R4 ;  /* 0x0000000402b87825 */ /* 0x000fc800078e0204 */
[C---:B------:R-:W-:Y:S01]  /*f560*/  IMAD.WIDE R4, R2.reuse, 0x4, R222 ;  /* 0x0000000402047825 */ /* 0x040fe200078e02de */
[----:B------:R3:W-:Y:S03]  /*f570*/  LDGSTS.E [R3+0x40008], desc[UR48][R184.64], !P3 ;  /* 0x40008000b8037fae */ /* 0x0007e6000d921870 */
[C---:B------:R-:W-:Y:S01]  /*f580*/  IMAD.WIDE R186, R2.reuse, 0x4, R186 ;  /* 0x0000000402ba7825 */ /* 0x040fe200078e02ba */
[----:B------:R4:W-:Y:S03]  /*f590*/  STL.64 [R1+0xc8], R4 ;  /* 0x0000c80401007387 */ /* 0x0009e60000100a00 */
[C---:B------:R-:W-:Y:S01]  /*f5a0*/  IMAD.WIDE R188, R2.reuse, 0x4, R188 ;  /* 0x0000000402bc7825 */ /* 0x040fe200078e02bc */
[----:B------:R-:W-:Y:S03]  /*f5b0*/  LDGSTS.E [R3+0x44008], desc[UR48][R186.64], !P3 ;  /* 0x44008000ba037fae */ /* 0x000fe6000d921870 */
[C---:B------:R-:W-:Y:S01]  /*f5c0*/  IMAD.WIDE R190, R2.reuse, 0x4, R190 ;  /* 0x0000000402be7825 */ /* 0x040fe200078e02be */
[----:B------:R1:W-:Y:S03]  /*f5d0*/  STL.64 [R1+0xe8], R8 ;  /* 0x0000e80801007387 */ /* 0x0003e60000100a00 */
[----:B----4-:R-:W-:Y:S01]  /*f5e0*/  IMAD.WIDE R4, R2, 0x4, R228 ;  /* 0x0000000402047825 */ /* 0x010fe200078e02e4 */
[----:B------:R-:W-:Y:S04]  /*f5f0*/  LDGSTS.E [R3+0x48008], desc[UR48][R188.64], !P3 ;  /* 0x48008000bc037fae */ /* 0x000fe8000d921870 */
[----:B------:R4:W-:Y:S04]  /*f600*/  STL.64 [R1+0xf0], R6 ;  /* 0x0000f00601007387 */ /* 0x0009e80000100a00 */
[----:B------:R-:W-:Y:S01]  /*f610*/  LDGSTS.E [R3+0x4c008], desc[UR48][R190.64], !P3 ;  /* 0x4c008000be037fae */ /* 0x000fe2000d921870 */
[----:B------:R-:W-:Y:S01]  /*f620*/  ISETP.GE.U32.AND P3, PT, R192, 0x7fffff02, PT ;  /* 0x7fffff02c000780c */ /* 0x000fe20003f66070 */
[----:B------:R-:W-:-:S02]  /*f630*/  IMAD.WIDE R192, R2, 0x4, R210 ;  /* 0x0000000402c07825 */ /* 0x000fc400078e02d2 */
[----:B------:R3:W-:Y:S04]  /*f640*/  STL.64 [R1+0x100], R4 ;  /* 0x0001000401007387 */ /* 0x0007e80000100a00 */
[----:B------:R-:W2:Y:S04]  /*f650*/  LDL.LU.64 R206, [R1+0x480] ;  /* 0x0004800001ce7983 */ /* 0x000ea80000300a00 */
        /* <DEDUP_REMOVED lines=19> */
[----:B-1----:R-:W2:Y:S04]  /*f790*/  LDL.LU.64 R8, [R1+0x310] ;  /* 0x0003100001087983 */ /* 0x002ea80000300a00 */
[----:B----4-:R-:W4:Y:S04]  /*f7a0*/  LDL.LU.64 R6, [R1+0x2e0] ;  /* 0x0002e00001067983 */ /* 0x010f280000300a00 */
[----:B------:R-:W4:Y:S04]  /*f7b0*/  LDL.LU.64 R10, [R1+0x2c0] ;  /* 0x0002c000010a7983 */ /* 0x000f280000300a00 */
[----:B------:R-:W4:Y:S04]  /*f7c0*/  LDL.LU.64 R18, [R1+0x2a0] ;  /* 0x0002a00001127983 */ /* 0x000f280000300a00 */
[----:B------:R-:W4:Y:S04]  /*f7d0*/  LDL.LU.64 R12, [R1+0x1a8] ;  /* 0x0001a800010c7983 */ /* 0x000f280000300a00 */
[----:B------:R-:W4:Y:S04]  /*f7e0*/  LDL.LU.64 R20, [R1+0x170] ;  /* 0x0001700001147983 */ /* 0x000f280000300a00 */
[----:B------:R-:W4:Y:S04]  /*f7f0*/  LDL.LU.64 R14, [R1+0x108] ;  /* 0x00010800010e7983 */ /* 0x000f280000300a00 */
[----:B------:R-:W4:Y:S04]  /*f800*/  LDL.LU.64 R246, [R1+0xa8] ;  /* 0x0000a80001f67983 */ /* 0x000f280000300a00 */
[----:B------:R-:W4:Y:S04]  /*f810*/  LDL.LU.64 R242, [R1+0x80] ;  /* 0x0000800001f27983 */ /* 0x000f280000300a00 */
[----:B------:R-:W4:Y:S04]  /*f820*/  LDL.LU.64 R238, [R1+0x60] ;  /* 0x0000600001ee7983 */ /* 0x000f280000300a00 */
[----:B---3--:R-:W3:Y:S04]  /*f830*/  LDL.LU.64 R4, [R1+0x40] ;  /* 0x0000400001047983 */ /* 0x008ee80000300a00 */
[----:B------:R1:W-:Y:S01]  /*f840*/  LDGSTS.E [R3+0x4000c], desc[UR48][R192.64], !P0 ;  /* 0x4000c000c0037fae */ /* 0x0003e2000c121870 */
[----:B--2---:R-:W-:-:S04]  /*f850*/  IMAD.WIDE R22, R2, 0x4, R22 ;  /* 0x0000000402167825 */ /* 0x004fc800078e0216 */
[C---:B------:R-:W-:Y:S01]  /*f860*/  IMAD.WIDE R232, R2.reuse, 0x4, R232 ;  /* 0x0000000402e87825 */ /* 0x040fe200078e02e8 */
[----:B------:R2:W-:Y:S03]  /*f870*/  STL.64 [R1+0x110], R22 ;  /* 0x0001101601007387 */ /* 0x0005e60000100a00 */
[----:B------:R-:W-:-:S04]  /*f880*/  IMAD.WIDE R236, R2, 0x4, R236 ;  /* 0x0000000402ec7825 */ /* 0x000fc800078e02ec */
[C---:B------:R-:W-:Y:S01]  /*f890*/  IMAD.WIDE R240, R2.reuse, 0x4, R240 ;  /* 0x0000000402f07825 */ /* 0x040fe200078e02f0 */
[----:B--2---:R-:W2:Y:S03]  /*f8a0*/  LDL.LU.64 R22, [R1+0xb78] ;  /* 0x000b780001167983 */ /* 0x004ea60000300a00 */
[C---:B------:R-:W-:Y:S01]  /*f8b0*/  IMAD.WIDE R244, R2.reuse, 0x4, R244 ;  /* 0x0000000402f47825 */ /* 0x040fe200078e02f4 */
[----:B------:R1:W-:Y:S03]  /*f8c0*/  STL.64 [R1+0x138], R232 ;  /* 0x000138e801007387 */ /* 0x0003e60000100a00 */
[----:B------:R-:W-:-:S04]  /*f8d0*/  IMAD.WIDE R248, R2, 0x4, R248 ;  /* 0x0000000402f87825 */ /* 0x000fc800078e02f8 */
[C---:B------:R-:W-:Y:S01]  /*f8e0*/  IMAD.WIDE R250, R2.reuse, 0x4, R250 ;  /* 0x0000000402fa7825 */ /* 0x040fe200078e02fa */
[----:B-1----:R-:W2:Y:S04]  /*f8f0*/  LDL.LU.64 R232, [R1+0xb70] ;  /* 0x000b700001e87983 */ /* 0x002ea80000300a00 */
[----:B------:R1:W-:Y:S01]  /*f900*/  STL.64 [R1+0x158], R236 ;  /* 0x000158ec01007387 */ /* 0x0003e20000100a00 */
[----:B------:R-:W-:-:S04]  /*f910*/  IMAD.WIDE R8, R2, 0x4, R8 ;  /* 0x0000000402087825 */ /* 0x000fc800078e0208 */
[C---:B----4-:R-:W-:Y:S01]  /*f920*/  IMAD.WIDE R6, R2.reuse, 0x4, R6 ;  /* 0x0000000402067825 */ /* 0x050fe200078e0206 */
[----:B-1----:R-:W4:Y:S04]  /*f930*/  LDL.LU.64 R236, [R1+0xb68] ;  /* 0x000b680001ec7983 */ /* 0x002f280000300a00 */
[----:B------:R1:W-:Y:S01]  /*f940*/  STL.64 [R1+0x178], R240 ;  /* 0x000178f001007387 */ /* 0x0003e20000100a00 */
[----:B------:R-:W-:-:S03]  /*f950*/  IMAD.WIDE R10, R2, 0x4, R10 ;  /* 0x00000004020a7825 */ /* 0x000fc600078e020a */
[----:B-1----:R-:W2:Y:S04]  /*f960*/  LDL.LU.64 R240, [R1+0xb60] ;  /* 0x000b600001f07983 */ /* 0x002ea80000300a00 */
[----:B------:R1:W-:Y:S01]  /*f970*/  STL.64 [R1+0x198], R244 ;  /* 0x000198f401007387 */ /* 0x0003e20000100a00 */
[----:B------:R-:W-:-:S03]  /*f980*/  IMAD.WIDE R18, R2, 0x4, R18 ;  /* 0x0000000402127825 */ /* 0x000fc600078e0212 */
[----:B-1----:R-:W4:Y:S04]  /*f990*/  LDL.LU.64 R244, [R1+0xb58] ;  /* 0x000b580001f47983 */ /* 0x002f280000300a00 */
[----:B------:R1:W-:Y:S01]  /*f9a0*/  STL.64 [R1+0x1b8], R248 ;  /* 0x0001b8f801007387 */ /* 0x0003e20000100a00 */
[----:B------:R-:W-:-:S03]  /*f9b0*/  IMAD.WIDE R12, R2, 0x4, R12 ;  /* 0x00000004020c7825 */ /* 0x000fc600078e020c */
[----:B-1----:R-:W4:Y:S04]  /*f9c0*/  LDL.LU.64 R248, [R1+0xb50] ;  /* 0x000b500001f87983 */ /* 0x002f280000300a00 */
[----:B------:R1:W-:Y:S04]  /*f9d0*/  STL.64 [R1+0x1e0], R250 ;  /* 0x0001e0fa01007387 */ /* 0x0003e80000100a00 */
[----:B-1----:R-:W4:Y:S04]  /*f9e0*/  LDL.LU.64 R250, [R1+0xb48] ;  /* 0x000b480001fa7983 */ /* 0x002f280000300a00 */
[----:B------:R1:W-:Y:S04]  /*f9f0*/  STL.64 [R1+0x200], R8 ;  /* 0x0002000801007387 */ /* 0x0003e80000100a00 */
[----:B-1----:R-:W2:Y:S04]  /*fa00*/  LDL.LU.64 R8, [R1+0xb40] ;  /* 0x000b400001087983 */ /* 0x002ea80000300a00 */
[----:B------:R1:W-:Y:S04]  /*fa10*/  STL.64 [R1+0x220], R6 ;  /* 0x0002200601007387 */ /* 0x0003e80000100a00 */
[----:B-1----:R-:W4:Y:S04]  /*fa20*/  LDL.LU.64 R6, [R1+0xb38] ;  /* 0x000b380001067983 */ /* 0x002f280000300a00 */
[----:B------:R1:W-:Y:S04]  /*fa30*/  STL.64 [R1+0x248], R10 ;  /* 0x0002480a01007387 */ /* 0x0003e80000100a00 */
[----:B-1----:R-:W4:Y:S04]  /*fa40*/  LDL.LU.64 R10, [R1+0xb30] ;  /* 0x000b3000010a7983 */ /* 0x002f280000300a00 */
[----:B------:R1:W-:Y:S04]  /*fa50*/  STL.64 [R1+0x278], R18 ;  /* 0x0002781201007387 */ /* 0x0003e80000100a00 */
[----:B-1----:R-:W4:Y:S04]  /*fa60*/  LDL.LU.64 R18, [R1+0xb28] ;  /* 0x000b280001127983 */ /* 0x002f280000300a00 */
[----:B------:R1:W-:Y:S04]  /*fa70*/  STL.64 [R1+0x2a8], R12 ;  /* 0x0002a80c01007387 */ /* 0x0003e80000100a00 */
[----:B-1----:R-:W2:Y:S01]  /*fa80*/  LDL.LU.64 R12, [R1+0xb20] ;  /* 0x000b2000010c7983 */ /* 0x002ea20000300a00 */
[----:B------:R-:W-:-:S04]  /*fa90*/  IMAD.WIDE R20, R2, 0x4, R20 ;  /* 0x0000000402147825 */ /* 0x000fc800078e0214 */
[C---:B------:R-:W-:Y:S01]  /*faa0*/  IMAD.WIDE R14, R2.reuse, 0x4, R14 ;  /* 0x00000004020e7825 */ /* 0x040fe200078e020e */
[----:B------:R1:W-:Y:S03]  /*fab0*/  STL.64 [R1+0x2c8], R20 ;  /* 0x0002c81401007387 */ /* 0x0003e60000100a00 */
[C---:B------:R-:W-:Y:S01]  /*fac0*/  IMAD.WIDE R246, R2.reuse, 0x4, R246 ;  /* 0x0000000402f67825 */ /* 0x040fe200078e02f6 */
[----:B-1----:R-:W4:Y:S04]  /*fad0*/  LDL.LU.64 R20, [R1+0xb18] ;  /* 0x000b180001147983 */ /* 0x002f280000300a00 */
[----:B------:R1:W-:Y:S04]  /*fae0*/  STL.64 [R1+0x2e8], R14 ;  /* 0x0002e80e01007387 */ /* 0x0003e80000100a00 */
[----:B------:R-:W-:Y:S01]  /*faf0*/  STL.64 [R1+0x308], R246 ;  /* 0x000308f601007387 */ /* 0x000fe20000100a00 */
[----:B-1----:R-:W-:-:S04]  /*fb00*/  IMAD.WIDE R14, R2, 0x4, R242 ;  /* 0x00000004020e7825 */ /* 0x002fc800078e02f2 */
[C---:B------:R-:W-:Y:S01]  /*fb10*/  IMAD.WIDE R242, R2.reuse, 0x4, R238 ;  /* 0x0000000402f27825 */ /* 0x040fe200078e02ee */
[----:B------:R-:W-:Y:S03]  /*fb20*/  STL.64 [R1+0x348], R14 ;  /* 0x0003480e01007387 */ /* 0x000fe60000100a00 */
[C---:B---3--:R-:W-:Y:S01]  /*fb30*/  IMAD.WIDE R238, R2.reuse, 0x4, R4 ;  /* 0x0000000402ee7825 */ /* 0x048fe200078e0204 */
[----:B------:R1:W-:Y:S04]  /*fb40*/  STL.64 [R1+0x368], R242 ;  /* 0x000368f201007387 */ /* 0x0003e80000100a00 */
[----:B------:R-:W3:Y:S04]  /*fb50*/  LDL.64 R4, [R1+0x420] ;  /* 0x0004200001047983 */ /* 0x000ee80000100a00 */
[----:B------:R-:W-:Y:S01]  /*fb60*/  STL.64 [R1+0x3c8], R238 ;  /* 0x0003c8ee01007387 */ /* 0x000fe20000100a00 */
[----:B-1----:R-:W-:-:S04]  /*fb70*/  IMAD.WIDE R242, R2, 0x4, R104 ;  /* 0x0000000402f27825 */ /* 0x002fc800078e0268 */
[----:B------:R-:W-:-:S04]  /*fb80*/  IMAD.WIDE R246, R2, 0x4, R184 ;  /* 0x0000000402f67825 */ /* 0x000fc800078e02b8 */
[----:B--2---:R-:W-:-:S04]  /*fb90*/  IMAD.WIDE R14, R2, 0x4, R12 ;  /* 0x00000004020e7825 */ /* 0x004fc800078e020c */
[C---:B------:R-:W-:Y:S01]  /*fba0*/  IMAD.WIDE R12, R2.reuse, 0x4, R40 ;  /* 0x00000004020c7825 */ /* 0x040fe200078e0228 */
[----:B------:R1:W-:Y:S03]  /*fbb0*/  STL.64 [R1+0x3e8], R14 ;  /* 0x0003e80e01007387 */ /* 0x0003e60000100a00 */
[C---:B------:R-:W-:Y:S01]  /*fbc0*/  IMAD.WIDE R40, R2.reuse, 0x4, R48 ;  /* 0x0000000402287825 */ /* 0x040fe200078e0230 */
[----:B------:R2:W-:Y:S04]  /*fbd0*/  STL.64 [R1+0x4a8], R12 ;  /* 0x0004a80c01007387 */ /* 0x0005e80000100a00 */
[----:B------:R4:W-:Y:S01]  /*fbe0*/  STL.64 [R1+0x4e8], R40 ;  /* 0x0004e82801007387 */ /* 0x0009e20000100a00 */
[----:B-1----:R-:W-:-:S04]  /*fbf0*/  IMAD.WIDE R14, R2, 0x4, R56 ;  /* 0x00000004020e7825 */ /* 0x002fc800078e0238 */
[C---:B--2---:R-:W-:Y:S02]  /*fc00*/  IMAD.WIDE R12, R2.reuse, 0x4, R64 ;  /* 0x00000004020c7825 */ /* 0x044fe400078e0240 */
[----:B------:R-:W2:Y:S04]  /*fc10*/  LDL.LU.64 R64, [R1+0x208] ;  /* 0x0002080001407983 */ /* 0x000ea80000300a00 */
[----:B------:R1:W-:Y:S04]  /*fc20*/  STL.64 [R1+0x540], R14 ;  /* 0x0005400e01007387 */ /* 0x0003e80000100a00 */
[----:B------:R-:W2:Y:S04]  /*fc30*/  LDL.LU.64 R56, [R1+0x1d8] ;  /* 0x0001d80001387983 */ /* 0x000ea80000300a00 */
[----:B------:R3:W-:Y:S04]  /*fc40*/  STL.64 [R1+0x550], R12 ;  /* 0x0005500c01007387 */ /* 0x0007e80000100a00 */
[----:B------:R-:W2:Y:S04]  /*fc50*/  LDL.LU.64 R48, [R1+0xa0] ;  /* 0x0000a00001307983 */ /* 0x000ea80000300a00 */
[----:B----4-:R-:W4:Y:S04]  /*fc60*/  LDL.LU.64 R40, [R1+0x98] ;  /* 0x0000980001287983 */ /* 0x010f280000300a00 */
[----:B-1----:R-:W4:Y:S01]  /*fc70*/  LDL.LU.64 R14, [R1+0x90] ;  /* 0x00009000010e7983 */ /* 0x002f220000300a00 */
[----:B---3--:R-:W-:-:S03]  /*fc80*/  IMAD.WIDE R12, R2, 0x4, R112 ;  /* 0x00000004020c7825 */ /* 0x008fc600078e0270 */
[----:B------:R-:W3:Y:S04]  /*fc90*/  LDL.LU.64 R238, [R1+0x88] ;  /* 0x0000880001ee7983 */ /* 0x000ee80000300a00 */
[----:B------:R-:W4:Y:S04]  /*fca0*/  LDL.LU.64 R104, [R1+0x238] ;  /* 0x0002380001687983 */ /* 0x000f280000300a00 */
[----:B------:R1:W-:Y:S04]  /*fcb0*/  STL.64 [R1+0x570], R242 ;  /* 0x000570f201007387 */ /* 0x0003e80000100a00 */
[----:B------:R-:W3:Y:S04]  /*fcc0*/  LDL.LU.64 R112, [R1+0x270] ;  /* 0x0002700001707983 */ /* 0x000ee80000300a00 */
[----:B------:R1:W-:Y:S02]  /*fcd0*/  STL.64 [R1+0x588], R12 ;  /* 0x0005880c01007387 */ /* 0x0003e40000100a00 */
[----:B-1----:R-:W-:-:S02]  /*fce0*/  IMAD.WIDE R242, R2, 0x4, R120 ;  /* 0x0000000402f27825 */ /* 0x002fc400078e0278 */
[----:B------:R-:W3:Y:S04]  /*fcf0*/  LDL.LU.64 R120, [R1+0x3e0] ;  /* 0x0003e00001787983 */ /* 0x000ee80000300a00 */
[----:B------:R1:W-:Y:S01]  /*fd00*/  STL.64 [R1+0x618], R242 ;  /* 0x000618f201007387 */ /* 0x0003e20000100a00 */
[----:B------:R-:W-:-:S03]  /*fd10*/  IMAD.WIDE R12, R2, 0x4, R128 ;  /* 0x00000004020c7825 */ /* 0x000fc600078e0280 */
[----:B------:R-:W3:Y:S04]  /*fd20*/  LDL.LU.64 R128, [R1+0x3f0] ;  /* 0x0003f00001807983 */ /* 0x000ee80000300a00 */
[----:B------:R1:W-:Y:S02]  /*fd30*/  STL.64 [R1+0x620], R12 ;  /* 0x0006200c01007387 */ /* 0x0003e40000100a00 */
[C---:B-1----:R-:W-:Y:S02]  /*fd40*/  IMAD.WIDE R242, R2.reuse, 0x4, R168 ;  /* 0x0000000402f27825 */ /* 0x042fe400078e02a8 */
[----:B------:R-:W3:Y:S04]  /*fd50*/  LDL.64 R168, [R1+0x3f8] ;  /* 0x0003f80001a87983 */ /* 0x000ee80000100a00 */
[----:B------:R1:W-:Y:S01]  /*fd60*/  STL.64 [R1+0x688], R242 ;  /* 0x000688f201007387 */ /* 0x0003e20000100a00 */
[----:B------:R-:W-:-:S03]  /*fd70*/  IMAD.WIDE R12, R2, 0x4, R176 ;  /* 0x00000004020c7825 */ /* 0x000fc600078e02b0 */
[----:B------:R-:W3:Y:S04]  /*fd80*/  LDL.64 R176, [R1+0x400] ;  /* 0x0004000001b07983 */ /* 0x000ee80000100a00 */
[----:B------:R-:W3:Y:S01]  /*fd90*/  LDL.LU.64 R184, [R1+0x408] ;  /* 0x0004080001b87983 */ /* 0x000ee20000300a00 */
[----:B-1----:R-:W-:-:S03]  /*fda0*/  IMAD.WIDE R242, R2, 0x4, R192 ;  /* 0x0000000402f27825 */ /* 0x002fc600078e02c0 */
[----:B------:R-:W3:Y:S04]  /*fdb0*/  LDL.64 R192, [R1+0x410] ;  /* 0x0004100001c07983 */ /* 0x000ee80000100a00 */
[----:B------:R-:W-:Y:S04]  /*fdc0*/  STL.64 [R1+0x690], R12 ;  /* 0x0006900c01007387 */ /* 0x000fe80000100a00 */
[----:B------:R1:W-:Y:S04]  /*fdd0*/  STL.64 [R1+0xa38], R12 ;  /* 0x000a380c01007387 */ /* 0x0003e80000100a00 */
[----:B-1----:R-:W3:Y:S01]  /*fde0*/  LDL.LU.64 R12, [R1+0x418] ;  /* 0x00041800010c7983 */ /* 0x002ee20000300a00 */
[----:B------:R-:W-:-:S05]  /*fdf0*/  IMAD.WIDE R4, R2, 0x4, R4 ;  /* 0x0000000402047825 */ /* 0x000fca00078e0204 */
[----:B------:R1:W-:Y:S04]  /*fe00*/  STL.64 [R1+0x770], R4 ;  /* 0x0007700401007387 */ /* 0x0003e80000100a00 */
[----:B-1----:R-:W3:Y:S04]  /*fe10*/  LDL.LU.64 R4, [R1+0xb10] ;  /* 0x000b100001047983 */ /* 0x002ee80000300a00 */
[----:B------:R-:W-:Y:S04]  /*fe20*/  STL.64 [R1+0x6f8], R246 ;  /* 0x0006f8f601007387 */ /* 0x000fe80000100a00 */
[----:B------:R1:W-:Y:S04]  /*fe30*/  STL.64 [R1+0xa40], R246 ;  /* 0x000a40f601007387 */ /* 0x0003e80000100a00 */
[----:B------:R-:W-:Y:S01]  /*fe40*/  STL.64 [R1+0x708], R242 ;  /* 0x000708f201007387 */ /* 0x000fe20000100a00 */
[----:B--2---:R-:W-:-:S04]  /*fe50*/  IMAD.WIDE R56, R2, 0x4, R56 ;  /* 0x0000000402387825 */ /* 0x004fc800078e0238 */
[----:B------:R-:W-:-:S04]  /*fe60*/  IMAD.WIDE R48, R2, 0x4, R48 ;  /* 0x0000000402307825 */ /* 0x000fc800078e0230 */
[----:B----4-:R-:W-:-:S04]  /*fe70*/  IMAD.WIDE R104, R2, 0x4, R104 ;  /* 0x0000000402687825 */ /* 0x010fc800078e0268 */
[----:B---3--:R-:W-:-:S04]  /*fe80*/  IMAD.WIDE R112, R2, 0x4, R112 ;  /* 0x0000000402707825 */ /* 0x008fc800078e0270 */
[----:B------:R-:W-:-:S04]  /*fe90*/  IMAD.WIDE R128, R2, 0x4, R128 ;  /* 0x0000000402807825 */ /* 0x000fc800078e0280 */
[----:B------:R-:W-:-:S04]  /*fea0*/  IMAD.WIDE R168, R2, 0x4, R168 ;  /* 0x0000000402a87825 */ /* 0x000fc800078e02a8 */
[----:B------:R-:W-:-:S04]  /*feb0*/  IMAD.WIDE R184, R2, 0x4, R184 ;  /* 0x0000000402b87825 */ /* 0x000fc800078e02b8 */
[----:B-1----:R-:W-:-:S04]  /*fec0*/  IMAD.WIDE R246, R2, 0x4, R12 ;  /* 0x0000000402f67825 */ /* 0x002fc800078e020c */
[C---:B------:R-:W-:Y:S01]  /*fed0*/  IMAD.WIDE R12, R2.reuse, 0x4, R192 ;  /* 0x00000004020c7825 */ /* 0x040fe200078e02c0 */
[----:B------:R-:W-:Y:S04]  /*fee0*/  STL.64 [R1+0x798], R246 ;  /* 0x000798f601007387 */ /* 0x000fe80000100a00 */
[----:B------:R-:W-:Y:S04]  /*fef0*/  STL.64 [R1+0xa48], R242 ;  /* 0x000a48f201007387 */ /* 0x000fe80000100a00 */
[----:B------:R1:W-:Y:S04]  /*ff00*/  STL.64 [R1+0x7c8], R12 ;  /* 0x0007c80c01007387 */ /* 0x0003e80000100a00 */
[----:B------:R-:W-:Y:S01]  /*ff10*/  STL.64 [R1+0x7e8], R184 ;  /* 0x0007e8b801007387 */ /* 0x000fe20000100a00 */
[----:B-1----:R-:W-:-:S05]  /*ff20*/  IMAD.WIDE R12, R2, 0x4, R176 ;  /* 0x00000004020c7825 */ /* 0x002fca00078e02b0 */
[----:B------:R1:W-:Y:S04]  /*ff30*/  STL.64 [R1+0x808], R12 ;  /* 0x0008080c01007387 */ /* 0x0003e80000100a00 */
[----:B------:R-:W-:Y:S04]  /*ff40*/  STL.64 [R1+0x828], R168 ;  /* 0x000828a801007387 */ /* 0x000fe80000100a00 */
        /* <DEDUP_REMOVED lines=9> */
[----:B-1----:R-:W-:-:S04]  /*ffe0*/  IMAD.WIDE R12, R2, 0x4, R40 ;  /* 0x00000004020c7825 */ /* 0x002fc800078e0228 */
[C---:B------:R-:W-:Y:S01]  /*fff0*/  IMAD.WIDE R40, R2.reuse, 0x4, R14 ;  /* 0x0000000402287825 */ /* 0x040fe200078e020e */
[----:B------:R1:W-:Y:S03]  /*10000*/  STL.64 [R1+0x988], R12 ;  /* 0x0009880c01007387 */ /* 0x0003e60000100a00 */
[C---:B------:R-:W-:Y:S01]  /*10010*/  IMAD.WIDE R14, R2.reuse, 0x4, R238 ;  /* 0x00000004020e7825 */ /* 0x040fe200078e02ee */
[----:B------:R2:W-:Y:S03]  /*10020*/  STL.64 [R1+0x990], R40 ;  /* 0x0009902801007387 */ /* 0x0005e60000100a00 */
[C---:B-1----:R-:W-:Y:S02]  /*10030*/  IMAD.WIDE R12, R2.reuse, 0x4, R8 ;  /* 0x00000004020c7825 */ /* 0x042fe400078e0208 */
[----:B------:R-:W3:Y:S02]  /*10040*/  LDL.LU.64 R8, [R1+0xb08] ;  /* 0x000b080001087983 */ /* 0x000ee40000300a00 */
[----:B--2---:R-:W-:-:S02]  /*10050*/  IMAD.WIDE R40, R2, 0x4, R240 ;  /* 0x0000000402287825 */ /* 0x004fc400078e02f0 */
[----:B------:R1:W-:Y:S04]  /*10060*/  STL.64 [R1+0x998], R14 ;  /* 0x0009980e01007387 */ /* 0x0003e80000100a00 */
[----:B------:R2:W-:Y:S04]  /*10070*/  STL.64 [R1+0x9a0], R12 ;  /* 0x0009a00c01007387 */ /* 0x0005e80000100a00 */
[----:B------:R-:W-:Y:S01]  /*10080*/  STL.64 [R1+0x9a8], R40 ;  /* 0x0009a82801007387 */ /* 0x000fe20000100a00 */
[----:B-1----:R-:W-:-:S04]  /*10090*/  IMAD.WIDE R14, R2, 0x4, R24 ;  /* 0x00000004020e7825 */ /* 0x002fc800078e0218 */
[C---:B--2---:R-:W-:Y:S01]  /*100a0*/  IMAD.WIDE R12, R2.reuse, 0x4, R32 ;  /* 0x00000004020c7825 */ /* 0x044fe200078e0220 */
[----:B------:R1:W-:Y:S03]  /*100b0*/  STL.64 [R1+0x9b0], R14 ;  /* 0x0009b00e01007387 */ /* 0x0003e60000100a00 */
[C---:B------:R-:W-:Y:S01]  /*100c0*/  IMAD.WIDE R24, R2.reuse, 0x4, R72 ;  /* 0x0000000402187825 */ /* 0x040fe200078e0248 */
[----:B------:R2:W-:Y:S04]  /*100d0*/  STL.64 [R1+0x9b8], R12 ;  /* 0x0009b80c01007387 */ /* 0x0005e80000100a00 */
[----:B------:R4:W-:Y:S01]  /*100e0*/  STL.64 [R1+0x9c0], R24 ;  /* 0x0009c01801007387 */ /* 0x0009e20000100a00 */
[----:B-1----:R-:W-:-:S04]  /*100f0*/  IMAD.WIDE R14, R2, 0x4, R80 ;  /* 0x00000004020e7825 */ /* 0x002fc800078e0250 */
[C---:B--2---:R-:W-:Y:S01]  /*10100*/  IMAD.WIDE R12, R2.reuse, 0x4, R88 ;  /* 0x00000004020c7825 */ /* 0x044fe200078e0258 */
[----:B------:R1:W-:Y:S03]  /*10110*/  STL.64 [R1+0x9c8], R14 ;  /* 0x0009c80e01007387 */ /* 0x0003e60000100a00 */
[C---:B----4-:R-:W-:Y:S01]  /*10120*/  IMAD.WIDE R24, R2.reuse, 0x4, R96 ;  /* 0x0000000402187825 */ /* 0x050fe200078e0260 */
[----:B------:R2:W-:Y:S04]  /*10130*/  STL.64 [R1+0x9d0], R12 ;  /* 0x0009d00c01007387 */ /* 0x0005e80000100a00 */
[----:B------:R4:W-:Y:S01]  /*10140*/  STL.64 [R1+0x9d8], R24 ;  /* 0x0009d81801007387 */ /* 0x0009e20000100a00 */
[----:B-1----:R-:W-:-:S04]  /*10150*/  IMAD.WIDE R14, R2, 0x4, R136 ;  /* 0x00000004020e7825 */ /* 0x002fc800078e0288 */
[C---:B--2---:R-:W-:Y:S02]  /*10160*/  IMAD.WIDE R12, R2.reuse, 0x4, R144 ;  /* 0x00000004020c7825 */ /* 0x044fe400078e0290 */
[----:B------:R-:W2:Y:S04]  /*10170*/  LDL.LU.64 R144, [R1+0x428] ;  /* 0x0004280001907983 */ /* 0x000ea80000300a00 */
[----:B------:R1:W-:Y:S04]  /*10180*/  STL.64 [R1+0x9e0], R14 ;  /* 0x0009e00e01007387 */ /* 0x0003e80000100a00 */
[----:B------:R-:W3:Y:S04]  /*10190*/  LDL.64 R136, [R1+0x438] ;  /* 0x0004380001887983 */ /* 0x000ee80000100a00 */
[----:B------:R1:W-:Y:S04]  /*101a0*/  STL.64 [R1+0x9e8], R12 ;  /* 0x0009e80c01007387 */ /* 0x0003e80000100a00 */
[----:B------:R-:W3:Y:S04]  /*101b0*/  LDL.LU.64 R96, [R1+0x448] ;  /* 0x0004480001607983 */ /* 0x000ee80000300a00 */
[----:B------:R-:W3:Y:S04]  /*101c0*/  LDL.LU.64 R88, [R1+0x450] ;  /* 0x0004500001587983 */ /* 0x000ee80000300a00 */
[----:B------:R-:W3:Y:S04]  /*101d0*/  LDL.LU.64 R80, [R1+0x458] ;  /* 0x0004580001507983 */ /* 0x000ee80000300a00 */
[----:B------:R-:W3:Y:S04]  /*101e0*/  LDL.LU.64 R72, [R1+0x468] ;  /* 0x0004680001487983 */ /* 0x000ee80000300a00 */
[----:B------:R-:W3:Y:S04]  /*101f0*/  LDL.LU.64 R32, [R1+0x478] ;  /* 0x0004780001207983 */ /* 0x000ee80000300a00 */
        /* <DEDUP_REMOVED lines=12> */
[----:B-1----:R-:W4:Y:S01]  /*102c0*/  LDL.LU.64 R14, [R1+0x5a8] ;  /* 0x0005a800010e7983 */ /* 0x002f220000300a00 */
[----:B------:R-:W-:-:S04]  /*102d0*/  IMAD.WIDE R194, R2, 0x4, R194 ;  /* 0x0000000402c27825 */ /* 0x000fc800078e02c2 */
[----:B------:R-:W-:-:S04]  /*102e0*/  IMAD.WIDE R196, R2, 0x4, R196 ;  /* 0x0000000402c47825 */ /* 0x000fc800078e02c4 */
[----:B------:R-:W-:-:S04]  /*102f0*/  IMAD.WIDE R246, R2, 0x4, R152 ;  /* 0x0000000402f67825 */ /* 0x000fc800078e0298 */
        /* <DEDUP_REMOVED lines=14> */
[----:B------:R-:W-:Y:S04]  /*103e0*/  STL.64 [R1+0xa60], R192 ;  /* 0x000a60c001007387 */ /* 0x000fe80000100a00 */
[----:B------:R-:W-:Y:S04]  /*103f0*/  STL.64 [R1+0xa10], R184 ;  /* 0x000a10b801007387 */ /* 0x000fe80000100a00 */
[----:B------:R-:W-:Y:S01]  /*10400*/  STL.64 [R1+0xa68], R184 ;  /* 0x000a68b801007387 */ /* 0x000fe20000100a00 */
[----:B------:R-:W-:-:S04]  /*10410*/  IMAD.WIDE R202, R2, 0x4, R202 ;  /* 0x0000000402ca7825 */ /* 0x000fc800078e02ca */
[C---:B------:R-:W-:Y:S01]  /*10420*/  IMAD.WIDE R204, R2.reuse, 0x4, R204 ;  /* 0x0000000402cc7825 */ /* 0x040fe200078e02cc */
[----:B------:R-:W-:Y:S03]  /*10430*/  LDGSTS.E [R3+0x4400c], desc[UR48][R202.64], !P0 ;  /* 0x4400c000ca037fae */ /* 0x000fe6000c121870 */
        /* <DEDUP_REMOVED lines=19> */
[----:B------:R-:W-:Y:S04]  /*10570*/  LDGSTS.E [R3+0x5c004], desc[UR48][R218.64], !P6 ;  /* 0x5c004000da037fae */ /* 0x000fe8000f121870 */
[----:B------:R-:W-:Y:S04]  /*10580*/  LDGSTS.E [R3+0x50008], desc[UR48][R198.64], !P3 ;  /* 0x50008000c6037fae */ /* 0x000fe8000d921870 */
[----:B------:R-:W-:Y:S04]  /*10590*/  LDGSTS.E [R3+0x54008], desc[UR48][R220.64], !P3 ;  /* 0x54008000dc037fae */ /* 0x000fe8000d921870 */
[----:B------:R-:W-:Y:S04]  /*105a0*/  LDGSTS.E [R3+0x58008], desc[UR48][R222.64], !P3 ;  /* 0x58008000de037fae */ /* 0x000fe8000d921870 */
[----:B------:R-:W-:Y:S04]  /*105b0*/  LDGSTS.E [R3+0x5c008], desc[UR48][R224.64], !P3 ;  /* 0x5c008000e0037fae */ /* 0x000fe8000d921870 */
[----:B------:R4:W-:Y:S01]  /*105c0*/  LDGSTS.E [R3+0x5000c], desc[UR48][R200.64], !P4 ;  /* 0x5000c000c8037fae */ /* 0x0009e2000e121870 */
[----:B--2---:R-:W-:-:S05]  /*105d0*/  IMAD.WIDE R144, R2, 0x4, R144 ;  /* 0x0000000402907825 */ /* 0x004fca00078e0290 */
[----:B------:R-:W-:Y:S01]  /*105e0*/  STL.64 [R1+0x80], R144 ;  /* 0x0000809001007387 */ /* 0x000fe20000100a00 */
[----:B---3--:R-:W-:-:S03]  /*105f0*/  IMAD.WIDE R136, R2, 0x4, R136 ;  /* 0x0000000402887825 */ /* 0x008fc600078e0288 */
[----:B------:R-:W-:Y:S04]  /*10600*/  STL.64 [R1+0xa18], R176 ;  /* 0x000a18b001007387 */ /* 0x000fe80000100a00 */
[----:B------:R-:W-:Y:S01]  /*10610*/  STL.64 [R1+0x88], R136 ;  /* 0x0000888801007387 */ /* 0x000fe20000100a00 */
[----:B-1----:R-:W-:-:S03]  /*10620*/  IMAD.WIDE R12, R2, 0x4, R96 ;  /* 0x00000004020c7825 */ /* 0x002fc600078e0260 */
[----:B------:R-:W-:Y:S01]  /*10630*/  STL.64 [R1+0xa78], R176 ;  /* 0x000a78b001007387 */ /* 0x000fe20000100a00 */
[----:B------:R-:W-:-:S03]  /*10640*/  IMAD.WIDE R88, R2, 0x4, R88 ;  /* 0x0000000402587825 */ /* 0x000fc600078e0258 */
[----:B------:R1:W-:Y:S04]  /*10650*/  STL.64 [R1+0x90], R12 ;  /* 0x0000900c01007387 */ /* 0x0003e80000100a00 */
[----:B------:R-:W-:Y:S01]  /*10660*/  STL.64 [R1+0x98], R88 ;  /* 0x0000985801007387 */ /* 0x000fe20000100a00 */
[----:B-1----:R-:W-:-:S04]  /*10670*/  IMAD.WIDE R12, R2, 0x4, R80 ;  /* 0x00000004020c7825 */ /* 0x002fc800078e0250 */
[C---:B------:R-:W-:Y:S01]  /*10680*/  IMAD.WIDE R80, R2.reuse, 0x4, R72 ;  /* 0x0000000402507825 */ /* 0x040fe200078e0248 */
[----:B------:R1:W-:Y:S03]  /*10690*/  STL.64 [R1+0xa0], R12 ;  /* 0x0000a00c01007387 */ /* 0x0003e60000100a00 */
[C---:B------:R-:W-:Y:S01]  /*106a0*/  IMAD.WIDE R72, R2.reuse, 0x4, R32 ;  /* 0x0000000402487825 */ /* 0x040fe200078e0220 */
[----:B------:R-:W-:Y:S03]  /*106b0*/  STL.64 [R1+0xa8], R80 ;  /* 0x0000a85001007387 */ /* 0x000fe60000100a00 */
[C---:B----4-:R-:W-:Y:S01]  /*106c0*/  IMAD.WIDE R32, R2.reuse, 0x4, R240 ;  /* 0x0000000402207825 */ /* 0x050fe200078e02f0 */
[----:B------:R-:W-:Y:S03]  /*106d0*/  STL.64 [R1+0xb0], R72 ;  /* 0x0000b04801007387 */ /* 0x000fe60000100a00 */
[----:B-1----:R-:W-:-:S04]  /*106e0*/  IMAD.WIDE R12, R2, 0x4, R24 ;  /* 0x00000004020c7825 */ /* 0x002fc800078e0218 */
[C---:B------:R-:W-:Y:S01]  /*106f0*/  IMAD.WIDE R24, R2.reuse, 0x4, R242 ;  /* 0x0000000402187825 */ /* 0x040fe200078e02f2 */
[----:B------:R1:W-:Y:S04]  /*10700*/  STL.64 [R1+0xb8], R12 ;  /* 0x0000b80c01007387 */ /* 0x0003e80000100a00 */
[----:B------:R2:W-:Y:S04]  /*10710*/  STL.64 [R1+0xc0], R32 ;  /* 0x0000c02001007387 */ /* 0x0005e80000100a00 */
[----:B------:R3:W-:Y:S01]  /*10720*/  STL.64 [R1+0xd0], R24 ;  /* 0x0000d01801007387 */ /* 0x0007e20000100a00 */
[----:B-1----:R-:W-:-:S04]  /*10730*/  IMAD.WIDE R12, R2, 0x4, R168 ;  /* 0x00000004020c7825 */ /* 0x002fc800078e02a8 */
[C---:B--2---:R-:W-:Y:S01]  /*10740*/  IMAD.WIDE R32, R2.reuse, 0x4, R128 ;  /* 0x0000000402207825 */ /* 0x044fe200078e0280 */
[----:B------:R1:W-:Y:S03]  /*10750*/  STL.64 [R1+0xd8], R12 ;  /* 0x0000d80c01007387 */ /* 0x0003e60000100a00 */
[C---:B---3--:R-:W-:Y:S01]  /*10760*/  IMAD.WIDE R24, R2.reuse, 0x4, R120 ;  /* 0x0000000402187825 */ /* 0x048fe200078e0278 */
        /* <DEDUP_REMOVED lines=12> */
[----:B------:R-:W-:Y:S04]  /*10830*/  STL.64 [R1+0x130], R32 ;  /* 0x0001302001007387 */ /* 0x000fe80000100a00 */
[----:B------:R-:W2:Y:S01]  /*10840*/  LDL.LU.64 R200, [R1+0x5b0] ;  /* 0x0005b00001c87983 */ /* 0x000ea20000300a00 */
[----:B-1----:R-:W-:-:S03]  /*10850*/  IMAD.WIDE R12, R2, 0x4, R14 ;  /* 0x00000004020c7825 */ /* 0x002fc600078e020e */
[----:B------:R-:W-:Y:S04]  /*10860*/  STL.64 [R1+0x140], R24 ;  /* 0x0001401801007387 */ /* 0x000fe80000100a00 */
[----:B------:R-:W3:Y:S04]  /*10870*/  LDL.LU.64 R184, [R1+0x530] ;  /* 0x0005300001b87983 */ /* 0x000ee80000300a00 */
[----:B------:R1:W-:Y:S04]  /*10880*/  STL.64 [R1+0x148], R12 ;  /* 0x0001480c01007387 */ /* 0x0003e80000100a00 */
[----:B------:R-:W4:Y:S04]  /*10890*/  LDL.LU.64 R198, [R1+0x528] ;  /* 0x0005280001c67983 */ /* 0x000f280000300a00 */
[----:B------:R-:W4:Y:S04]  /*108a0*/  LDL.LU.64 R192, [R1+0x518] ;  /* 0x0005180001c07983 */ /* 0x000f280000300a00 */
[----:B------:R-:W4:Y:S04]  /*108b0*/  LDL.LU.64 R196, [R1+0x500] ;  /* 0x0005000001c47983 */ /* 0x000f280000300a00 */
[----:B------:R-:W4:Y:S04]  /*108c0*/  LDL.LU.64 R238, [R1+0x4f8] ;  /* 0x0004f80001ee7983 */ /* 0x000f280000300a00 */
[----:B------:R-:W4:Y:S04]  /*108d0*/  LDL.LU.64 R194, [R1+0x4f0] ;  /* 0x0004f00001c27983 */ /* 0x000f280000300a00 */
[----:B-1----:R-:W4:Y:S04]  /*108e0*/  LDL.LU.64 R12, [R1+0x4d8] ;  /* 0x0004d800010c7983 */ /* 0x002f280000300a00 */
        /* <DEDUP_REMOVED lines=22> */
[----:B------:R-:W4:Y:S01]  /*10a50*/  LDL.LU.64 R14, [R1+0x48] ;  /* 0x00004800010e7983 */ /* 0x000f220000300a00 */
[----:B--2---:R-:W-:-:S05]  /*10a60*/  IMAD.WIDE R200, R2, 0x4, R200 ;  /* 0x0000000402c87825 */ /* 0x004fca00078e02c8 */
[----:B------:R-:W-:Y:S01]  /*10a70*/  STL.64 [R1+0x150], R200 ;  /* 0x000150c801007387 */ /* 0x000fe20000100a00 */
[----:B---3--:R-:W-:-:S04]  /*10a80*/  IMAD.WIDE R184, R2, 0x4, R184 ;  /* 0x0000000402b87825 */ /* 0x008fc800078e02b8 */
[C---:B----4-:R-:W-:Y:S01]  /*10a90*/  IMAD.WIDE R176, R2.reuse, 0x4, R198 ;  /* 0x0000000402b07825 */ /* 0x050fe200078e02c6 */
[----:B------:R1:W-:Y:S03]  /*10aa0*/  STL.64 [R1+0x160], R184 ;  /* 0x000160b801007387 */ /* 0x0003e60000100a00 */
[C---:B------:R-:W-:Y:S01]  /*10ab0*/  IMAD.WIDE R192, R2.reuse, 0x4, R192 ;  /* 0x0000000402c07825 */ /* 0x040fe200078e02c0 */
[----:B------:R2:W-:Y:S04]  /*10ac0*/  STL.64 [R1+0x168], R176 ;  /* 0x000168b001007387 */ /* 0x0005e80000100a00 */
[----:B------:R3:W-:Y:S01]  /*10ad0*/  STL.64 [R1+0x170], R192 ;  /* 0x000170c001007387 */ /* 0x0007e20000100a00 */
[----:B-1----:R-:W-:-:S04]  /*10ae0*/  IMAD.WIDE R184, R2, 0x4, R196 ;  /* 0x0000000402b87825 */ /* 0x002fc800078e02c4 */
[C---:B--2---:R-:W-:Y:S01]  /*10af0*/  IMAD.WIDE R176, R2.reuse, 0x4, R238 ;  /* 0x0000000402b07825 */ /* 0x044fe200078e02ee */
[----:B------:R1:W-:Y:S03]  /*10b00*/  STL.64 [R1+0x180], R184 ;  /* 0x000180b801007387 */ /* 0x0003e60000100a00 */
[C---:B---3--:R-:W-:Y:S01]  /*10b10*/  IMAD.WIDE R192, R2.reuse, 0x4, R194 ;  /* 0x0000000402c07825 */ /* 0x048fe200078e02c2 */
[----:B------:R2:W-:Y:S04]  /*10b20*/  STL.64 [R1+0x188], R176 ;  /* 0x000188b001007387 */ /* 0x0005e80000100a00 */
[----:B------:R-:W-:Y:S01]  /*10b30*/  STL.64 [R1+0x190], R192 ;  /* 0x000190c001007387 */ /* 0x000fe20000100a00 */
[----:B-1----:R-:W-:-:S04]  /*10b40*/  IMAD.WIDE R184, R2, 0x4, R12 ;  /* 0x0000000402b87825 */ /* 0x002fc800078e020c */
[C---:B--2---:R-:W-:Y:S01]  /*10b50*/  IMAD.WIDE R176, R2.reuse, 0x4, R246 ;  /* 0x0000000402b07825 */ /* 0x044fe200078e02f6 */
        /* <DEDUP_REMOVED lines=9> */
[----:B-1----:R-:W-:-:S04]  /*10bf0*/  IMAD.WIDE R12, R2, 0x4, R136 ;  /* 0x00000004020c7825 */ /* 0x002fc800078e0288 */
[C---:B------:R-:W-:Y:S01]  /*10c00*/  IMAD.WIDE R88, R2.reuse, 0x4, R88 ;  /* 0x0000000402587825 */ /* 0x040fe200078e0258 */
[----:B------:R1:W-:Y:S04]  /*10c10*/  STL.64 [R1+0x1d0], R12 ;  /* 0x0001d00c01007387 */ /* 0x0003e80000100a00 */
[----:B------:R-:W-:Y:S04]  /*10c20*/  STL.64 [R1+0x1d8], R96 ;  /* 0x0001d86001007387 */ /* 0x000fe80000100a00 */
[----:B------:R-:W-:Y:S01]  /*10c30*/  STL.64 [R1+0x1e8], R88 ;  /* 0x0001e85801007387 */ /* 0x000fe20000100a00 */
[----:B-1----:R-:W-:-:S04]  /*10c40*/  IMAD.WIDE R12, R2, 0x4, R80 ;  /* 0x00000004020c7825 */ /* 0x002fc800078e0250 */
        /* <DEDUP_REMOVED lines=28> */
[----:B------:R2:W-:Y:S01]  /*10e10*/  STL.64 [R1+0x280], R24 ;  /* 0x0002801801007387 */ /* 0x0005e20000100a00 */
[----:B-1----:R-:W-:-:S04]  /*10e20*/  IMAD.WIDE R12, R2, 0x4, R14 ;  /* 0x00000004020c7825 */ /* 0x002fc800078e020e */
[C---:B------:R-:W-:Y:S02]  /*10e30*/  IMAD.WIDE R14, R2.reuse, 0x4, R8 ;  /* 0x00000004020e7825 */ /* 0x040fe400078e0208 */
[----:B------:R-:W3:Y:S04]  /*10e40*/  LDL.LU.64 R8, [R1+0xb00] ;  /* 0x000b000001087983 */ /* 0x000ee80000300a00 */
[----:B------:R1:W-:Y:S01]  /*10e50*/  STL.64 [R1+0x288], R12 ;  /* 0x0002880c01007387 */ /* 0x0003e20000100a00 */
[----:B--2---:R-:W-:-:S04]  /*10e60*/  IMAD.WIDE R24, R2, 0x4, R20 ;  /* 0x0000000402187825 */ /* 0x004fc800078e0214 */
[C---:B-1----:R-:W-:Y:S02]  /*10e70*/  IMAD.WIDE R12, R2.reuse, 0x4, R4 ;  /* 0x00000004020c7825 */ /* 0x042fe400078e0204 */
[----:B------:R-:W2:Y:S04]  /*10e80*/  LDL.LU.64 R4, [R1+0xaf8] ;  /* 0x000af80001047983 */ /* 0x000ea80000300a00 */
[----:B------:R1:W-:Y:S04]  /*10e90*/  STL.64 [R1+0x290], R14 ;  /* 0x0002900e01007387 */ /* 0x0003e80000100a00 */
[----:B------:R-:W4:Y:S04]  /*10ea0*/  LDL.LU.64 R20, [R1+0xaf0] ;  /* 0x000af00001147983 */ /* 0x000f280000300a00 */
[----:B------:R1:W-:Y:S02]  /*10eb0*/  STL.64 [R1+0x298], R12 ;  /* 0x0002980c01007387 */ /* 0x0003e40000100a00 */
[----:B-1----:R-:W-:-:S02]  /*10ec0*/  IMAD.WIDE R14, R2, 0x4, R18 ;  /* 0x00000004020e7825 */ /* 0x002fc400078e0212 */
[----:B------:R-:W-:Y:S02]  /*10ed0*/  STL.64 [R1+0x2a0], R24 ;  /* 0x0002a01801007387 */ /* 0x000fe40000100a00 */
[C---:B------:R-:W-:Y:S02]  /*10ee0*/  IMAD.WIDE R12, R2.reuse, 0x4, R10 ;  /* 0x00000004020c7825 */ /* 0x040fe400078e020a */
[----:B------:R-:W-:Y:S02]  /*10ef0*/  STL.64 [R1+0x2b0], R14 ;  /* 0x0002b00e01007387 */ /* 0x000fe40000100a00 */
[C---:B------:R-:W-:Y:S02]  /*10f00*/  IMAD.WIDE R10, R2.reuse, 0x4, R6 ;  /* 0x00000004020a7825 */ /* 0x040fe400078e0206 */
[----:B------:R1:W-:Y:S02]  /*10f10*/  STL.64 [R1+0x2b8], R12 ;  /* 0x0002b80c01007387 */ /* 0x0003e40000100a00 */
[----:B------:R-:W-:-:S02]  /*10f20*/  IMAD.WIDE R6, R2, 0x4, R42 ;  /* 0x0000000402067825 */ /* 0x000fc400078e022a */
[----:B------:R1:W-:Y:S04]  /*10f30*/  STL.64 [R1+0x2c0], R10 ;  /* 0x0002c00a01007387 */ /* 0x0003e80000100a00 */
[----:B------:R1:W-:Y:S02]  /*10f40*/  STL.64 [R1+0x2d0], R6 ;  /* 0x0002d00601007387 */ /* 0x0003e40000100a00 */
[----:B-1----:R-:W-:-:S04]  /*10f50*/  IMAD.WIDE R12, R2, 0x4, R44 ;  /* 0x00000004020c7825 */ /* 0x002fc800078e022c */
[C---:B------:R-:W-:Y:S01]  /*10f60*/  IMAD.WIDE R10, R2.reuse, 0x4, R46 ;  /* 0x00000004020a7825 */ /* 0x040fe200078e022e */
[----:B------:R1:W-:Y:S03]  /*10f70*/  STL.64 [R1+0x2d8], R12 ;  /* 0x0002d80c01007387 */ /* 0x0003e60000100a00 */
[C---:B------:R-:W-:Y:S01]  /*10f80*/  IMAD.WIDE R6, R2.reuse, 0x4, R50 ;  /* 0x0000000402067825 */ /* 0x040fe200078e0232 */
        /* <DEDUP_REMOVED lines=34> */
[----:B------:R-:W-:Y:S03]  /*111b0*/  STL.64 [R1+0x398], R12 ;  /* 0x0003980c01007387 */ /* 0x000fe60000100a00 */
[C---:B------:R-:W-:Y:S01]  /*111c0*/  IMAD.WIDE R6, R2.reuse, 0x4, R130 ;  /* 0x0000000402067825 */ /* 0x040fe200078e0282 */
[----:B------:R-:W3:Y:S04]  /*111d0*/  LDL.LU.64 R80, [R1+0x760] ;  /* 0x0007600001507983 */ /* 0x000ee80000300a00 */
[----:B------:R-:W-:Y:S04]  /*111e0*/  STL.64 [R1+0x3a0], R10 ;  /* 0x0003a00a01007387 */ /* 0x000fe80000100a00 */
[----:B------:R-:W2:Y:S04]  /*111f0*/  LDL.LU.64 R72, [R1+0x758] ;  /* 0x0007580001487983 */ /* 0x000ea80000300a00 */
[----:B------:R1:W-:Y:S04]  /*11200*/  STL.64 [R1+0x3b0], R6 ;  /* 0x0003b00601007387 */ /* 0x0003e80000100a00 */
        /* <DEDUP_REMOVED lines=13> */
[----:B------:R-:W-:-:S04]  /*112e0*/  IMAD.WIDE R176, R2, 0x4, R132 ;  /* 0x0000000402b07825 */ /* 0x000fc800078e0284 */
[C---:B------:R-:W-:Y:S01]  /*112f0*/  IMAD.WIDE R246, R2.reuse, 0x4, R134 ;  /* 0x0000000402f67825 */ /* 0x040fe200078e0286 */
[----:B------:R-:W-:Y:S03]  /*11300*/  STL.64 [R1+0x3b8], R176 ;  /* 0x0003b8b001007387 */ /* 0x000fe60000100a00 */
[C---:B-1----:R-:W-:Y:S01]  /*11310*/  IMAD.WIDE R6, R2.reuse, 0x4, R170 ;  /* 0x0000000402067825 */ /* 0x042fe200078e02aa */
[----:B------:R-:W-:Y:S03]  /*11320*/  STL.64 [R1+0xa80], R176 ;  /* 0x000a80b001007387 */ /* 0x000fe60000100a00 */
[C---:B------:R-:W-:Y:S01]  /*11330*/  IMAD.WIDE R10, R2.reuse, 0x4, R172 ;  /* 0x00000004020a7825 */ /* 0x040fe200078e02ac */
[----:B------:R-:W-:Y:S03]  /*11340*/  STL.64 [R1+0x3c0], R246 ;  /* 0x0003c0f601007387 */ /* 0x000fe60000100a00 */
[C---:B------:R-:W-:Y:S01]  /*11350*/  IMAD.WIDE R240, R2.reuse, 0x4, R174 ;  /* 0x0000000402f07825 */ /* 0x040fe200078e02ae */
[----:B------:R-:W-:Y:S03]  /*11360*/  STL.64 [R1+0xa88], R246 ;  /* 0x000a88f601007387 */ /* 0x000fe60000100a00 */
[C---:B------:R-:W-:Y:S01]  /*11370*/  IMAD.WIDE R198, R2.reuse, 0x4, R178 ;  /* 0x0000000402c67825 */ /* 0x040fe200078e02b2 */
[----:B------:R-:W-:Y:S04]  /*11380*/  STL.64 [R1+0x3d0], R6 ;  /* 0x0003d00601007387 */ /* 0x000fe80000100a00 */
[----:B------:R-:W-:Y:S01]  /*11390*/  STL.64 [R1+0xa90], R6 ;  /* 0x000a900601007387 */ /* 0x000fe20000100a00 */
[----:B------:R-:W-:-:S03]  /*113a0*/  IMAD.WIDE R200, R2, 0x4, R186 ;  /* 0x0000000402c87825 */ /* 0x000fc600078e02ba */
[----:B------:R-:W-:Y:S01]  /*113b0*/  STL.64 [R1+0x3d8], R10 ;  /* 0x0003d80a01007387 */ /* 0x000fe20000100a00 */
[----:B------:R-:W-:-:S03]  /*113c0*/  IMAD.WIDE R196, R2, 0x4, R188 ;  /* 0x0000000402c47825 */ /* 0x000fc600078e02bc */
[----:B------:R2:W-:Y:S04]  /*113d0*/  STL.64 [R1+0xa98], R10 ;  /* 0x000a980a01007387 */ /* 0x0005e80000100a00 */
[----:B------:R-:W-:Y:S01]  /*113e0*/  STL.64 [R1+0x3e0], R240 ;  /* 0x0003e0f001007387 */ /* 0x000fe20000100a00 */
[----:B------:R-:W-:-:S03]  /*113f0*/  IMAD.WIDE R206, R2, 0x4, R206 ;  /* 0x0000000402ce7825 */ /* 0x000fc600078e02ce */
[----:B------:R-:W-:Y:S04]  /*11400*/  STL.64 [R1+0xaa0], R240 ;  /* 0x000aa0f001007387 */ /* 0x000fe80000100a00 */
[----:B------:R-:W-:Y:S04]  /*11410*/  STL.64 [R1+0x3f0], R198 ;  /* 0x0003f0c601007387 */ /* 0x000fe80000100a00 */
[----:B------:R-:W-:Y:S04]  /*11420*/  STL.64 [R1+0xaa8], R198 ;  /* 0x000aa8c601007387 */ /* 0x000fe80000100a00 */
[----:B------:R-:W-:Y:S04]  /*11430*/  STL.64 [R1+0xab0], R200 ;  /* 0x000ab0c801007387 */ /* 0x000fe80000100a00 */
[----:B------:R-:W-:Y:S04]  /*11440*/  STL.64 [R1+0x418], R196 ;  /* 0x000418c401007387 */ /* 0x000fe80000100a00 */
[----:B------:R-:W-:Y:S01]  /*11450*/  STL.64 [R1+0xab8], R196 ;  /* 0x000ab8c401007387 */ /* 0x000fe20000100a00 */
[----:B---3--:R-:W-:-:S04]  /*11460*/  IMAD.WIDE R12, R2, 0x4, R80 ;  /* 0x00000004020c7825 */ /* 0x008fc800078e0250 */
[C---:B--2---:R-:W-:Y:S01]  /*11470*/  IMAD.WIDE R10, R2.reuse, 0x4, R72 ;  /* 0x00000004020a7825 */ /* 0x044fe200078e0248 */
[----:B------:R-:W-:Y:S04]  /*11480*/  STL.64 [R1+0x450], R12 ;  /* 0x0004500c01007387 */ /* 0x000fe80000100a00 */
[----:B------:R1:W-:Y:S01]  /*11490*/  STL.64 [R1+0x458], R10 ;  /* 0x0004580a01007387 */ /* 0x0003e20000100a00 */
[----:B----4-:R-:W-:-:S03]  /*114a0*/  IMAD.WIDE R6, R2, 0x4, R32 ;  /* 0x0000000402067825 */ /* 0x010fc600078e0220 */
[----:B------:R-:W-:Y:S04]  /*114b0*/  STL.64 [R1+0xac0], R206 ;  /* 0x000ac0ce01007387 */ /* 0x000fe80000100a00 */
[----:B------:R2:W-:Y:S01]  /*114c0*/  STL.64 [R1+0x460], R6 ;  /* 0x0004600601007387 */ /* 0x0005e20000100a00 */
[----:B-1----:R-:W-:-:S04]  /*114d0*/  IMAD.WIDE R10, R2, 0x4, R24 ;  /* 0x00000004020a7825 */ /* 0x002fc800078e0218 */
[C---:B------:R-:W-:Y:S01]  /*114e0*/  IMAD.WIDE R12, R2.reuse, 0x4, R168 ;  /* 0x00000004020c7825 */ /* 0x040fe200078e02a8 */
[----:B------:R1:W-:Y:S03]  /*114f0*/  STL.64 [R1+0x470], R10 ;  /* 0x0004700a01007387 */ /* 0x0003e60000100a00 */
[----:B--2---:R-:W-:-:S05]  /*11500*/  IMAD.WIDE R6, R2, 0x4, R242 ;  /* 0x0000000402067825 */ /* 0x004fca00078e02f2 */
[----:B------:R2:W-:Y:S01]  /*11510*/  STL.64 [R1+0x478], R6 ;  /* 0x0004780601007387 */ /* 0x0005e20000100a00 */
[----:B-1----:R-:W-:-:S03]  /*11520*/  IMAD.WIDE R10, R2, 0x4, R128 ;  /* 0x00000004020a7825 */ /* 0x002fc600078e0280 */
[----:B------:R1:W-:Y:S04]  /*11530*/  STL.64 [R1+0x480], R12 ;  /* 0x0004800c01007387 */ /* 0x0003e80000100a00 */
[----:B------:R3:W-:Y:S01]  /*11540*/  STL.64 [R1+0x490], R10 ;  /* 0x0004900a01007387 */ /* 0x0007e20000100a00 */
[----:B--2---:R-:W-:-:S04]  /*11550*/  IMAD.WIDE R6, R2, 0x4, R120 ;  /* 0x0000000402067825 */ /* 0x004fc800078e0278 */
[C---:B-1----:R-:W-:Y:S01]  /*11560*/  IMAD.WIDE R12, R2.reuse, 0x4, R112 ;  /* 0x00000004020c7825 */ /* 0x042fe200078e0270 */
        /* <DEDUP_REMOVED lines=22> */
[----:B-1----:R-:W-:-:S03]  /*116d0*/  IMAD.WIDE R6, R2, 0x4, R14 ;  /* 0x0000000402067825 */ /* 0x002fc600078e020e */
[----:B------:R-:W4:Y:S04]  /*116e0*/  LDL.LU.64 R12, [R1+0x678] ;  /* 0x00067800010c7983 */ /* 0x000f280000300a00 */
[----:B------:R-:W4:Y:S04]  /*116f0*/  LDL.LU.64 R160, [R1+0x670] ;  /* 0x0006700001a07983 */ /* 0x000f280000300a00 */
[----:B------:R-:W4:Y:S04]  /*11700*/  LDL.LU.64 R152, [R1+0x668] ;  /* 0x0006680001987983 */ /* 0x000f280000300a00 */
[----:B------:R-:W4:Y:S04]  /*11710*/  LDL.LU.64 R144, [R1+0x660] ;  /* 0x0006600001907983 */ /* 0x000f280000300a00 */
        /* <DEDUP_REMOVED lines=18> */
[----:B------:R1:W-:Y:S01]  /*11840*/  STL.64 [R1+0x4f0], R10 ;  /* 0x0004f00a01007387 */ /* 0x0003e20000100a00 */
[----:B---3--:R-:W-:-:S05]  /*11850*/  IMAD.WIDE R6, R2, 0x4, R50 ;  /* 0x0000000402067825 */ /* 0x008fca00078e0232 */
[----:B------:R2:W-:Y:S01]  /*11860*/  STL.64 [R1+0x4f8], R6 ;  /* 0x0004f80601007387 */ /* 0x0005e20000100a00 */
[----:B----4-:R-:W-:-:S04]  /*11870*/  IMAD.WIDE R46, R2, 0x4, R46 ;  /* 0x00000004022e7825 */ /* 0x010fc800078e022e */
[C---:B-1----:R-:W-:Y:S01]  /*11880*/  IMAD.WIDE R10, R2.reuse, 0x4, R44 ;  /* 0x00000004020a7825 */ /* 0x042fe200078e022c */
[----:B------:R-:W-:Y:S03]  /*11890*/  STL.64 [R1+0x500], R46 ;  /* 0x0005002e01007387 */ /* 0x000fe60000100a00 */
        /* <DEDUP_REMOVED lines=9> */
[----:B------:R2:W-:Y:S03]  /*11930*/  STL.64 [R1+0x538], R6 ;  /* 0x0005380601007387 */ /* 0x0005e60000100a00 */
[C---:B------:R-:W-:Y:S01]  /*11940*/  IMAD.WIDE R18, R2.reuse, 0x4, R18 ;  /* 0x0000000402127825 */ /* 0x040fe200078e0212 */
[----:B------:R-:W-:Y:S03]  /*11950*/  STL.64 [R1+0x558], R42 ;  /* 0x0005582a01007387 */ /* 0x000fe60000100a00 */
[C---:B-1----:R-:W-:Y:S01]  /*11960*/  IMAD.WIDE R10, R2.reuse, 0x4, R12 ;  /* 0x00000004020a7825 */ /* 0x042fe200078e020c */
[----:B------:R-:W-:Y:S03]  /*11970*/  STL.64 [R1+0x548], R18 ;  /* 0x0005481201007387 */ /* 0x000fe60000100a00 */
[C---:B--2---:R-:W-:Y:S01]  /*11980*/  IMAD.WIDE R6, R2.reuse, 0x4, R160 ;  /* 0x0000000402067825 */ /* 0x044fe200078e02a0 */
[----:B------:R1:W-:Y:S03]  /*11990*/  STL.64 [R1+0x560], R10 ;  /* 0x0005600a01007387 */ /* 0x0003e60000100a00 */
[C---:B------:R-:W-:Y:S01]  /*119a0*/  IMAD.WIDE R12, R2.reuse, 0x4, R144 ;  /* 0x00000004020c7825 */ /* 0x040fe200078e0290 */
[----:B------:R2:W-:Y:S03]  /*119b0*/  STL.64 [R1+0x568], R6 ;  /* 0x0005680601007387 */ /* 0x0005e60000100a00 */
[----:B-1----:R-:W-:-:S04]  /*119c0*/  IMAD.WIDE R10, R2, 0x4, R152 ;  /* 0x00000004020a7825 */ /* 0x002fc800078e0298 */
[C---:B--2---:R-:W-:Y:S01]  /*119d0*/  IMAD.WIDE R6, R2.reuse, 0x4, R136 ;  /* 0x0000000402067825 */ /* 0x044fe200078e0288 */
[----:B------:R1:W-:Y:S04]  /*119e0*/  STL.64 [R1+0x578], R10 ;  /* 0x0005780a01007387 */ /* 0x0003e80000100a00 */
[----:B------:R2:W-:Y:S04]  /*119f0*/  STL.64 [R1+0x580], R12 ;  /* 0x0005800c01007387 */ /* 0x0005e80000100a00 */
[----:B------:R3:W-:Y:S01]  /*11a00*/  STL.64 [R1+0x590], R6 ;  /* 0x0005900601007387 */ /* 0x0007e20000100a00 */
[----:B-1----:R-:W-:-:S02]  /*11a10*/  IMAD.WIDE R10, R2, 0x4, R88 ;  /* 0x00000004020a7825 */ /* 0x002fc400078e0258 */
[----:B------:R-:W1:Y:S02]  /*11a20*/  LDC R88, c[0x0][0x230] ;  /* 0x00008c00ff587b82 */ /* 0x000e640000000800 */
[C---:B--2---:R-:W-:Y:S01]  /*11a30*/  IMAD.WIDE R12, R2.reuse, 0x4, R80 ;  /* 0x00000004020c7825 */ /* 0x044fe200078e0250 */
[----:B------:R2:W-:Y:S03]  /*11a40*/  STL.64 [R1+0x598], R10 ;  /* 0x0005980a01007387 */ /* 0x0005e60000100a00 */
[C---:B---3--:R-:W-:Y:S01]  /*11a50*/  IMAD.WIDE R6, R2.reuse, 0x4, R72 ;  /* 0x0000000402067825 */ /* 0x048fe200078e0248 */
[----:B------:R3:W-:Y:S01]  /*11a60*/  STL.64 [R1+0x5a0], R12 ;  /* 0x0005a00c01007387 */ /* 0x0007e20000100a00 */
[----:B------:R-:W4:Y:S03]  /*11a70*/  LDC R89, c[0x0][0x230] ;  /* 0x00008c00ff597b82 */ /* 0x000f260000000800 */
[----:B------:R3:W-:Y:S01]  /*11a80*/  STL.64 [R1+0x5a8], R6 ;  /* 0x0005a80601007387 */ /* 0x0007e20000100a00 */
[----:B--2---:R-:W-:-:S04]  /*11a90*/  IMAD.WIDE R10, R2, 0x4, R32 ;  /* 0x00000004020a7825 */ /* 0x004fc800078e0220 */
[C---:B---3--:R-:W-:Y:S01]  /*11aa0*/  IMAD.WIDE R12, R2.reuse, 0x4, R24 ;  /* 0x00000004020c7825 */ /* 0x048fe200078e0218 */
[----:B------:R2:W-:Y:S03]  /*11ab0*/  STL.64 [R1+0x5b0], R10 ;  /* 0x0005b00a01007387 */ /* 0x0005e60000100a00 */
[C---:B------:R-:W-:Y:S01]  /*11ac0*/  IMAD.WIDE R6, R2.reuse, 0x4, R242 ;  /* 0x0000000402067825 */ /* 0x040fe200078e02f2 */
[----:B------:R3:W-:Y:S04]  /*11ad0*/  STL.64 [R1+0x630], R12 ;  /* 0x0006300c01007387 */ /* 0x0007e80000100a00 */
        /* <DEDUP_REMOVED lines=10> */
[C---:B-1----:R-:W-:Y:S01]  /*11b80*/  IMAD.WIDE R6, R2.reuse, 0x4, R56 ;  /* 0x0000000402067825 */ /* 0x042fe200078e0238 */
[----:B------:R1:W-:Y:S04]  /*11b90*/  STL.64 [R1+0x638], R12 ;  /* 0x0006380c01007387 */ /* 0x0003e80000100a00 */
[----:B------:R3:W-:Y:S01]  /*11ba0*/  STL.64 [R1+0x640], R6 ;  /* 0x0006400601007387 */ /* 0x0007e20000100a00 */
[----:B--2---:R-:W-:-:S04]  /*11bb0*/  IMAD.WIDE R10, R2, 0x4, R48 ;  /* 0x00000004020a7825 */ /* 0x004fc800078e0230 */
[C---:B-1----:R-:W-:Y:S01]  /*11bc0*/  IMAD.WIDE R12, R2.reuse, 0x4, R40 ;  /* 0x00000004020c7825 */ /* 0x042fe200078e0228 */
[----:B------:R1:W-:Y:S03]  /*11bd0*/  STL.64 [R1+0x648], R10 ;  /* 0x0006480a01007387 */ /* 0x0003e60000100a00 */
[C---:B---3--:R-:W-:Y:S01]  /*11be0*/  IMAD.WIDE R6, R2.reuse, 0x4, R14 ;  /* 0x0000000402067825 */ /* 0x048fe200078e020e */
[----:B------:R2:W-:Y:S03]  /*11bf0*/  STL.64 [R1+0x650], R12 ;  /* 0x0006500c01007387 */ /* 0x0005e60000100a00 */
[C---:B-1----:R-:W-:Y:S02]  /*11c00*/  IMAD.WIDE R10, R2.reuse, 0x4, R20 ;  /* 0x00000004020a7825 */ /* 0x042fe400078e0214 */
[----:B------:R-:W3:Y:S02]  /*11c10*/  LDL.LU.64 R20, [R1+0xae8] ;  /* 0x000ae80001147983 */ /* 0x000ee40000300a00 */
[----:B--2---:R-:W-:-:S02]  /*11c20*/  IMAD.WIDE R12, R2, 0x4, R250 ;  /* 0x00000004020c7825 */ /* 0x004fc400078e02fa */
[----:B------:R1:W-:Y:S02]  /*11c30*/  STL.64 [R1+0x658], R6 ;  /* 0x0006580601007387 */ /* 0x0003e40000100a00 */
[----:B------:R-:W-:-:S04]  /*11c40*/  IMAD.WIDE R14, R2, 0x4, R8 ;  /* 0x00000004020e7825 */ /* 0x000fc800078e0208 */
[C---:B-1----:R-:W-:Y:S02]  /*11c50*/  IMAD.WIDE R6, R2.reuse, 0x4, R4 ;  /* 0x0000000402067825 */ /* 0x042fe400078e0204 */
[----:B------:R-:W2:Y:S04]  /*11c60*/  LDL.LU.64 R4, [R1+0xae0] ;  /* 0x000ae00001047983 */ /* 0x000ea80000300a00 */
[----:B------:R1:W-:Y:S04]  /*11c70*/  STL.64 [R1+0x660], R10 ;  /* 0x0006600a01007387 */ /* 0x0003e80000100a00 */
[----:B------:R-:W4:Y:S04]  /*11c80*/  LDL.LU.64 R8, [R1+0xad8] ;  /* 0x000ad80001087983 */ /* 0x000f280000300a00 */
[----:B------:R1:W-:Y:S02]  /*11c90*/  STL.64 [R1+0x668], R6 ;  /* 0x0006680601007387 */ /* 0x0003e40000100a00 */
[----:B-1----:R-:W-:-:S02]  /*11ca0*/  IMAD.WIDE R10, R2, 0x4, R248 ;  /* 0x00000004020a7825 */ /* 0x002fc400078e02f8 */
[----:B------:R1:W-:Y:S04]  /*11cb0*/  STL.64 [R1+0x678], R12 ;  /* 0x0006780c01007387 */ /* 0x0003e80000100a00 */
[----:B------:R-:W-:Y:S01]  /*11cc0*/  STL.64 [R1+0x670], R14 ;  /* 0x0006700e01007387 */ /* 0x000fe20000100a00 */
[----:B------:R-:W-:-:S03]  /*11cd0*/  IMAD.WIDE R6, R2, 0x4, R244 ;  /* 0x0000000402067825 */ /* 0x000fc600078e02f4 */
[----:B------:R1:W-:Y:S02]  /*11ce0*/  STL.64 [R1+0x680], R10 ;  /* 0x0006800a01007387 */ /* 0x0003e40000100a00 */
[C---:B-1----:R-:W-:Y:S02]  /*11cf0*/  IMAD.WIDE R12, R2.reuse, 0x4, R236 ;  /* 0x00000004020c7825 */ /* 0x042fe400078e02ec */
[----:B------:R1:W-:Y:S04]  /*11d00*/  STL.64 [R1+0x698], R6 ;  /* 0x0006980601007387 */ /* 0x0003e80000100a00 */
[----:B------:R1:W-:Y:S01]  /*11d10*/  STL.64 [R1+0x6a0], R12 ;  /* 0x0006a00c01007387 */ /* 0x0003e20000100a00 */
[----:B------:R-:W-:-:S04]  /*11d20*/  IMAD.WIDE R10, R2, 0x4, R232 ;  /* 0x00000004020a7825 */ /* 0x000fc800078e02e8 */
[C---:B-1----:R-:W-:Y:S01]  /*11d30*/  IMAD.WIDE R6, R2.reuse, 0x4, R22 ;  /* 0x0000000402067825 */ /* 0x042fe200078e0216 */
        /* <DEDUP_REMOVED lines=15> */
[----:B------:R-:W-:Y:S04]  /*11e30*/  STL.64 [R1+0x6e8], R12 ;  /* 0x0006e80c01007387 */ /* 0x000fe80000100a00 */
[----:B------:R-:W3:Y:S01]  /*11e40*/  LDL.LU.64 R40, [R1+0x968] ;  /* 0x0009680001287983 */ /* 0x000ee20000300a00 */
[----:B-1----:R-:W-:-:S04]  /*11e50*/  IMAD.WIDE R10, R2, 0x4, R76 ;  /* 0x00000004020a7825 */ /* 0x002fc800078e024c */
[C---:B------:R-:W-:Y:S01]  /*11e60*/  IMAD.WIDE R6, R2.reuse, 0x4, R78 ;  /* 0x0000000402067825 */ /* 0x040fe200078e024e */
[----:B------:R1:W-:Y:S03]  /*11e70*/  STL.64 [R1+0x6f0], R10 ;  /* 0x0006f00a01007387 */ /* 0x0003e60000100a00 */
[C---:B------:R-:W-:Y:S01]  /*11e80*/  IMAD.WIDE R206, R2.reuse, 0x4, R82 ;  /* 0x0000000402ce7825 */ /* 0x040fe200078e0252 */
[----:B------:R1:W-:Y:S03]  /*11e90*/  STL.64 [R1+0x700], R6 ;  /* 0x0007000601007387 */ /* 0x0003e60000100a00 */
[C---:B------:R-:W-:Y:S01]  /*11ea0*/  IMAD.WIDE R196, R2.reuse, 0x4, R84 ;  /* 0x0000000402c47825 */ /* 0x040fe200078e0254 */
[----:B------:R-:W-:Y:S03]  /*11eb0*/  STL.64 [R1+0x710], R206 ;  /* 0x000710ce01007387 */ /* 0x000fe60000100a00 */
[C---:B------:R-:W-:Y:S01]  /*11ec0*/  IMAD.WIDE R200, R2.reuse, 0x4, R86 ;  /* 0x0000000402c87825 */ /* 0x040fe200078e0256 */
[----:B------:R-:W-:Y:S01]  /*11ed0*/  STL.64 [R1+0x718], R196 ;  /* 0x000718c401007387 */ /* 0x000fe20000100a00 */
[----:B------:R-:W2:Y:S02]  /*11ee0*/  LDC R87, c[0x0][0x230] ;  /* 0x00008c00ff577b82 */ /* 0x000ea40000000800 */
[C---:B------:R-:W-:Y:S01]  /*11ef0*/  IMAD.WIDE R198, R2.reuse, 0x4, R90 ;  /* 0x0000000402c67825 */ /* 0x040fe200078e025a */
[----:B------:R-:W-:Y:S03]  /*11f00*/  STL.64 [R1+0x720], R200 ;  /* 0x000720c801007387 */ /* 0x000fe60000100a00 */
        /* <DEDUP_REMOVED lines=8> */
[----:B------:R-:W-:-:S04]  /*11f90*/  IMAD.WIDE R110, R2, 0x4, R204 ;  /* 0x00000004026e7825 */ /* 0x000fc800078e02cc */
[C---:B------:R-:W-:Y:S01]  /*11fa0*/  IMAD.WIDE R176, R2.reuse, 0x4, R102 ;  /* 0x0000000402b07825 */ /* 0x040fe200078e0266 */
[----:B------:R-:W-:Y:S03]  /*11fb0*/  STL.64 [R1+0x748], R246 ;  /* 0x000748f601007387 */ /* 0x000fe60000100a00 */
        /* <DEDUP_REMOVED lines=23> */
[----:B---3--:R-:W-:-:S04]  /*12130*/  IMAD.WIDE R22, R21, 0x4, R40 ;  /* 0x0000000415167825 */ /* 0x008fc800078e0228 */
[----:B------:R-:W-:Y:S01]  /*12140*/  IMAD.WIDE R108, R2, 0x4, R202 ;  /* 0x00000004026c7825 */ /* 0x000fe200078e02ca */
[----:B------:R-:W-:Y:S01]  /*12150*/  IADD3 R86, R234, -0xc1, RZ ;  /* 0xffffff3fea567810 */ /* 0x000fe20007ffe0ff */
[----:B------:R-:W1:Y:S02]  /*12160*/  LDC R90, c[0x0][0x230] ;  /* 0x00008c00ff5a7b82 */ /* 0x000e640000000800 */
[C---:B------:R-:W-:Y:S01]  /*12170*/  IMAD.WIDE R204, R2.reuse, 0x4, R138 ;  /* 0x0000000402cc7825 */ /* 0x040fe200078e028a */
[----:B------:R-:W-:Y:S04]  /*12180*/  STL.64 [R1+0x750], R176 ;  /* 0x000750b001007387 */ /* 0x000fe80000100a00 */
[----:B------:R-:W-:Y:S01]  /*12190*/  STL.64 [R1+0x758], R204 ;  /* 0x000758cc01007387 */ /* 0x000fe20000100a00 */
[----:B------:R-:W3:Y:S03]  /*121a0*/  LDC R91, c[0x0][0x230] ;  /* 0x00008c00ff5b7b82 */ /* 0x000ee60000000800 */
[----:B------:R-:W-:Y:S04]  /*121b0*/  STL.64 [R1+0x760], R184 ;  /* 0x000760b801007387 */ /* 0x000fe80000100a00 */
[----:B------:R-:W-:Y:S01]  /*121c0*/  STL.64 [R1+0x768], R192 ;  /* 0x000768c001007387 */ /* 0x000fe20000100a00 */
[----:B------:R-:W3:Y:S03]  /*121d0*/  LDC R92, c[0x0][0x230] ;  /* 0x00008c00ff5c7b82 */ /* 0x000ee60000000800 */
[----:B------:R-:W-:Y:S04]  /*121e0*/  STL.64 [R1+0x778], R12 ;  /* 0x0007780c01007387 */ /* 0x000fe80000100a00 */
[----:B------:R-:W-:Y:S01]  /*121f0*/  STL.64 [R1+0x780], R238 ;  /* 0x000780ee01007387 */ /* 0x000fe20000100a00 */
[----:B------:R-:W-:-:S03]  /*12200*/  IMAD.WIDE R190, R2, 0x4, R210 ;  /* 0x0000000402be7825 */ /* 0x000fc600078e02d2 */
[----:B------:R-:W-:Y:S04]  /*12210*/  STL.64 [R1+0x788], R242 ;  /* 0x000788f201007387 */ /* 0x000fe80000100a00 */
[----:B------:R-:W-:Y:S04]  /*12220*/  STL.64 [R1+0x790], R232 ;  /* 0x000790e801007387 */ /* 0x000fe80000100a00 */
[----:B------:R-:W-:Y:S01]  /*12230*/  STL.64 [R1+0x7a0], R156 ;  /* 0x0007a09c01007387 */ /* 0x000fe20000100a00 */
[----:B------:R-:W-:-:S03]  /*12240*/  IMAD.WIDE R182, R2, 0x4, R216 ;  /* 0x0000000402b67825 */ /* 0x000fc600078e02d8 */
[----:B------:R-:W-:Y:S01]  /*12250*/  STL.64 [R1+0x7a8], R158 ;  /* 0x0007a89e01007387 */ /* 0x000fe20000100a00 */
[----:B------:R-:W-:-:S03]  /*12260*/  IMAD.WIDE R180, R2, 0x4, R218 ;  /* 0x0000000402b47825 */ /* 0x000fc600078e02da */
[----:B------:R-:W-:Y:S04]  /*12270*/  STL.64 [R1+0x7b0], R162 ;  /* 0x0007b0a201007387 */ /* 0x000fe80000100a00 */
[----:B------:R-:W-:Y:S04]  /*12280*/  STL.64 [R1+0x7b8], R164 ;  /* 0x0007b8a401007387 */ /* 0x000fe80000100a00 */
[----:B------:R-:W-:Y:S04]  /*12290*/  STL.64 [R1+0x7c0], R166 ;  /* 0x0007c0a601007387 */ /* 0x000fe80000100a00 */
[----:B------:R-:W-:Y:S01]  /*122a0*/  STL.64 [R1+0x7d0], R194 ;  /* 0x0007d0c201007387 */ /* 0x000fe20000100a00 */
[----:B------:R-:W-:-:S03]  /*122b0*/  IMAD.WIDE R170, R2, 0x4, R226 ;  /* 0x0000000402aa7825 */ /* 0x000fc600078e02e2 */
[----:B------:R-:W-:Y:S01]  /*122c0*/  STL.64 [R1+0x7d8], R190 ;  /* 0x0007d8be01007387 */ /* 0x000fe20000100a00 */
[----:B------:R-:W-:-:S03]  /*122d0*/  IMAD.WIDE R168, R2, 0x4, R228 ;  /* 0x0000000402a87825 */ /* 0x000fc600078e02e4 */
[----:B------:R-:W-:Y:S01]  /*122e0*/  STL.64 [R1+0x7e0], R188 ;  /* 0x0007e0bc01007387 */ /* 0x000fe20000100a00 */
[----:B------:R-:W-:-:S03]  /*122f0*/  IMAD.WIDE R160, R2, 0x4, R230 ;  /* 0x0000000402a07825 */ /* 0x000fc600078e02e6 */
[----:B------:R-:W-:Y:S04]  /*12300*/  STL.64 [R1+0x7f0], R186 ;  /* 0x0007f0ba01007387 */ /* 0x000fe80000100a00 */
        /* <DEDUP_REMOVED lines=8> */
[----:B------:R-:W2:Y:S04]  /*12390*/  LDL.LU.64 R24, [R1+0x960] ;  /* 0x0009600001187983 */ /* 0x000ea80000300a00 */
[----:B------:R-:W3:Y:S04]  /*123a0*/  LDL.LU.64 R124, [R1+0x950] ;  /* 0x00095000017c7983 */ /* 0x000ee80000300a00 */
        /* <DEDUP_REMOVED lines=28> */
[----:B------:R-:W3:Y:S01]  /*12570*/  LDL.LU.64 R112, [R1+0x848] ;  /* 0x0008480001707983 */ /* 0x000ee20000300a00 */
[----:B------:R-:W-:Y:S01]  /*12580*/  IMAD.WIDE R154, R21, 0x4, R22 ;  /* 0x00000004159a7825 */ /* 0x000fe200078e0216 */
[----:B------:R-:W-:-:S02]  /*12590*/  MOV R244, R106 ;  /* 0x0000006a00f47202 */ /* 0x000fc40000000f00 */
[----:B------:R-:W-:Y:S01]  /*125a0*/  MOV R237, R105 ;  /* 0x0000006900ed7202 */ /* 0x000fe20000000f00 */
[----:B------:R-:W-:Y:S01]  /*125b0*/  IMAD.MOV.U32 R245, RZ, RZ, R107 ;  /* 0x000000fffff57224 */ /* 0x000fe200078e006b */
[----:B------:R-:W-:Y:S01]  /*125c0*/  STL.64 [R1+0x848], R154 ;  /* 0x0008489a01007387 */ /* 0x000fe20000100a00 */
[----:B------:R-:W-:Y:S02]  /*125d0*/  IMAD.MOV.U32 R236, RZ, RZ, R104 ;  /* 0x000000ffffec7224 */ /* 0x000fe400078e0068 */
[----:B------:R-:W-:Y:S01]  /*125e0*/  IMAD.MOV.U32 R202, RZ, RZ, R96 ;  /* 0x000000ffffca7224 */ /* 0x000fe200078e0060 */
[----:B------:R-:W-:Y:S01]  /*125f0*/  LDGSTS.E [R3+0x5400c], desc[UR48][R226.64], !P4 ;  /* 0x5400c000e2037fae */ /* 0x000fe2000e121870 */
[----:B------:R-:W-:Y:S01]  /*12600*/  IMAD.MOV.U32 R203, RZ, RZ, R97 ;  /* 0x000000ffffcb7224 */ /* 0x000fe200078e0061 */
[----:B------:R-:W-:Y:S01]  /*12610*/  MOV R251, R111 ;  /* 0x0000006f00fb7202 */ /* 0x000fe20000000f00 */
[----:B------:R-:W-:Y:S01]  /*12620*/  IMAD.MOV.U32 R250, RZ, RZ, R110 ;  /* 0x000000fffffa7224 */ /* 0x000fe200078e006e */
[----:B------:R-:W-:Y:S04]  /*12630*/  LDGSTS.E [R3+0x5800c], desc[UR48][R228.64], !P4 ;  /* 0x5800c000e4037fae */ /* 0x000fe8000e121870 */
[----:B------:R-:W-:Y:S04]  /*12640*/  LDGSTS.E [R3+0x5c00c], desc[UR48][R230.64], !P4 ;  /* 0x5c00c000e6037fae */ /* 0x000fe8000e121870 */
[----:B------:R-:W0:Y:S04]  /*12650*/  LDGDEPBAR ;  /* 0x00000000000079af */ /* 0x000e280000000000 */
[----:B----4-:R4:W-:Y:S01]  /*12660*/  LDGSTS.E [R8+-0x58000], desc[UR48][R22.64], P1 ;  /* 0xa800000016087fae */ /* 0x0109e20008921870 */
[----:B--2---:R-:W-:-:S04]  /*12670*/  IMAD.WIDE R24, R21, 0x4, R24 ;  /* 0x0000000415187825 */ /* 0x004fc800078e0218 */
[----:B---3--:R-:W-:-:S04]  /*12680*/  IMAD.WIDE R26, R21, 0x4, R124 ;  /* 0x00000004151a7825 */ /* 0x008fc800078e027c */
[----:B------:R-:W-:-:S04]  /*12690*/  IMAD.WIDE R28, R21, 0x4, R122 ;  /* 0x00000004151c7825 */ /* 0x000fc800078e027a */
[----:B------:R-:W-:-:S04]  /*126a0*/  IMAD.WIDE R30, R21, 0x4, R118 ;  /* 0x00000004151e7825 */ /* 0x000fc800078e0276 */
[C---:B------:R-:W-:Y:S01]  /*126b0*/  IMAD.WIDE R32, R21.reuse, 0x4, R32 ;  /* 0x0000000415207825 */ /* 0x040fe200078e0220 */
[----:B------:R-:W-:Y:S03]  /*126c0*/  LDGSTS.E [R8+-0x57c00], desc[UR48][R30.64], P1 ;  /* 0xa84000001e087fae */ /* 0x000fe60008921870 */
[----:B------:R-:W-:-:S04]  /*126d0*/  IMAD.WIDE R34, R21, 0x4, R116 ;  /* 0x0000000415227825 */ /* 0x000fc800078e0274 */
[----:B------:R-:W-:-:S04]  /*126e0*/  IMAD.WIDE R36, R21, 0x4, R114 ;  /* 0x0000000415247825 */ /* 0x000fc800078e0272 */
[----:B------:R-:W-:-:S04]  /*126f0*/  IMAD.WIDE R138, R21, 0x4, R24 ;  /* 0x00000004158a7825 */ /* 0x000fc800078e0218 */
[----:B------:R-:W-:-:S04]  /*12700*/  IMAD.WIDE R38, R21, 0x4, R70 ;  /* 0x0000000415267825 */ /* 0x000fc800078e0246 */
[C---:B------:R-:W-:Y:S01]  /*12710*/  IMAD.WIDE R122, R21.reuse, 0x4, R26 ;  /* 0x00000004157a7825 */ /* 0x040fe200078e021a */
[----:B------:R-:W-:Y:S03]  /*12720*/  STL.64 [R1+0x850], R138 ;  /* 0x0008508a01007387 */ /* 0x000fe60000100a00 */
[----:B------:R-:W-:-:S04]  /*12730*/  IMAD.WIDE R40, R21, 0x4, R40 ;  /* 0x0000000415287825 */ /* 0x000fc800078e0228 */
[C---:B------:R-:W-:Y:S01]  /*12740*/  IMAD.WIDE R106, R21.reuse, 0x4, R28 ;  /* 0x00000004156a7825 */ /* 0x040fe200078e021c */
[----:B------:R-:W-:Y:S03]  /*12750*/  STL.64 [R1+0x858], R122 ;  /* 0x0008587a01007387 */ /* 0x000fe60000100a00 */
[C---:B------:R-:W-:Y:S01]  /*12760*/  IMAD.WIDE R42, R21.reuse, 0x4, R42 ;  /* 0x00000004152a7825 */ /* 0x040fe200078e022a */
[----:B------:R-:W-:Y:S03]  /*12770*/  STL.64 [R1+0x860], R106 ;  /* 0x0008606a01007387 */ /* 0x000fe60000100a00 */
[C---:B------:R-:W-:Y:S01]  /*12780*/  IMAD.WIDE R44, R21.reuse, 0x4, R44 ;  /* 0x00000004152c7825 */ /* 0x040fe200078e022c */
[----:B------:R-:W-:Y:S03]  /*12790*/  LDGSTS.E [R8+-0x57800], desc[UR48][R38.64], P1 ;  /* 0xa880000026087fae */ /* 0x000fe60008921870 */
[----:B------:R-:W-:-:S04]  /*127a0*/  IMAD.WIDE R46, R21, 0x4, R46 ;  /* 0x00000004152e7825 */ /* 0x000fc800078e022e */
[C---:B------:R-:W-:Y:S01]  /*127b0*/  IMAD.WIDE R48, R21.reuse, 0x4, R48 ;  /* 0x0000000415307825 */ /* 0x040fe200078e0230 */
[----:B------:R-:W-:Y:S03]  /*127c0*/  LDGSTS.E [R8+-0x57400], desc[UR48][R46.64], P1 ;  /* 0xa8c000002e087fae */ /* 0x000fe60008921870 */
[----:B------:R-:W-:-:S04]  /*127d0*/  IMAD.WIDE R104, R21, 0x4, R36 ;  /* 0x0000000415687825 */ /* 0x000fc800078e0224 */
[----:B------:R-:W-:-:S04]  /*127e0*/  IMAD.WIDE R50, R21, 0x4, R50 ;  /* 0x0000000415327825 */ /* 0x000fc800078e0232 */
[----:B------:R-:W-:-:S04]  /*127f0*/  IMAD.WIDE R150, R21, 0x4, R38 ;  /* 0x0000000415967825 */ /* 0x000fc800078e0226 */
[----:B------:R-:W-:-:S04]  /*12800*/  IMAD.WIDE R52, R21, 0x4, R52 ;  /* 0x0000000415347825 */ /* 0x000fc800078e0234 */
[----:B------:R-:W-:-:S04]  /*12810*/  IMAD.WIDE R134, R21, 0x4, R40 ;  /* 0x0000000415867825 */ /* 0x000fc800078e0228 */
[----:B------:R-:W-:-:S04]  /*12820*/  IMAD.WIDE R54, R21, 0x4, R54 ;  /* 0x0000000415367825 */ /* 0x000fc800078e0236 */
[C---:B------:R-:W-:Y:S01]  /*12830*/  IMAD.WIDE R70, R21.reuse, 0x4, R152 ;  /* 0x0000000415467825 */ /* 0x040fe200078e0298 */
[----:B------:R-:W-:Y:S03]  /*12840*/  LDGSTS.E [R8+-0x57000], desc[UR48][R54.64], P1 ;  /* 0xa900000036087fae */ /* 0x000fe60008921870 */
        /* <DEDUP_REMOVED lines=35> */
[----:B------:R-:W-:-:S04]  /*12a80*/  IMAD.WIDE R72, R21, 0x4, R72 ;  /* 0x0000000415487825 */ /* 0x000fc800078e0248 */
[----:B------:R-:W-:-:S04]  /*12a90*/  IMAD.WIDE R74, R21, 0x4, R144 ;  /* 0x00000004154a7825 */ /* 0x000fc800078e0290 */
[----:B------:R-:W-:-:S04]  /*12aa0*/  IMAD.WIDE R78, R21, 0x4, R80 ;  /* 0x00000004154e7825 */ /* 0x000fc800078e0250 */
[C---:B------:R-:W-:Y:S01]  /*12ab0*/  IMAD.WIDE R98, R21.reuse, 0x4, R60 ;  /* 0x0000000415627825 */ /* 0x040fe200078e023c */
[----:B------:R-:W-:Y:S03]  /*12ac0*/  STL.64 [R1+0x8e8], R114 ;  /* 0x0008e87201007387 */ /* 0x000fe60000100a00 */
[C---:B------:R-:W-:Y:S01]  /*12ad0*/  IMAD.WIDE R80, R21.reuse, 0x4, R128 ;  /* 0x0000000415507825 */ /* 0x040fe200078e0280 */
[----:B------:R-:W-:Y:S03]  /*12ae0*/  LDGSTS.E [R8+-0x56c00], desc[UR48][R62.64], P1 ;  /* 0xa94000003e087fae */ /* 0x000fe60008921870 */
        /* <DEDUP_REMOVED lines=19> */
[----:B----4-:R-:W-:Y:S01]  /*12c20*/  IMAD.WIDE R22, R21, 0x4, R84 ;  /* 0x0000000415167825 */ /* 0x010fe200078e0254 */
[----:B------:R-:W-:Y:S04]  /*12c30*/  STL.64 [R1+0x940], R140 ;  /* 0x0009408c01007387 */ /* 0x000fe80000100a00 */
[----:B------:R2:W-:Y:S04]  /*12c40*/  STL.64 [R1+0x968], R22 ;  /* 0x0009681601007387 */ /* 0x0005e80000100a00 */
[----:B------:R-:W3:Y:S04]  /*12c50*/  LDL.64 R230, [R1+0xc8] ;  /* 0x0000c80001e67983 */ /* 0x000ee80000100a00 */
[----:B------:R-:W4:Y:S04]  /*12c60*/  LDL.64 R228, [R1+0xe8] ;  /* 0x0000e80001e47983 */ /* 0x000f280000100a00 */
[----:B------:R-:W4:Y:S04]  /*12c70*/  LDL.64 R226, [R1+0xf0] ;  /* 0x0000f00001e27983 */ /* 0x000f280000100a00 */
[----:B------:R-:W4:Y:S04]  /*12c80*/  LDL.64 R218, [R1+0x100] ;  /* 0x0001000001da7983 */ /* 0x000f280000100a00 */
[----:B------:R-:W4:Y:S04]  /*12c90*/  LDL.64 R224, [R1+0x110] ;  /* 0x0001100001e07983 */ /* 0x000f280000100a00 */
[----:B------:R-:W4:Y:S04]  /*12ca0*/  LDL.64 R222, [R1+0x80] ;  /* 0x0000800001de7983 */ /* 0x000f280000100a00 */
[----:B------:R-:W4:Y:S04]  /*12cb0*/  LDL.64 R214, [R1+0x88] ;  /* 0x0000880001d67983 */ /* 0x000f280000100a00 */
[----:B------:R-:W4:Y:S04]  /*12cc0*/  LDL.64 R210, [R1+0x90] ;  /* 0x0000900001d27983 */ /* 0x000f280000100a00 */
[----:B------:R-:W4:Y:S04]  /*12cd0*/  LDL.64 R208, [R1+0x138] ;  /* 0x0001380001d07983 */ /* 0x000f280000100a00 */
[----:B------:R-:W-:Y:S04]  /*12ce0*/  LDGSTS.E [R8+-0x56800], desc[UR48][R70.64], P1 ;  /* 0xa980000046087fae */ /* 0x000fe80008921870 */
[----:B------:R-:W-:Y:S04]  /*12cf0*/  LDGSTS.E [R8+-0x56400], desc[UR48][R78.64], P1 ;  /* 0xa9c000004e087fae */ /* 0x000fe80008921870 */
[----:B------:R1:W-:Y:S04]  /*12d00*/  LDGSTS.E [R5+-0x57f00], desc[UR48][R24.64], P1 ;  /* 0xa810000018057fae */ /* 0x0003e80008921870 */
[----:B------:R-:W-:Y:S04]  /*12d10*/  LDGSTS.E [R5+-0x57b00], desc[UR48][R32.64], P1 ;  /* 0xa850000020057fae */ /* 0x000fe80008921870 */
[----:B------:R-:W-:Y:S04]  /*12d20*/  LDGSTS.E [R5+-0x57700], desc[UR48][R40.64], P1 ;  /* 0xa890000028057fae */ /* 0x000fe80008921870 */
[----:B------:R-:W-:Y:S01]  /*12d30*/  LDGSTS.E [R5+-0x57300], desc[UR48][R48.64], P1 ;  /* 0xa8d0000030057fae */ /* 0x000fe20008921870 */
[----:B------:R-:W-:Y:S01]  /*12d40*/  VIADD R2, R235, 0xffffff3e ;  /* 0xffffff3eeb027836 */ /* 0x000fe20000000000 */
[----:B--2---:R-:W-:Y:S01]  /*12d50*/  IADD3 R23, R87, -0xc3, RZ ;  /* 0xffffff3d57177810 */ /* 0x004fe20007ffe0ff */
[----:B------:R-:W-:Y:S01]  /*12d60*/  IMAD.MOV.U32 R248, RZ, RZ, R108 ;  /* 0x000000fffff87224 */ /* 0x000fe200078e006c */
[----:B------:R-:W-:Y:S01]  /*12d70*/  LDGSTS.E [R5+-0x56f00], desc[UR48][R56.64], P1 ;  /* 0xa910000038057fae */ /* 0x000fe20008921870 */
[----:B------:R-:W-:Y:S01]  /*12d80*/  IMAD.MOV.U32 R249, RZ, RZ, R109 ;  /* 0x000000fffff97224 */ /* 0x000fe200078e006d */
[----:B-1----:R-:W1:Y:S02]  /*12d90*/  LDC R24, c[0x0][0x230] ;  /* 0x00008c00ff187b82 */ /* 0x002e640000000800 */
[----:B------:R-:W-:Y:S04]  /*12da0*/  LDGSTS.E [R5+-0x56b00], desc[UR48][R64.64], P1 ;  /* 0xa950000040057fae */ /* 0x000fe80008921870 */
[----:B------:R-:W-:Y:S01]  /*12db0*/  LDGSTS.E [R5+-0x56700], desc[UR48][R72.64], P1 ;  /* 0xa990000048057fae */ /* 0x000fe20008921870 */
[C---:B------:R-:W-:Y:S01]  /*12dc0*/  IMAD.WIDE R124, R21.reuse, 0x4, R80 ;  /* 0x00000004157c7825 */ /* 0x040fe200078e0250 */
[----:B------:R-:W2:Y:S02]  /*12dd0*/  LDC R25, c[0x0][0x230] ;  /* 0x00008c00ff197b82 */ /* 0x000ea40000000800 */
[----:B------:R-:W-:Y:S04]  /*12de0*/  LDGSTS.E [R5+-0x56300], desc[UR48][R80.64], P1 ;  /* 0xa9d0000050057fae */ /* 0x000fe80008921870 */
[----:B------:R1:W-:Y:S04]  /*12df0*/  LDGSTS.E [R4+-0x57e00], desc[UR48][R26.64], P1 ;  /* 0xa82000001a047fae */ /* 0x0003e80008921870 */
[----:B------:R-:W-:Y:S04]  /*12e00*/  LDGSTS.E [R4+-0x57a00], desc[UR48][R34.64], P1 ;  /* 0xa860000022047fae */ /* 0x000fe80008921870 */
[----:B------:R-:W-:Y:S04]  /*12e10*/  LDGSTS.E [R4+-0x57600], desc[UR48][R42.64], P1 ;  /* 0xa8a000002a047fae */ /* 0x000fe80008921870 */
[----:B------:R-:W-:Y:S01]  /*12e20*/  LDGSTS.E [R4+-0x57200], desc[UR48][R50.64], P1 ;  /* 0xa8e0000032047fae */ /* 0x000fe20008921870 */
[----:B------:R-:W-:Y:S01]  /*12e30*/  ISETP.GE.U32.AND P0, PT, R2, 0x7ffffeff, PT ;  /* 0x7ffffeff0200780c */ /* 0x000fe20003f06070 */
[----:B------:R-:W-:Y:S01]  /*12e40*/  IMAD.WIDE R108, R21, 0x4, R82 ;  /* 0x00000004156c7825 */ /* 0x000fe200078e0252 */
[----:B------:R-:W-:Y:S01]  /*12e50*/  ISETP.GE.U32.AND P4, PT, R23, 0x7ffffefe, PT ;  /* 0x7ffffefe1700780c */ /* 0x000fe20003f86070 */
[----:B------:R-:W-:Y:S04]  /*12e60*/  LDGSTS.E [R4+-0x56e00], desc[UR48][R58.64], P1 ;  /* 0xa92000003a047fae */ /* 0x000fe80008921870 */
[----:B------:R-:W2:Y:S04]  /*12e70*/  LDL.64 R220, [R1+0x98] ;  /* 0x0000980001dc7983 */ /* 0x000ea80000100a00 */
[----:B------:R-:W2:Y:S04]  /*12e80*/  LDL.64 R216, [R1+0xa0] ;  /* 0x0000a00001d87983 */ /* 0x000ea80000100a00 */
[----:B------:R-:W2:Y:S01]  /*12e90*/  LDL.64 R212, [R1+0xa8] ;  /* 0x0000a80001d47983 */ /* 0x000ea20000100a00 */
[----:B------:R-:W-:Y:S01]  /*12ea0*/  IADD3 R2, R90, -0xc6, RZ ;  /* 0xffffff3a5a027810 */ /* 0x000fe20007ffe0ff */
[----:B------:R-:W-:Y:S01]  /*12eb0*/  VIADD R22, R88, 0xffffff3c ;  /* 0xffffff3c58167836 */ /* 0x000fe20000000000 */
[----:B-1----:R-:W1:Y:S01]  /*12ec0*/  LDC R27, c[0x0][0x230] ;  /* 0x00008c00ff1b7b82 */ /* 0x002e620000000800 */
[----:B------:R-:W-:Y:S04]  /*12ed0*/  LDGSTS.E [R4+-0x56a00], desc[UR48][R66.64], P1 ;  /* 0xa960000042047fae */ /* 0x000fe80008921870 */
[----:B------:R-:W-:Y:S01]  /*12ee0*/  LDGSTS.E [R4+-0x56600], desc[UR48][R74.64], P1 ;  /* 0xa9a000004a047fae */ /* 0x000fe20008921870 */
[----:B------:R-:W-:-:S02]  /*12ef0*/  VIADD R21, R89, 0xffffff3b ;  /* 0xffffff3b59157836 */ /* 0x000fc40000000000 */
[----:B------:R-:W1:Y:S01]  /*12f00*/  LDC R26, c[0x0][0x230] ;  /* 0x00008c00ff1a7b82 */ /* 0x000e620000000800 */
[----:B------:R-:W-:Y:S04]  /*12f10*/  LDGSTS.E [R4+-0x56200], desc[UR48][R82.64], P1 ;  /* 0xa9e0000052047fae */ /* 0x000fe80008921870 */
[----:B------:R-:W-:Y:S03]  /*12f20*/  LDGSTS.E [R0+-0x57d00], desc[UR48][R28.64], P1 ;  /* 0xa83000001c007fae */ /* 0x000fe60008921870 */
[----:B------:R-:W1:Y:S01]  /*12f30*/  LDC R23, c[0x0][0x230] ;  /* 0x00008c00ff177b82 */ /* 0x000e620000000800 */
[----:B------:R-:W-:Y:S04]  /*12f40*/  LDGSTS.E [R0+-0x57900], desc[UR48][R36.64], P1 ;  /* 0xa870000024007fae */ /* 0x000fe80008921870 */
[----:B------:R-:W-:Y:S04]  /*12f50*/  LDGSTS.E [R0+-0x57500], desc[UR48][R44.64], P1 ;  /* 0xa8b000002c007fae */ /* 0x000fe80008921870 */
[----:B------:R-:W-:Y:S04]  /*12f60*/  LDGSTS.E [R0+-0x57100], desc[UR48][R52.64], P1 ;  /* 0xa8f0000034007fae */ /* 0x000fe80008921870 */
[----:B------:R-:W-:Y:S04]  /*12f70*/  LDGSTS.E [R0+-0x56d00], desc[UR48][R60.64], P1 ;  /* 0xa93000003c007fae */ /* 0x000fe80008921870 */
[----:B------:R-:W-:Y:S04]  /*12f80*/  LDGSTS.E [R0+-0x56900], desc[UR48][R68.64], P1 ;  /* 0xa970000044007fae */ /* 0x000fe80008921870 */
[----:B------:R-:W-:Y:S04]  /*12f90*/  LDGSTS.E [R0+-0x56500], desc[UR48][R76.64], P1 ;  /* 0xa9b000004c007fae */ /* 0x000fe80008921870 */
[----:B------:R-:W-:Y:S04]  /*12fa0*/  LDGSTS.E [R0+-0x56100], desc[UR48][R84.64], P1 ;  /* 0xa9f0000054007fae */ /* 0x000fe80008921870 */
[----:B------:R-:W0:Y:S01]  /*12fb0*/  LDGDEPBAR ;  /* 0x00000000000079af */ /* 0x000e220000000000 */
[----:B------:R-:W-:Y:S01]  /*12fc0*/  ISETP.GE.U32.AND P1, PT, R86, 0x7fffff00, PT ;  /* 0x7fffff005600780c */ /* 0x000fe20003f26070 */
[----:B------:R-:W-:Y:S06]  /*12fd0*/  BAR.SYNC.DEFER_BLOCKING 0x0 ;  /* 0x0000000000007b1d */ /* 0x000fec0000010000 */
[----:B------:R1:W-:Y:S04]  /*12fe0*/  STL.64 [R1+0x950], R124 ;  /* 0x0009507c01007387 */ /* 0x0003e80000100a00 */
[----:B------:R1:W-:Y:S04]  /*12ff0*/  STL.64 [R1+0x960], R108 ;  /* 0x0009606c01007387 */ /* 0x0003e80000100a00 */
[----:B------:R-:W-:Y:S01]  /*13000*/  @!PT LDS RZ, [RZ] ;  /* 0x00000000fffff984 */ /* 0x000fe20000000800 */
[----:B------:R-:W-:Y:S01]  /*13010*/  @!PT LDS RZ, [RZ] ;  /* 0x00000000fffff984 */ /* 0x000fe20000000800 */
[----:B------:R-:W-:Y:S01]  /*13020*/  @!PT LDS RZ, [RZ] ;  /* 0x00000000fffff984 */ /* 0x000fe20000000800 */
[----:B---3--:R-:W-:Y:S04]  /*13030*/  LDGSTS.E [R16+0x60000], desc[UR48][R230.64], !P1 ;  /* 0x60000000e6107fae */ /* 0x008fe8000c921870 */
[----:B----4-:R-:W-:Y:S04]  /*13040*/  LDGSTS.E [R16+0x64000], desc[UR48][R228.64], !P1 ;  /* 0x64000000e4107fae */ /* 0x010fe8000c921870 */
[----:B------:R-:W-:Y:S04]  /*13050*/  LDGSTS.E [R16+0x68000], desc[UR48][R226.64], !P1 ;  /* 0x68000000e2107fae */ /* 0x000fe8000c921870 */
[----:B------:R-:W-:Y:S04]  /*13060*/  LDGSTS.E [R16+0x6c000], desc[UR48][R218.64], !P1 ;  /* 0x6c000000da107fae */ /* 0x000fe8000c921870 */
[----:B------:R-:W3:Y:S04]  /*13070*/  LDL.64 R230, [R1+0x158] ;  /* 0x0001580001e67983 */ /* 0x000ee80000100a00 */
[----:B------:R-:W4:Y:S04]  /*13080*/  LDL.64 R228, [R1+0xb0] ;  /* 0x0000b00001e47983 */ /* 0x000f280000100a00 */
[----:B------:R-:W-:Y:S04]  /*13090*/  LDGSTS.E [R16+0x60004], desc[UR48][R224.64], !P0 ;  /* 0x60004000e0107fae */ /* 0x000fe8000c121870 */
[----:B------:R-:W4:Y:S04]  /*130a0*/  LDL.64 R226, [R1+0xb8] ;  /* 0x0000b80001e27983 */ /* 0x000f280000100a00 */
[----:B------:R-:W-:Y:S04]  /*130b0*/  LDGSTS.E [R16+0x64004], desc[UR48][R222.64], !P0 ;  /* 0x64004000de107fae */ /* 0x000fe8000c121870 */
[----:B------:R-:W4:Y:S04]  /*130c0*/  LDL.64 R218, [R1+0xc0] ;  /* 0x0000c00001da7983 */ /* 0x000f280000100a00 */
[----:B------:R-:W-:Y:S04]  /*130d0*/  LDGSTS.E [R16+0x68004], desc[UR48][R214.64], !P0 ;  /* 0x68004000d6107fae */ /* 0x000fe8000c121870 */
[----:B------:R-:W-:Y:S04]  /*130e0*/  LDGSTS.E [R16+0x6c004], desc[UR48][R210.64], !P0 ;  /* 0x6c004000d2107fae */ /* 0x000fe8000c121870 */
[----:B------:R-:W4:Y:S04]  /*130f0*/  LDL.64 R224, [R1+0x770] ;  /* 0x0007700001e07983 */ /* 0x000f280000100a00 */
[----:B------:R-:W-:Y:S04]  /*13100*/  LDGSTS.E [R16+0x60008], desc[UR48][R208.64], !P4 ;  /* 0x60008000d0107fae */ /* 0x000fe8000e121870 */
[----:B------:R-:W4:Y:S04]  /*13110*/  LDL.64 R210, [R1+0x450] ;  /* 0x0004500001d27983 */ /* 0x000f280000100a00 */
[----:B------:R-:W4:Y:S04]  /*13120*/  LDL.64 R214, [R1+0x458] ;  /* 0x0004580001d67983 */ /* 0x000f280000100a00 */
[----:B------:R-:W4:Y:S01]  /*13130*/  LDL.64 R208, [R1+0x460] ;  /* 0x0004600001d07983 */ /* 0x000f220000100a00 */
[----:B------:R-:W-:Y:S01]  /*13140*/  ISETP.GE.U32.AND P3, PT, R2, 0x7ffffefb, PT ;  /* 0x7ffffefb0200780c */ /* 0x000fe20003f66070 */
[----:B------:R-:W-:Y:S01]  /*13150*/  VIADD R2, R91, 0xffffff39 ;  /* 0xffffff395b027836 */ /* 0x000fe20000000000 */
[----:B------:R-:W-:Y:S01]  /*13160*/  ISETP.GE.U32.AND P6, PT, R22, 0x7ffffefd, PT ;  /* 0x7ffffefd1600780c */ /* 0x000fe20003fc6070 */
[----:B------:R-:W4:Y:S01]  /*13170*/  LDL.64 R222, [R1+0x798] ;  /* 0x0007980001de7983 */ /* 0x000f220000100a00 */
[----:B------:R-:W-:Y:S01]  /*13180*/  ISETP.GE.U32.AND P5, PT, R21, 0x7ffffefc, PT ;  /* 0x7ffffefc1500780c */ /* 0x000fe20003fa6070 */
[----:B------:R-:W1:Y:S01]  /*13190*/  LDC R22, c[0x0][0x230] ;  /* 0x00008c00ff167b82 */ /* 0x000e620000000800 */
[----:B------:R-:W-:Y:S01]  /*131a0*/  ISETP.GE.U32.AND P1, PT, R2, 0x7ffffefa, PT ;  /* 0x7ffffefa0200780c */ /* 0x000fe20003f26070 */
[----:B------:R-:W-:-:S05]  /*131b0*/  VIADD R2, R92, 0xffffff1f ;  /* 0xffffff1f5c027836 */ /* 0x000fca0000000000 */
[----:B------:R-:W-:Y:S01]  /*131c0*/  ISETP.GE.U32.AND P0, PT, R2, 0x7ffffee0, PT ;  /* 0x7ffffee00200780c */ /* 0x000fe20003f06070 */
[----:B------:R-:W1:Y:S01]  /*131d0*/  LDC R21, c[0x0][0x230] ;  /* 0x00008c00ff157b82 */ /* 0x000e620000000800 */
[----:B--2---:R-:W-:Y:S04]  /*131e0*/  LDGSTS.E [R16+0x64008], desc[UR48][R220.64], !P4 ;  /* 0x64008000dc107fae */ /* 0x004fe8000e121870 */
[----:B------:R-:W-:Y:S04]  /*131f0*/  LDGSTS.E [R16+0x68008], desc[UR48][R216.64], !P4 ;  /* 0x68008000d8107fae */ /* 0x000fe8000e121870 */
[----:B------:R-:W-:Y:S04]  /*13200*/  LDGSTS.E [R16+0x6c008], desc[UR48][R212.64], !P4 ;  /* 0x6c008000d4107fae */ /* 0x000fe8000e121870 */
[----:B------:R-:W2:Y:S04]  /*13210*/  LDL.64 R220, [R1+0x470] ;  /* 0x0004700001dc7983 */ /* 0x000ea80000100a00 */
[----:B------:R-:W2:Y:S04]  /*13220*/  LDL.64 R216, [R1+0x478] ;  /* 0x0004780001d87983 */ /* 0x000ea80000100a00 */
[----:B------:R-:W2:Y:S04]  /*13230*/  LDL.64 R212, [R1+0x480] ;  /* 0x0004800001d47983 */ /* 0x000ea80000100a00 */
[----:B---3--:R-:W-:Y:S04]  /*13240*/  LDGSTS.E [R16+0x6000c], desc[UR48][R230.64], !P6 ;  /* 0x6000c000e6107fae */ /* 0x008fe8000f121870 */
[----:B----4-:R-:W-:Y:S04]  /*13250*/  LDGSTS.E [R16+0x6400c], desc[UR48][R228.64], !P6 ;  /* 0x6400c000e4107fae */ /* 0x010fe8000f121870 */
[----:B------:R-:W-:Y:S04]  /*13260*/  LDGSTS.E [R16+0x6800c], desc[UR48][R226.64], !P6 ;  /* 0x6800c000e2107fae */ /* 0x000fe8000f121870 */
[----:B------:R-:W3:Y:S04]  /*13270*/  LDL.64 R230, [R1+0x7c8] ;  /* 0x0007c80001e67983 */ /* 0x000ee80000100a00 */
[----:B------:R-:W-:Y:S04]  /*13280*/  LDGSTS.E [R16+0x6c00c], desc[UR48][R218.64], !P6 ;  /* 0x6c00c000da107fae */ /* 0x000fe8000f121870 */
[----:B------:R-:W4:Y:S04]  /*13290*/  LDL.64 R228, [R1+0x490] ;  /* 0x0004900001e47983 */ /* 0x000f280000100a00 */
[----:B------:R-:W4:Y:S04]  /*132a0*/  LDL.64 R226, [R1+0x498] ;  /* 0x0004980001e27983 */ /* 0x000f280000100a00 */
[----:B------:R-:W-:Y:S04]  /*132b0*/  LDGSTS.E [R16+0x70000], desc[UR48][R224.64], !P0 ;  /* 0x70000000e0107fae */ /* 0x000fe8000c121870 */
[----:B------:R-:W4:Y:S04]  /*132c0*/  LDL.64 R218, [R1+0x4a0] ;  /* 0x0004a00001da7983 */ /* 0x000f280000100a00 */
[----:B------:R-:W-:Y:S04]  /*132d0*/  LDGSTS.E [R16+0x74000], desc[UR48][R210.64], !P0 ;  /* 0x74000000d2107fae */ /* 0x000fe8000c121870 */
[----:B------:R-:W-:Y:S04]  /*132e0*/  LDGSTS.E [R16+0x78000], desc[UR48][R214.64], !P0 ;  /* 0x78000000d6107fae */ /* 0x000fe8000c121870 */
[----:B------:R-:W4:Y:S04]  /*132f0*/  LDL.64 R224, [R1+0x4b0] ;  /* 0x0004b00001e07983 */ /* 0x000f280000100a00 */
[----:B------:R-:W4:Y:S04]  /*13300*/  LDL.64 R210, [R1+0x7e8] ;  /* 0x0007e80001d27983 */ /* 0x000f280000100a00 */
[----:B------:R-:W-:Y:S04]  /*13310*/  LDGSTS.E [R16+0x7c000], desc[UR48][R208.64], !P0 ;  /* 0x7c000000d0107fae */ /* 0x000fe8000c121870 */
[----:B------:R-:W4:Y:S04]  /*13320*/  LDL.64 R214, [R1+0x4b8] ;  /* 0x0004b80001d67983 */ /* 0x000f280000100a00 */
[----:B------:R-:W4:Y:S01]  /*13330*/  LDL.64 R208, [R1+0x4c0] ;  /* 0x0004c00001d07983 */ /* 0x000f220000100a00 */
[----:B------:R-:W-:-:S02]  /*13340*/  IADD3 R2, R24, -0xe2, RZ ;  /* 0xffffff1e18027810 */ /* 0x000fc40007ffe0ff */
[----:B------:R-:W4:Y:S02]  /*13350*/  LDC R24, c[0x0][0x230] ;  /* 0x00008c00ff187b82 */ /* 0x000f240000000800 */
[----:B------:R-:W-:Y:S01]  /*13360*/  ISETP.GE.U32.AND P4, PT, R2, 0x7ffffedf, PT ;  /* 0x7ffffedf0200780c */ /* 0x000fe20003f86070 */
[----:B-1----:R-:W-:-:S05]  /*13370*/  VIADD R2, R21, 0xffffff1d ;  /* 0xffffff1d15027836 */ /* 0x002fca0000000000 */
[----:B------:R-:W-:Y:S01]  /*13380*/  ISETP.GE.U32.AND P6, PT, R2, 0x7ffffede, PT ;  /* 0x7ffffede0200780c */ /* 0x000fe20003fc6070 */
[----:B------:R-:W-:Y:S01]  /*13390*/  VIADD R2, R22, 0xffffff1c ;  /* 0xffffff1c16027836 */ /* 0x000fe20000000000 */
[----:B------:R-:W1:Y:S04]  /*133a0*/  LDC R21, c[0x0][0x230] ;  /* 0x00008c00ff157b82 */ /* 0x000e680000000800 */
[----:B------:R-:W-:Y:S01]  /*133b0*/  ISETP.GE.U32.AND P0, PT, R2, 0x7ffffedd, PT ;  /* 0x7ffffedd0200780c */ /* 0x000fe20003f06070 */
[----:B------:R-:W-:Y:S03]  /*133c0*/  LDGSTS.E [R16+0x70004], desc[UR48][R222.64], !P4 ;  /* 0x70004000de107fae */ /* 0x000fe6000e121870 */
[----:B------:R-:W1:Y:S01]  /*133d0*/  LDC R22, c[0x0][0x230] ;  /* 0x00008c00ff167b82 */ /* 0x000e620000000800 */
[----:B--2---:R-:W-:Y:S04]  /*133e0*/  LDGSTS.E [R16+0x74004], desc[UR48][R220.64], !P4 ;  /* 0x74004000dc107fae */ /* 0x004fe8000e121870 */
[----:B------:R-:W-:Y:S04]  /*133f0*/  LDGSTS.E [R16+0x78004], desc[UR48][R216.64], !P4 ;  /* 0x78004000d8107fae */ /* 0x000fe8000e121870 */
[----:B------:R-:W2:Y:S04]  /*13400*/  LDL.64 R222, [R1+0x178] ;  /* 0x0001780001de7983 */ /* 0x000ea80000100a00 */
        /* <DEDUP_REMOVED lines=11> */
[----:B------:R-:W4:Y:S04]  /*134c0*/  LDL.64 R218, [R1+0x108] ;  /* 0x0001080001da7983 */ /* 0x000f280000100a00 */
[----:B------:R-:W-:Y:S04]  /*134d0*/  LDGSTS.E [R16+0x7000c], desc[UR48][R210.64], !P0 ;  /* 0x7000c000d2107fae */ /* 0x000fe8000c121870 */
[----:B------:R-:W-:Y:S04]  /*134e0*/  LDGSTS.E [R16+0x7400c], desc[UR48][R224.64], !P0 ;  /* 0x7400c000e0107fae */ /* 0x000fe8000c121870 */
[----:B------:R-:W-:Y:S04]  /*134f0*/  LDGSTS.E [R16+0x7800c], desc[UR48][R214.64], !P0 ;  /* 0x7800c000d6107fae */ /* 0x000fe8000c121870 */
[----:B------:R-:W4:Y:S04]  /*13500*/  LDL.64 R210, [R1+0x118] ;  /* 0x0001180001d27983 */ /* 0x000f280000100a00 */
[----:B------:R1:W-:Y:S04]  /*13510*/  LDGSTS.E [R16+0x7c00c], desc[UR48][R208.64], !P0 ;  /* 0x7c00c000d0107fae */ /* 0x0003e8000c121870 */
[----:B------:R-:W4:Y:S04]  /*13520*/  LDL.64 R224, [R1+0x128] ;  /* 0x0001280001e07983 */ /* 0x000f280000100a00 */
[----:B------:R-:W4:Y:S04]  /*13530*/  LDL.64 R214, [R1+0x130] ;  /* 0x0001300001d67983 */ /* 0x000f280000100a00 */
[----:B------:R-:W4:Y:S01]  /*13540*/  LDL.64 R208, [R1+0x1b8] ;  /* 0x0001b80001d07983 */ /* 0x000f220000100a00 */
[----:B------:R-:W-:Y:S01]  /*13550*/  IADD3 R2, R25, -0xc8, RZ ;  /* 0xffffff3819027810 */ /* 0x000fe20007ffe0ff */
[----:B-1----:R-:W1:Y:S02]  /*13560*/  LDC R16, c[0x0][0x230] ;  /* 0x00008c00ff107b82 */ /* 0x002e640000000800 */
[----:B--2---:R-:W-:Y:S06]  /*13570*/  LDGSTS.E [R20+0x60000], desc[UR48][R222.64], !P5 ;  /* 0x60000000de147fae */ /* 0x004fec000e921870 */
[----:B------:R-:W2:Y:S01]  /*13580*/  LDC R25, c[0x0][0x230] ;  /* 0x00008c00ff197b82 */ /* 0x000ea20000000800 */
[----:B------:R-:W-:Y:S04]  /*13590*/  LDGSTS.E [R20+0x64000], desc[UR48][R220.64], !P5 ;  /* 0x64000000dc147fae */ /* 0x000fe8000e921870 */
[----:B------:R-:W-:Y:S04]  /*135a0*/  LDGSTS.E [R20+0x68000], desc[UR48][R216.64], !P5 ;  /* 0x68000000d8147fae */ /* 0x000fe8000e921870 */
[----:B------:R-:W-:Y:S04]  /*135b0*/  LDGSTS.E [R20+0x6c000], desc[UR48][R212.64], !P5 ;  /* 0x6c000000d4147fae */ /* 0x000fe8000e921870 */
[----:B------:R-:W2:Y:S04]  /*135c0*/  LDL.64 R222, [R1+0x1e0] ;  /* 0x0001e00001de7983 */ /* 0x000ea80000100a00 */
[----:B------:R-:W2:Y:S04]  /*135d0*/  LDL.64 R220, [R1+0x140] ;  /* 0x0001400001dc7983 */ /* 0x000ea80000100a00 */
[----:B------:R-:W2:Y:S04]  /*135e0*/  LDL.64 R216, [R1+0x148] ;  /* 0x0001480001d87983 */ /* 0x000ea80000100a00 */
[----:B------:R-:W2:Y:S04]  /*135f0*/  LDL.64 R212, [R1+0x150] ;  /* 0x0001500001d47983 */ /* 0x000ea80000100a00 */
[----:B---3--:R-:W-:Y:S04]  /*13600*/  LDGSTS.E [R20+0x60004], desc[UR48][R230.64], !P3 ;  /* 0x60004000e6147fae */ /* 0x008fe8000d921870 */
[----:B----4-:R-:W-:Y:S04]  /*13610*/  LDGSTS.E [R20+0x64004], desc[UR48][R228.64], !P3 ;  /* 0x64004000e4147fae */ /* 0x010fe8000d921870 */
[----:B------:R-:W3:Y:S04]  /*13620*/  LDL.64 R230, [R1+0x4d0] ;  /* 0x0004d00001e67983 */ /* 0x000ee80000100a00 */
[----:B------:R-:W-:Y:S01]  /*13630*/  LDGSTS.E [R20+0x68004], desc[UR48][R218.64], !P3 ;  /* 0x68004000da147fae */ /* 0x000fe2000d921870 */
[----:B------:R-:W-:-:S03]  /*13640*/  ISETP.GE.U32.AND P4, PT, R2, 0x7ffffef9, PT ;  /* 0x7ffffef90200780c */ /* 0x000fc60003f86070 */
[----:B------:R-:W4:Y:S04]  /*13650*/  LDL.64 R228, [R1+0x828] ;  /* 0x0008280001e47983 */ /* 0x000f280000100a00 */
[----:B------:R-:W4:Y:S04]  /*13660*/  LDL.64 R218, [R1+0x4d8] ;  /* 0x0004d80001da7983 */ /* 0x000f280000100a00 */
[----:B------:R-:W-:Y:S04]  /*13670*/  LDGSTS.E [R20+0x6c004], desc[UR48][R210.64], !P3 ;  /* 0x6c004000d2147fae */ /* 0x000fe8000d921870 */
[----:B------:R-:W3:Y:S04]  /*13680*/  LDL.64 R210, [R1+0x808] ;  /* 0x0008080001d27983 */ /* 0x000ee80000100a00 */
[----:B------:R-:W-:Y:S01]  /*13690*/  LDGSTS.E [R20+0x60008], desc[UR48][R208.64], !P1 ;  /* 0x60008000d0147fae */ /* 0x000fe2000c921870 */
[----:B------:R-:W-:-:S03]  /*136a0*/  VIADD R2, R27, 0xffffff37 ;  /* 0xffffff371b027836 */ /* 0x000fc60000000000 */
[----:B------:R-:W-:Y:S04]  /*136b0*/  LDGSTS.E [R20+0x64008], desc[UR48][R226.64], !P1 ;  /* 0x64008000e2147fae */ /* 0x000fe8000c921870 */
[----:B------:R-:W4:Y:S01]  /*136c0*/  LDL.64 R208, [R1+0x4e0] ;  /* 0x0004e00001d07983 */ /* 0x000f220000100a00 */
[----:B------:R-:W-:Y:S01]  /*136d0*/  ISETP.GE.U32.AND P6, PT, R2, 0x7ffffef8, PT ;  /* 0x7ffffef80200780c */ /* 0x000fe20003fc6070 */
[----:B------:R-:W-:Y:S02]  /*136e0*/  VIADD R2, R24, 0xffffff36 ;  /* 0xffffff3618027836 */ /* 0x000fe40000000000 */
[----:B------:R-:W-:Y:S01]  /*136f0*/  LDGSTS.E [R20+0x68008], desc[UR48][R224.64], !P1 ;  /* 0x68008000e0147fae */ /* 0x000fe2000c921870 */
[----:B------:R-:W1:Y:S02]  /*13700*/  LDC R24, c[0x0][0x230] ;  /* 0x00008c00ff187b82 */ /* 0x000e640000000800 */
[----:B------:R-:W-:Y:S01]  /*13710*/  ISETP.GE.U32.AND P0, PT, R2, 0x7ffffef7, PT ;  /* 0x7ffffef70200780c */ /* 0x000fe20003f06070 */
[----:B------:R-:W-:Y:S01]  /*13720*/  LDGSTS.E [R20+0x6c008], desc[UR48][R214.64], !P1 ;  /* 0x6c008000d6147fae */ /* 0x000fe2000c921870 */
[----:B------:R-:W-:-:S03]  /*13730*/  IADD3 R2, R26, -0xcb, RZ ;  /* 0xffffff351a027810 */ /* 0x000fc60007ffe0ff */
[----:B------:R-:W4:Y:S01]  /*13740*/  LDL.64 R226, [R1+0x4f0] ;  /* 0x0004f00001e27983 */ /* 0x000f220000100a00 */
[----:B------:R-:W-:Y:S01]  /*13750*/  ISETP.GE.U32.AND P5, PT, R2, 0x7ffffef6, PT ;  /* 0x7ffffef60200780c */ /* 0x000fe20003fa6070 */
[----:B------:R-:W-:Y:S02]  /*13760*/  VIADD R2, R23, 0xffffff1b ;  /* 0xffffff1b17027836 */ /* 0x000fe40000000000 */
[----:B------:R-:W4:Y:S01]  /*13770*/  LDL.64 R224, [R1+0x4f8] ;  /* 0x0004f80001e07983 */ /* 0x000f220000100a00 */
[----:B------:R-:W1:Y:S02]  /*13780*/  LDC R23, c[0x0][0x230] ;  /* 0x00008c00ff177b82 */ /* 0x000e640000000800 */
[----:B------:R-:W-:Y:S01]  /*13790*/  ISETP.GE.U32.AND P3, PT, R2, 0x7ffffedc, PT ;  /* 0x7ffffedc0200780c */ /* 0x000fe20003f66070 */
[----:B------:R-:W4:Y:S04]  /*137a0*/  LDL.64 R214, [R1+0x500] ;  /* 0x0005000001d67983 */ /* 0x000f280000100a00 */
[----:B--2---:R-:W-:Y:S04]  /*137b0*/  LDGSTS.E [R20+0x6000c], desc[UR48][R222.64], !P4 ;  /* 0x6000c000de147fae */ /* 0x004fe8000e121870 */
[----:B------:R-:W-:Y:S04]  /*137c0*/  LDGSTS.E [R20+0x6400c], desc[UR48][R220.64], !P4 ;  /* 0x6400c000dc147fae */ /* 0x000fe8000e121870 */
[----:B------:R-:W-:Y:S04]  /*137d0*/  LDGSTS.E [R20+0x6800c], desc[UR48][R216.64], !P4 ;  /* 0x6800c000d8147fae */ /* 0x000fe8000e121870 */
[----:B------:R-:W2:Y:S04]  /*137e0*/  LDL.64 R222, [R1+0x890] ;  /* 0x0008900001de7983 */ /* 0x000ea80000100a00 */
[----:B------:R-:W-:Y:S04]  /*137f0*/  LDGSTS.E [R20+0x6c00c], desc[UR48][R212.64], !P4 ;  /* 0x6c00c000d4147fae */ /* 0x000fe8000e121870 */
[----:B------:R-:W2:Y:S04]  /*13800*/  LDL.64 R220, [R1+0x510] ;  /* 0x0005100001dc7983 */ /* 0x000ea80000100a00 */
[----:B------:R-:W2:Y:S04]  /*13810*/  LDL.64 R216, [R1+0x518] ;  /* 0x0005180001d87983 */ /* 0x000ea80000100a00 */
[----:B------:R-:W2:Y:S04]  /*13820*/  LDL.64 R212, [R1+0x520] ;  /* 0x0005200001d47983 */ /* 0x000ea80000100a00 */
[----:B---3--:R-:W-:Y:S04]  /*13830*/  LDGSTS.E [R20+0x70000], desc[UR48][R210.64], !P3 ;  /* 0x70000000d2147fae */ /* 0x008fe8000d921870 */
[----:B------:R-:W-:Y:S04]  /*13840*/  LDGSTS.E [R20+0x74000], desc[UR48][R230.64], !P3 ;  /* 0x74000000e6147fae */ /* 0x000fe8000d921870 */
[----:B----4-:R-:W-:Y:S04]  /*13850*/  LDGSTS.E [R20+0x78000], desc[UR48][R218.64], !P3 ;  /* 0x78000000da147fae */ /* 0x010fe8000d921870 */
[----:B------:R-:W3:Y:S04]  /*13860*/  LDL.64 R210, [R1+0x8d0] ;  /* 0x0008d00001d27983 */ /* 0x000ee80000100a00 */
[----:B------:R-:W-:Y:S04]  /*13870*/  LDGSTS.E [R20+0x7c000], desc[UR48][R208.64], !P3 ;  /* 0x7c000000d0147fae */ /* 0x000fe8000d921870 */
[----:B------:R-:W4:Y:S01]  /*13880*/  LDL.64 R218, [R1+0x530] ;  /* 0x0005300001da7983 */ /* 0x000f220000100a00 */
[----:B------:R-:W-:-:S02]  /*13890*/  VIADD R2, R22, 0xffffff1a ;  /* 0xffffff1a16027836 */ /* 0x000fc40000000000 */
[----:B------:R-:W4:Y:S01]  /*138a0*/  LDC R22, c[0x0][0x230] ;  /* 0x00008c00ff167b82 */ /* 0x000f220000000800 */
[----:B------:R-:W4:Y:S04]  /*138b0*/  LDL.64 R230, [R1+0x200] ;  /* 0x0002000001e67983 */ /* 0x000f280000100a00 */
[----:B------:R-:W4:Y:S01]  /*138c0*/  LDL.64 R208, [R1+0x538] ;  /* 0x0005380001d07983 */ /* 0x000f220000100a00 */
[----:B------:R-:W-:Y:S02]  /*138d0*/  ISETP.GE.U32.AND P1, PT, R2, 0x7ffffedb, PT ;  /* 0x7ffffedb0200780c */ /* 0x000fe40003f26070 */
[----:B------:R-:W-:Y:S02]  /*138e0*/  IADD3 R2, R21, -0xe7, RZ ;  /* 0xffffff1915027810 */ /* 0x000fe40007ffe0ff */
[----:B------:R-:W4:Y:S02]  /*138f0*/  LDC R21, c[0x0][0x230] ;  /* 0x00008c00ff157b82 */ /* 0x000f240000000800 */
[----:B------:R-:W-:Y:S01]  /*13900*/  ISETP.GE.U32.AND P4, PT, R2, 0x7ffffeda, PT ;  /* 0x7ffffeda0200780c */ /* 0x000fe20003f86070 */
[----:B-1----:R-:W-:-:S05]  /*13910*/  VIADD R2, R16, 0xffffff18 ;  /* 0xffffff1810027836 */ /* 0x002fca0000000000 */
[----:B------:R-:W-:Y:S01]  /*13920*/  ISETP.GE.U32.AND P3, PT, R2, 0x7ffffed9, PT ;  /* 0x7ffffed90200780c */ /* 0x000fe20003f66070 */
[----:B------:R-:W-:Y:S01]  /*13930*/  LDGSTS.E [R20+0x70004], desc[UR48][R228.64], !P1 ;  /* 0x70004000e4147fae */ /* 0x000fe2000c921870 */
[----:B------:R-:W1:Y:S03]  /*13940*/  LDC R16, c[0x0][0x230] ;  /* 0x00008c00ff107b82 */ /* 0x000e660000000800 */
[----:B------:R-:W-:Y:S04]  /*13950*/  LDGSTS.E [R20+0x74004], desc[UR48][R226.64], !P1 ;  /* 0x74004000e2147fae */ /* 0x000fe8000c921870 */
[----:B------:R-:W-:Y:S04]  /*13960*/  LDGSTS.E [R20+0x78004], desc[UR48][R224.64], !P1 ;  /* 0x78004000e0147fae */ /* 0x000fe8000c921870 */
[----:B------:R-:W-:Y:S04]  /*13970*/  LDGSTS.E [R20+0x7c004], desc[UR48][R214.64], !P1 ;  /* 0x7c004000d6147fae */ /* 0x000fe8000c921870 */
[----:B--2---:R-:W-:Y:S04]  /*13980*/  LDGSTS.E [R20+0x70008], desc[UR48][R222.64], !P4 ;  /* 0x70008000de147fae */ /* 0x004fe8000e121870 */
[----:B------:R-:W2:Y:S04]  /*13990*/  LDL.64 R226, [R1+0x160] ;  /* 0x0001600001e27983 */ /* 0x000ea80000100a00 */
[----:B------:R-:W-:Y:S04]  /*139a0*/  LDGSTS.E [R20+0x74008], desc[UR48][R220.64], !P4 ;  /* 0x74008000dc147fae */ /* 0x000fe8000e121870 */
[----:B------:R-:W-:Y:S04]  /*139b0*/  LDGSTS.E [R20+0x78008], desc[UR48][R216.64], !P4 ;  /* 0x78008000d8147fae */ /* 0x000fe8000e121870 */
[----:B------:R-:W-:Y:S04]  /*139c0*/  LDGSTS.E [R20+0x7c008], desc[UR48][R212.64], !P4 ;  /* 0x7c008000d4147fae */ /* 0x000fe8000e121870 */
[----:B------:R-:W2:Y:S04]  /*139d0*/  LDL.64 R224, [R1+0x168] ;  /* 0x0001680001e07983 */ /* 0x000ea80000100a00 */
[----:B------:R-:W2:Y:S04]  /*139e0*/  LDL.64 R214, [R1+0x170] ;  /* 0x0001700001d67983 */ /* 0x000ea80000100a00 */
[----:B------:R-:W2:Y:S04]  /*139f0*/  LDL.64 R228, [R1+0x220] ;  /* 0x0002200001e47983 */ /* 0x000ea80000100a00 */
[----:B------:R-:W2:Y:S04]  /*13a00*/  LDL.64 R216, [R1+0x180] ;  /* 0x0001800001d87983 */ /* 0x000ea80000100a00 */
[----:B------:R-:W2:Y:S04]  /*13a10*/  LDL.64 R212, [R1+0x188] ;  /* 0x0001880001d47983 */ /* 0x000ea80000100a00 */
[----:B---3--:R-:W-:Y:S04]  /*13a20*/  LDGSTS.E [R20+0x7000c], desc[UR48][R210.64], !P3 ;  /* 0x7000c000d2147fae */ /* 0x008fe8000d921870 */
[----:B----4-:R-:W-:Y:S04]  /*13a30*/  LDGSTS.E [R20+0x7400c], desc[UR48][R218.64], !P3 ;  /* 0x7400c000da147fae */ /* 0x010fe8000d921870 */
[----:B------:R-:W3:Y:S04]  /*13a40*/  LDL.64 R210, [R1+0x190] ;  /* 0x0001900001d27983 */ /* 0x000ee80000100a00 */
[----:B------:R-:W-:Y:S04]  /*13a50*/  LDGSTS.E [R20+0x7800c], desc[UR48][R208.64], !P3 ;  /* 0x7800c000d0147fae */ /* 0x000fe8000d921870 */
[----:B------:R4:W-:Y:S04]  /*13a60*/  LDGSTS.E [R20+0x7c00c], desc[UR48][R18.64], !P3 ;  /* 0x7c00c00012147fae */ /* 0x0009e8000d921870 */
[----:B------:R-:W2:Y:S01]  /*13a70*/  LDL.LU.64 R18, [R1+0xad0] ;  /* 0x000ad00001127983 */ /* 0x000ea20000300a00 */
[----:B------:R-:W-:Y:S01]  /*13a80*/  VIADD R2, R25, 0xffffff34 ;  /* 0xffffff3419027836 */ /* 0x000fe20000000000 */
[----:B----4-:R-:W4:Y:S02]  /*13a90*/  LDC R20, c[0x0][0x230] ;  /* 0x00008c00ff147b82 */ /* 0x010f240000000800 */
[----:B------:R-:W4:Y:S04]  /*13aa0*/  LDL.64 R208, [R1+0x248] ;  /* 0x0002480001d07983 */ /* 0x000f280000100a00 */
[----:B------:R-:W4:Y:S04]  /*13ab0*/  LDL.64 R222, [R1+0x1a0] ;  /* 0x0001a00001de7983 */ /* 0x000f280000100a00 */
[----:B------:R-:W4:Y:S04]  /*13ac0*/  LDL.64 R220, [R1+0x1a8] ;  /* 0x0001a80001dc7983 */ /* 0x000f280000100a00 */
[----:B------:R-:W4:Y:S01]  /*13ad0*/  LDL.64 R218, [R1+0x1b0] ;  /* 0x0001b00001da7983 */ /* 0x000f220000100a00 */
[----:B------:R-:W-:Y:S01]  /*13ae0*/  ISETP.GE.U32.AND P1, PT, R2, 0x7ffffef5, PT ;  /* 0x7ffffef50200780c */ /* 0x000fe20003f26070 */
[----:B------:R-:W1:Y:S01]  /*13af0*/  LDC R25, c[0x0][0x230] ;  /* 0x00008c00ff197b82 */ /* 0x000e620000000800 */
[----:B------:R-:W-:-:S04]  /*13b00*/  IADD3 R2, R24, -0xcd, RZ ;  /* 0xffffff3318027810 */ /* 0x000fc80007ffe0ff */
[----:B------:R-:W-:Y:S01]  /*13b10*/  ISETP.GE.U32.AND P4, PT, R2, 0x7ffffef4, PT ;  /* 0x7ffffef40200780c */ /* 0x000fe20003f86070 */
[----:B--2---:R-:W-:Y:S02]  /*13b20*/  LDGSTS.E [R19+0x60000], desc[UR48][R230.64], !P6 ;  /* 0x60000000e6137fae */ /* 0x004fe4000f121870 */
[----:B------:R-:W2:Y:S02]  /*13b30*/  LDC R24, c[0x0][0x230] ;  /* 0x00008c00ff187b82 */ /* 0x000ea40000000800 */
[----:B------:R-:W-:Y:S04]  /*13b40*/  LDGSTS.E [R19+0x64000], desc[UR48][R226.64], !P6 ;  /* 0x64000000e2137fae */ /* 0x000fe8000f121870 */
[----:B------:R-:W-:Y:S04]  /*13b50*/  LDGSTS.E [R19+0x68000], desc[UR48][R224.64], !P6 ;  /* 0x68000000e0137fae */ /* 0x000fe8000f121870 */
[----:B------:R-:W2:Y:S04]  /*13b60*/  LDL.64 R230, [R1+0x278] ;  /* 0x0002780001e67983 */ /* 0x000ea80000100a00 */
[----:B------:R-:W-:Y:S04]  /*13b70*/  LDGSTS.E [R19+0x6c000], desc[UR48][R214.64], !P6 ;  /* 0x6c000000d6137fae */ /* 0x000fe8000f121870 */
[----:B------:R-:W2:Y:S04]  /*13b80*/  LDL.64 R226, [R1+0x1c0] ;  /* 0x0001c00001e27983 */ /* 0x000ea80000100a00 */
[----:B------:R-:W2:Y:S04]  /*13b90*/  LDL.64 R224, [R1+0x1c8] ;  /* 0x0001c80001e07983 */ /* 0x000ea80000100a00 */
[----:B------:R-:W-:Y:S04]  /*13ba0*/  LDGSTS.E [R19+0x60004], desc[UR48][R228.64], !P0 ;  /* 0x60004000e4137fae */ /* 0x000fe8000c121870 */
[----:B------:R-:W2:Y:S04]  /*13bb0*/  LDL.64 R214, [R1+0x1d0] ;  /* 0x0001d00001d67983 */ /* 0x000ea80000100a00 */
[----:B------:R-:W-:Y:S04]  /*13bc0*/  LDGSTS.E [R19+0x64004], desc[UR48][R216.64], !P0 ;  /* 0x64004000d8137fae */ /* 0x000fe8000c121870 */
[----:B------:R-:W-:Y:S04]  /*13bd0*/  LDGSTS.E [R19+0x68004], desc[UR48][R212.64], !P0 ;  /* 0x68004000d4137fae */ /* 0x000fe8000c121870 */
[----:B---3--:R-:W-:Y:S04]  /*13be0*/  LDGSTS.E [R19+0x6c004], desc[UR48][R210.64], !P0 ;  /* 0x6c004000d2137fae */ /* 0x008fe8000c121870 */
[----:B------:R-:W3:Y:S04]  /*13bf0*/  LDL.64 R216, [R1+0x910] ;  /* 0x0009100001d87983 */ /* 0x000ee80000100a00 */
[----:B------:R-:W3:Y:S04]  /*13c00*/  LDL.64 R212, [R1+0x558] ;  /* 0x0005580001d47983 */ /* 0x000ee80000100a00 */
[----:B------:R-:W3:Y:S01]  /*13c10*/  LDL.64 R210, [R1+0x560] ;  /* 0x0005600001d27983 */ /* 0x000ee20000100a00 */
[----:B------:R-:W-:-:S02]  /*13c20*/  VIADD R2, R22, 0xffffff32 ;  /* 0xffffff3216027836 */ /* 0x000fc40000000000 */
[----:B------:R-:W1:Y:S01]  /*13c30*/  LDC R22, c[0x0][0x230] ;  /* 0x00008c00ff167b82 */ /* 0x000e620000000800 */
[----:B----4-:R-:W-:Y:S02]  /*13c40*/  LDGSTS.E [R19+0x60008], desc[UR48][R208.64], !P5 ;  /* 0x60008000d0137fae */ /* 0x010fe4000e921870 */
[----:B------:R-:W-:Y:S01]  /*13c50*/  ISETP.GE.U32.AND P3, PT, R2, 0x7ffffef3, PT ;  /* 0x7ffffef30200780c */ /* 0x000fe20003f66070 */
[----:B------:R-:W-:Y:S01]  /*13c60*/  VIADD R2, R23, 0xffffff31 ;  /* 0xffffff3117027836 */ /* 0x000fe20000000000 */
[----:B------:R-:W-:Y:S03]  /*13c70*/  LDGSTS.E [R19+0x64008], desc[UR48][R222.64], !P5 ;  /* 0x64008000de137fae */ /* 0x000fe6000e921870 */
[----:B------:R-:W4:Y:S01]  /*13c80*/  LDC R23, c[0x0][0x230] ;  /* 0x00008c00ff177b82 */ /* 0x000f220000000800 */
[----:B------:R-:W-:Y:S01]  /*13c90*/  ISETP.GE.U32.AND P6, PT, R2, 0x7ffffef2, PT ;  /* 0x7ffffef20200780c */ /* 0x000fe20003fc6070 */
[----:B------:R-:W-:Y:S01]  /*13ca0*/  LDGSTS.E [R19+0x68008], desc[UR48][R220.64], !P5 ;  /* 0x68008000dc137fae */ /* 0x000fe2000e921870 */
[----:B------:R-:W-:-:S03]  /*13cb0*/  IADD3 R2, R21, -0xe9, RZ ;  /* 0xffffff1715027810 */ /* 0x000fc60007ffe0ff */
[----:B------:R-:W4:Y:S01]  /*13cc0*/  LDL.64 R208, [R1+0x568] ;  /* 0x0005680001d07983 */ /* 0x000f220000100a00 */
[----:B------:R-:W-:-:S03]  /*13cd0*/  ISETP.GE.U32.AND P0, PT, R2, 0x7ffffed8, PT ;  /* 0x7ffffed80200780c */ /* 0x000fc60003f06070 */
[----:B------:R-:W4:Y:S04]  /*13ce0*/  LDL.64 R228, [R1+0x958] ;  /* 0x0009580001e47983 */ /* 0x000f280000100a00 */
[----:B------:R-:W-:Y:S01]  /*13cf0*/  LDGSTS.E [R19+0x6c008], desc[UR48][R218.64], !P5 ;  /* 0x6c008000da137fae */ /* 0x000fe2000e921870 */
[----:B------:R-:W4:Y:S03]  /*13d00*/  LDC R21, c[0x0][0x230] ;  /* 0x00008c00ff157b82 */ /* 0x000f260000000800 */
[----:B------:R-:W4:Y:S04]  /*13d10*/  LDL.64 R222, [R1+0x578] ;  /* 0x0005780001de7983 */ /* 0x000f280000100a00 */
[----:B------:R-:W4:Y:S04]  /*13d20*/  LDL.64 R220, [R1+0x580] ;  /* 0x0005800001dc7983 */ /* 0x000f280000100a00 */
        /* <DEDUP_REMOVED lines=11> */
[----:B------:R-:W-:Y:S04]  /*13de0*/  LDGSTS.E [R19+0x78000], desc[UR48][R210.64], !P0 ;  /* 0x78000000d2137fae */ /* 0x000fe8000c121870 */
[----:B------:R-:W3:Y:S04]  /*13df0*/  LDL.64 R216, [R1+0x5b0] ;  /* 0x0005b00001d87983 */ /* 0x000ee80000100a00 */
[----:B------:R-:W3:Y:S04]  /*13e00*/  LDL.64 R212, [R1+0x978] ;  /* 0x0009780001d47983 */ /* 0x000ee80000100a00 */
[----:B------:R-:W3:Y:S01]  /*13e10*/  LDL.64 R210, [R1+0x630] ;  /* 0x0006300001d27983 */ /* 0x000ee20000100a00 */
[----:B-1----:R-:W-:-:S03]  /*13e20*/  VIADD R2, R25, 0xffffff16 ;  /* 0xffffff1619027836 */ /* 0x002fc60000000000 */
[----:B----4-:R-:W-:Y:S02]  /*13e30*/  LDGSTS.E [R19+0x7c000], desc[UR48][R208.64], !P0 ;  /* 0x7c000000d0137fae */ /* 0x010fe4000c121870 */
[----:B------:R-:W-:Y:S01]  /*13e40*/  ISETP.GE.U32.AND P5, PT, R2, 0x7ffffed7, PT ;  /* 0x7ffffed70200780c */ /* 0x000fe20003fa6070 */
[----:B------:R-:W-:Y:S02]  /*13e50*/  VIADD R2, R20, 0xffffff15 ;  /* 0xffffff1514027836 */ /* 0x000fe40000000000 */
[----:B------:R-:W1:Y:S03]  /*13e60*/  LDC R20, c[0x0][0x230] ;  /* 0x00008c00ff147b82 */ /* 0x000e660000000800 */
[----:B------:R-:W-:Y:S02]  /*13e70*/  ISETP.GE.U32.AND P1, PT, R2, 0x7ffffed6, PT ;  /* 0x7ffffed60200780c */ /* 0x000fe40003f26070 */
[----:B------:R-:W-:Y:S01]  /*13e80*/  IADD3 R2, R16, -0xec, RZ ;  /* 0xffffff1410027810 */ /* 0x000fe20007ffe0ff */
[----:B------:R-:W4:Y:S03]  /*13e90*/  LDL.64 R208, [R1+0x628] ;  /* 0x0006280001d07983 */ /* 0x000f260000100a00 */
[----:B------:R-:W-:Y:S01]  /*13ea0*/  ISETP.GE.U32.AND P0, PT, R2, 0x7ffffed5, PT ;  /* 0x7ffffed50200780c */ /* 0x000fe20003f06070 */
[----:B------:R-:W1:Y:S01]  /*13eb0*/  LDC R16, c[0x0][0x230] ;  /* 0x00008c00ff107b82 */ /* 0x000e620000000800 */
[----:B------:R-:W-:Y:S04]  /*13ec0*/  LDGSTS.E [R19+0x70004], desc[UR48][R228.64], !P5 ;  /* 0x70004000e4137fae */ /* 0x000fe8000e921870 */
[----:B------:R-:W-:Y:S04]  /*13ed0*/  LDGSTS.E [R19+0x74004], desc[UR48][R222.64], !P5 ;  /* 0x74004000de137fae */ /* 0x000fe8000e921870 */
[----:B------:R-:W-:Y:S04]  /*13ee0*/  LDGSTS.E [R19+0x78004], desc[UR48][R220.64], !P5 ;  /* 0x78004000dc137fae */ /* 0x000fe8000e921870 */
[----:B------:R-:W4:Y:S04]  /*13ef0*/  LDL.64 R228, [R1+0x2a8] ;  /* 0x0002a80001e47983 */ /* 0x000f280000100a00 */
[----:B------:R-:W-:Y:S04]  /*13f00*/  LDGSTS.E [R19+0x7c004], desc[UR48][R218.64], !P5 ;  /* 0x7c004000da137fae */ /* 0x000fe8000e921870 */
        /* <DEDUP_REMOVED lines=16> */
[----:B------:R-:W3:Y:S04]  /*14010*/  LDL.64 R210, [R1+0x2e8] ;  /* 0x0002e80001d27983 */ /* 0x000ee80000100a00 */
[----:B----4-:R4:W-:Y:S04]  /*14020*/  LDGSTS.E [R19+0x7c00c], desc[UR48][R208.64], !P0 ;  /* 0x7c00c000d0137fae */ /* 0x0109e8000c121870 */
[----:B------:R-:W3:Y:S01]  /*14030*/  LDL.64 R208, [R1+0x230] ;  /* 0x0002300001d07983 */ /* 0x000ee20000100a00 */
[----:B------:R-:W-:Y:S01]  /*14040*/  VIADD R2, R23, 0xffffff30 ;  /* 0xffffff3017027836 */ /* 0x000fe20000000000 */
[----:B----4-:R-:W4:Y:S02]  /*14050*/  LDC R19, c[0x0][0x230] ;  /* 0x00008c00ff137b82 */ /* 0x010f240000000800 */
[----:B------:R-:W-:Y:S04]  /*14060*/  LDGSTS.E [R18+0x60000], desc[UR48][R228.64], !P4 ;  /* 0x60000000e4127fae */ /* 0x000fe8000e121870 */
[----:B------:R-:W-:Y:S02]  /*14070*/  LDGSTS.E [R18+0x64000], desc[UR48][R222.64], !P4 ;  /* 0x64000000de127fae */ /* 0x000fe4000e121870 */
[----:B------:R-:W4:Y:S02]  /*14080*/  LDC R23, c[0x0][0x230] ;  /* 0x00008c00ff177b82 */ /* 0x000f240000000800 */
[----:B------:R-:W-:Y:S04]  /*14090*/  LDGSTS.E [R18+0x68000], desc[UR48][R220.64], !P4 ;  /* 0x68000000dc127fae */ /* 0x000fe8000e121870 */
[----:B------:R-:W-:Y:S04]  /*140a0*/  LDGSTS.E [R18+0x6c000], desc[UR48][R218.64], !P4 ;  /* 0x6c000000da127fae */ /* 0x000fe8000e121870 */
[----:B------:R-:W4:Y:S04]  /*140b0*/  LDL.64 R228, [R1+0x308] ;  /* 0x0003080001e47983 */ /* 0x000f280000100a00 */
[----:B------:R-:W4:Y:S04]  /*140c0*/  LDL.64 R222, [R1+0x238] ;  /* 0x0002380001de7983 */ /* 0x000f280000100a00 */
[----:B------:R-:W4:Y:S04]  /*140d0*/  LDL.64 R220, [R1+0x240] ;  /* 0x0002400001dc7983 */ /* 0x000f280000100a00 */
[----:B------:R-:W4:Y:S04]  /*140e0*/  LDL.64 R218, [R1+0x250] ;  /* 0x0002500001da7983 */ /* 0x000f280000100a00 */
[----:B--2---:R-:W-:Y:S04]  /*140f0*/  LDGSTS.E [R18+0x60004], desc[UR48][R230.64], !P3 ;  /* 0x60004000e6127fae */ /* 0x004fe8000d921870 */
[----:B------:R-:W-:Y:S04]  /*14100*/  LDGSTS.E [R18+0x64004], desc[UR48][R226.64], !P3 ;  /* 0x64004000e2127fae */ /* 0x000fe8000d921870 */
[----:B------:R-:W2:Y:S04]  /*14110*/  LDL.64 R230, [R1+0x610] ;  /* 0x0006100001e67983 */ /* 0x000ea80000100a00 */
[----:B------:R-:W-:Y:S01]  /*14120*/  LDGSTS.E [R18+0x68004], desc[UR48][R214.64], !P3 ;  /* 0x68004000d6127fae */ /* 0x000fe2000d921870 */
[----:B------:R-:W-:-:S03]  /*14130*/  ISETP.GE.U32.AND P5, PT, R2, 0x7ffffef1, PT ;  /* 0x7ffffef10200780c */ /* 0x000fc60003fa6070 */
[----:B------:R-:W2:Y:S04]  /*14140*/  LDL.64 R226, [R1+0x988] ;  /* 0x0009880001e27983 */ /* 0x000ea80000100a00 */
[----:B------:R-:W2:Y:S04]  /*14150*/  LDL.64 R214, [R1+0x980] ;  /* 0x0009800001d67983 */ /* 0x000ea80000100a00 */
[----:B---3--:R-:W-:Y:S04]  /*14160*/  LDGSTS.E [R18+0x6c004], desc[UR48][R212.64], !P3 ;  /* 0x6c004000d4127fae */ /* 0x008fe8000d921870 */
[----:B------:R-:W-:Y:S04]  /*14170*/  LDGSTS.E [R18+0x60008], desc[UR48][R210.64], !P6 ;  /* 0x60008000d2127fae */ /* 0x000fe8000f121870 */
[----:B------:R-:W3:Y:S01]  /*14180*/  LDL.64 R212, [R1+0x608] ;  /* 0x0006080001d47983 */ /* 0x000ee20000100a00 */
[----:B------:R-:W-:-:S02]  /*14190*/  VIADD R2, R22, 0xffffff2f ;  /* 0xffffff2f16027836 */ /* 0x000fc40000000000 */
[----:B------:R-:W3:Y:S01]  /*141a0*/  LDC R22, c[0x0][0x230] ;  /* 0x00008c00ff167b82 */ /* 0x000ee20000000800 */
[----:B------:R-:W-:Y:S04]  /*141b0*/  LDGSTS.E [R18+0x64008], desc[UR48][R224.64], !P6 ;  /* 0x64008000e0127fae */ /* 0x000fe8000f121870 */
[----:B------:R-:W3:Y:S01]  /*141c0*/  LDL.64 R210, [R1+0x600] ;  /* 0x0006000001d27983 */ /* 0x000ee20000100a00 */
[----:B------:R-:W-:Y:S02]  /*141d0*/  ISETP.GE.U32.AND P1, PT, R2, 0x7ffffef0, PT ;  /* 0x7ffffef00200780c */ /* 0x000fe40003f26070 */
[----:B------:R-:W-:Y:S01]  /*141e0*/  IADD3 R2, R21, -0xd2, RZ ;  /* 0xffffff2e15027810 */ /* 0x000fe20007ffe0ff */
[----:B------:R-:W-:Y:S01]  /*141f0*/  LDGSTS.E [R18+0x68008], desc[UR48][R216.64], !P6 ;  /* 0x68008000d8127fae */ /* 0x000fe2000f121870 */
[----:B------:R-:W3:Y:S02]  /*14200*/  LDC R21, c[0x0][0x230] ;  /* 0x00008c00ff157b82 */ /* 0x000ee40000000800 */
[----:B------:R-:W-:Y:S01]  /*14210*/  ISETP.GE.U32.AND P0, PT, R2, 0x7ffffeef, PT ;  /* 0x7ffffeef0200780c */ /* 0x000fe20003f06070 */
[----:B------:R-:W-:Y:S01]  /*14220*/  VIADD R2, R24, 0xffffff2d ;  /* 0xffffff2d18027836 */ /* 0x000fe20000000000 */
[----:B------:R-:W-:Y:S04]  /*14230*/  LDGSTS.E [R18+0x6c008], desc[UR48][R208.64], !P6 ;  /* 0x6c008000d0127fae */ /* 0x000fe8000f121870 */
[----:B------:R-:W-:Y:S01]  /*14240*/  ISETP.GE.U32.AND P4, PT, R2, 0x7ffffeee, PT ;  /* 0x7ffffeee0200780c */ /* 0x000fe20003f86070 */
[----:B-1----:R-:W-:Y:S01]  /*14250*/  VIADD R2, R16, 0xffffff13 ;  /* 0xffffff1310027836 */ /* 0x002fe20000000000 */
[----:B------:R-:W3:Y:S01]  /*14260*/  LDL.64 R224, [R1+0x5f8] ;  /* 0x0005f80001e07983 */ /* 0x000ee20000100a00 */
[----:B------:R-:W1:Y:S03]  /*14270*/  LDC R24, c[0x0][0x230] ;  /* 0x00008c00ff187b82 */ /* 0x000e660000000800 */
[----:B------:R-:W-:Y:S01]  /*14280*/  ISETP.GE.U32.AND P3, PT, R2, 0x7ffffed4, PT ;  /* 0x7ffffed40200780c */ /* 0x000fe20003f66070 */
[----:B------:R-:W3:Y:S04]  /*14290*/  LDL.64 R216, [R1+0x638] ;  /* 0x0006380001d87983 */ /* 0x000ee80000100a00 */
[----:B------:R-:W3:Y:S04]  /*142a0*/  LDL.64 R208, [R1+0x640] ;  /* 0x0006400001d07983 */ /* 0x000ee80000100a00 */
[----:B----4-:R-:W-:Y:S01]  /*142b0*/  LDGSTS.E [R18+0x6000c], desc[UR48][R228.64], !P5 ;  /* 0x6000c000e4127fae */ /* 0x010fe2000e921870 */
[----:B------:R-:W4:Y:S03]  /*142c0*/  LDC R16, c[0x0][0x230] ;  /* 0x00008c00ff107b82 */ /* 0x000f260000000800 */
        /* <DEDUP_REMOVED lines=9> */
[----:B------:R-:W2:Y:S04]  /*14360*/  LDL.64 R214, [R1+0x998] ;  /* 0x0009980001d67983 */ /* 0x000ea80000100a00 */
[----:B---3--:R-:W-:Y:S01]  /*14370*/  LDGSTS.E [R18+0x78000], desc[UR48][R212.64], !P3 ;  /* 0x78000000d4127fae */ /* 0x008fe2000d921870 */
[----:B------:R-:W-:-:S02]  /*14380*/  IADD3 R2, R23, -0xee, RZ ;  /* 0xffffff1217027810 */ /* 0x000fc40007ffe0ff */
[----:B------:R-:W3:Y:S01]  /*14390*/  LDC R23, c[0x0][0x230] ;  /* 0x00008c00ff177b82 */ /* 0x000ee20000000800 */
[----:B------:R-:W3:Y:S04]  /*143a0*/  LDL.64 R230, [R1+0x368] ;  /* 0x0003680001e67983 */ /* 0x000ee80000100a00 */
[----:B------:R-:W-:Y:S04]  /*143b0*/  LDGSTS.E [R18+0x7c000], desc[UR48][R210.64], !P3 ;  /* 0x7c000000d2127fae */ /* 0x000fe8000d921870 */
[----:B------:R-:W3:Y:S04]  /*143c0*/  LDL.64 R212, [R1+0x660] ;  /* 0x0006600001d47983 */ /* 0x000ee80000100a00 */
[----:B------:R-:W3:Y:S01]  /*143d0*/  LDL.64 R210, [R1+0x668] ;  /* 0x0006680001d27983 */ /* 0x000ee20000100a00 */
[----:B------:R-:W-:Y:S01]  /*143e0*/  ISETP.GE.U32.AND P6, PT, R2, 0x7ffffed3, PT ;  /* 0x7ffffed30200780c */ /* 0x000fe20003fc6070 */
[----:B------:R-:W-:-:S02]  /*143f0*/  VIADD R2, R21, 0xffffff11 ;  /* 0xffffff1115027836 */ /* 0x000fc40000000000 */
[----:B------:R-:W1:Y:S03]  /*14400*/  LDC R21, c[0x0][0x230] ;  /* 0x00008c00ff157b82 */ /* 0x000e660000000800 */
[----:B------:R-:W-:Y:S01]  /*14410*/  ISETP.GE.U32.AND P5, PT, R2, 0x7ffffed2, PT ;  /* 0x7ffffed20200780c */ /* 0x000fe20003fa6070 */
[----:B------:R-:W-:-:S04]  /*14420*/  VIADD R2, R20, 0xffffff10 ;  /* 0xffffff1014027836 */ /* 0x000fc80000000000 */
[----:B------:R-:W1:Y:S01]  /*14430*/  LDC R20, c[0x0][0x230] ;  /* 0x00008c00ff147b82 */ /* 0x000e620000000800 */
[----:B------:R-:W-:Y:S01]  /*14440*/  ISETP.GE.U32.AND P3, PT, R2, 0x7ffffed1, PT ;  /* 0x7ffffed10200780c */ /* 0x000fe20003f66070 */
[----:B------:R-:W-:Y:S04]  /*14450*/  LDGSTS.E [R18+0x70004], desc[UR48][R226.64], !P6 ;  /* 0x70004000e2127fae */ /* 0x000fe8000f121870 */
[----:B------:R-:W-:Y:S04]  /*14460*/  LDGSTS.E [R18+0x74004], desc[UR48][R224.64], !P6 ;  /* 0x74004000e0127fae */ /* 0x000fe8000f121870 */
[----:B------:R-:W-:Y:S04]  /*14470*/  LDGSTS.E [R18+0x78004], desc[UR48][R216.64], !P6 ;  /* 0x78004000d8127fae */ /* 0x000fe8000f121870 */
[----:B------:R-:W-:Y:S04]  /*14480*/  LDGSTS.E [R18+0x7c004], desc[UR48][R208.64], !P6 ;  /* 0x7c004000d0127fae */ /* 0x000fe8000f121870 */
[----:B----4-:R-:W-:Y:S04]  /*14490*/  LDGSTS.E [R18+0x70008], desc[UR48][R228.64], !P5 ;  /* 0x70008000e4127fae */ /* 0x010fe8000e921870 */
[----:B------:R-:W4:Y:S04]  /*144a0*/  LDL.64 R226, [R1+0x348] ;  /* 0x0003480001e27983 */ /* 0x000f280000100a00 */
[----:B------:R-:W-:Y:S04]  /*144b0*/  LDGSTS.E [R18+0x74008], desc[UR48][R222.64], !P5 ;  /* 0x74008000de127fae */ /* 0x000fe8000e921870 */
[----:B------:R-:W-:Y:S04]  /*144c0*/  LDGSTS.E [R18+0x78008], desc[UR48][R220.64], !P5 ;  /* 0x78008000dc127fae */ /* 0x000fe8000e921870 */
[----:B------:R-:W-:Y:S04]  /*144d0*/  LDGSTS.E [R18+0x7c008], desc[UR48][R218.64], !P5 ;  /* 0x7c008000da127fae */ /* 0x000fe8000e921870 */
[----:B------:R-:W4:Y:S04]  /*144e0*/  LDL.64 R224, [R1+0x258] ;  /* 0x0002580001e07983 */ /* 0x000f280000100a00 */
[----:B------:R-:W4:Y:S04]  /*144f0*/  LDL.64 R216, [R1+0x260] ;  /* 0x0002600001d87983 */ /* 0x000f280000100a00 */
[----:B------:R-:W4:Y:S04]  /*14500*/  LDL.64 R208, [R1+0x268] ;  /* 0x0002680001d07983 */ /* 0x000f280000100a00 */
[----:B------:R-:W4:Y:S04]  /*14510*/  LDL.64 R228, [R1+0x270] ;  /* 0x0002700001e47983 */ /* 0x000f280000100a00 */
[----:B------:R-:W4:Y:S04]  /*14520*/  LDL.64 R222, [R1+0x280] ;  /* 0x0002800001de7983 */ /* 0x000f280000100a00 */
[----:B--2---:R-:W-:Y:S04]  /*14530*/  LDGSTS.E [R18+0x7000c], desc[UR48][R214.64], !P3 ;  /* 0x7000c000d6127fae */ /* 0x004fe8000d921870 */
[----:B------:R-:W2:Y:S04]  /*14540*/  LDL.64 R214, [R1+0x288] ;  /* 0x0002880001d67983 */ /* 0x000ea80000100a00 */
[----:B---3--:R-:W-:Y:S04]  /*14550*/  LDGSTS.E [R18+0x7400c], desc[UR48][R212.64], !P3 ;  /* 0x7400c000d4127fae */ /* 0x008fe8000d921870 */
[----:B------:R-:W-:Y:S04]  /*14560*/  LDGSTS.E [R18+0x7800c], desc[UR48][R210.64], !P3 ;  /* 0x7800c000d2127fae */ /* 0x000fe8000d921870 */
[----:B------:R3:W-:Y:S04]  /*14570*/  LDGSTS.E [R18+0x7c00c], desc[UR48][R14.64], !P3 ;  /* 0x7c00c0000e127fae */ /* 0x0007e8000d921870 */
[----:B------:R-:W4:Y:S01]  /*14580*/  LDL.LU.64 R14, [R1+0xac8] ;  /* 0x000ac800010e7983 */ /* 0x000f220000300a00 */
[----:B-1----:R-:W-:Y:S01]  /*14590*/  IADD3 R2, R24, -0xd4, RZ ;  /* 0xffffff2c18027810 */ /* 0x002fe20007ffe0ff */
[----:B---3--:R-:W1:Y:S02]  /*145a0*/  LDC R18, c[0x0][0x230] ;  /* 0x00008c00ff127b82 */ /* 0x008e640000000800 */
[----:B------:R-:W3:Y:S04]  /*145b0*/  LDL.64 R212, [R1+0x3c8] ;  /* 0x0003c80001d47983 */ /* 0x000ee80000100a00 */
[----:B------:R-:W3:Y:S04]  /*145c0*/  LDL.64 R220, [R1+0x290] ;  /* 0x0002900001dc7983 */ /* 0x000ee80000100a00 */
[----:B------:R-:W3:Y:S04]  /*145d0*/  LDL.64 R210, [R1+0x298] ;  /* 0x0002980001d27983 */ /* 0x000ee80000100a00 */
[----:B------:R-:W3:Y:S04]  /*145e0*/  LDL.64 R218, [R1+0x2a0] ;  /* 0x0002a00001da7983 */ /* 0x000ee80000100a00 */
[----:B------:R-:W3:Y:S04]  /*145f0*/  LDL.64 R28, [R1+0x2f8] ;  /* 0x0002f800011c7983 */ /* 0x000ee80000100a00 */
[----:B------:R-:W3:Y:S04]  /*14600*/  LDL.64 R234, [R1+0x540] ;  /* 0x0005400001ea7983 */ /* 0x000ee80000100a00 */
[----:B----4-:R-:W-:Y:S04]  /*14610*/  LDGSTS.E [R15+0x60000], desc[UR48][R226.64], !P1 ;  /* 0x60000000e20f7fae */ /* 0x010fe8000c921870 */
[----:B------:R-:W-:Y:S04]  /*14620*/  LDGSTS.E [R15+0x64000], desc[UR48][R224.64], !P1 ;  /* 0x64000000e00f7fae */ /* 0x000fe8000c921870 */
[----:B------:R-:W-:Y:S04]  /*14630*/  LDGSTS.E [R15+0x68000], desc[UR48][R216.64], !P1 ;  /* 0x68000000d80f7fae */ /* 0x000fe8000c921870 */
[----:B------:R-:W4:Y:S04]  /*14640*/  LDL.64 R226, [R1+0x3e8] ;  /* 0x0003e80001e27983 */ /* 0x000f280000100a00 */
[----:B------:R-:W-:Y:S04]  /*14650*/  LDGSTS.E [R15+0x6c000], desc[UR48][R208.64], !P1 ;  /* 0x6c000000d00f7fae */ /* 0x000fe8000c921870 */
[----:B------:R-:W4:Y:S04]  /*14660*/  LDL.64 R216, [R1+0x2b0] ;  /* 0x0002b00001d87983 */ /* 0x000f280000100a00 */
[----:B------:R-:W4:Y:S04]  /*14670*/  LDL.64 R224, [R1+0x2b8] ;  /* 0x0002b80001e07983 */ /* 0x000f280000100a00 */
[----:B------:R-:W4:Y:S01]  /*14680*/  LDL.64 R208, [R1+0x2c0] ;  /* 0x0002c00001d07983 */ /* 0x000f220000100a00 */
[----:B------:R-:W-:-:S03]  /*14690*/  ISETP.GE.U32.AND P6, PT, R2, 0x7ffffeed, PT ;  /* 0x7ffffeed0200780c */ /* 0x000fc60003fc6070 */
[----:B------:R-:W-:Y:S04]  /*146a0*/  LDGSTS.E [R15+0x60004], desc[UR48][R230.64], !P0 ;  /* 0x60004000e60f7fae */ /* 0x000fe8000c121870 */
[----:B------:R-:W-:Y:S04]  /*146b0*/  LDGSTS.E [R15+0x64004], desc[UR48][R228.64], !P0 ;  /* 0x64004000e40f7fae */ /* 0x000fe8000c121870 */
[----:B------:R-:W-:Y:S04]  /*146c0*/  LDGSTS.E [R15+0x68004], desc[UR48][R222.64], !P0 ;  /* 0x68004000de0f7fae */ /* 0x000fe8000c121870 */
[----:B--2---:R-:W-:Y:S04]  /*146d0*/  LDGSTS.E [R15+0x6c004], desc[UR48][R214.64], !P0 ;  /* 0x6c004000d60f7fae */ /* 0x004fe8000c121870 */
[----:B---3--:R-:W-:Y:S04]  /*146e0*/  LDGSTS.E [R15+0x60008], desc[UR48][R212.64], !P4 ;  /* 0x60008000d40f7fae */ /* 0x008fe8000e121870 */
[----:B------:R-:W2:Y:S04]  /*146f0*/  LDL.64 R222, [R1+0x9a0] ;  /* 0x0009a00001de7983 */ /* 0x000ea80000100a00 */
[----:B------:R-:W3:Y:S04]  /*14700*/  LDL.64 R214, [R1+0x678] ;  /* 0x0006780001d67983 */ /* 0x000ee80000100a00 */
[----:B------:R-:W3:Y:S04]  /*14710*/  LDL.64 R212, [R1+0x680] ;  /* 0x0006800001d47983 */ /* 0x000ee80000100a00 */
[----:B------:R-:W-:Y:S04]  /*14720*/  LDGSTS.E [R15+0x64008], desc[UR48][R220.64], !P4 ;  /* 0x64008000dc0f7fae */ /* 0x000fe8000e121870 */
[----:B------:R-:W-:Y:S04]  /*14730*/  LDGSTS.E [R15+0x68008], desc[UR48][R210.64], !P4 ;  /* 0x68008000d20f7fae */ /* 0x000fe8000e121870 */
[----:B------:R-:W-:Y:S04]  /*14740*/  LDGSTS.E [R15+0x6c008], desc[UR48][R218.64], !P4 ;  /* 0x6c008000da0f7fae */ /* 0x000fe8000e121870 */
[----:B------:R-:W3:Y:S04]  /*14750*/  LDL.64 R230, [R1+0x9a8] ;  /* 0x0009a80001e67983 */ /* 0x000ee80000100a00 */
[----:B------:R-:W3:Y:S04]  /*14760*/  LDL.64 R210, [R1+0x698] ;  /* 0x0006980001d27983 */ /* 0x000ee80000100a00 */
[----:B------:R-:W3:Y:S04]  /*14770*/  LDL.64 R220, [R1+0x6a0] ;  /* 0x0006a00001dc7983 */ /* 0x000ee80000100a00 */
[----:B------:R-:W3:Y:S01]  /*14780*/  LDL.64 R218, [R1+0x6a8] ;  /* 0x0006a80001da7983 */ /* 0x000ee20000100a00 */
[----:B------:R-:W-:-:S02]  /*14790*/  VIADD R2, R19, 0xffffff2b ;  /* 0xffffff2b13027836 */ /* 0x000fc40000000000 */
[----:B------:R-:W3:Y:S01]  /*147a0*/  LDC R19, c[0x0][0x230] ;  /* 0x00008c00ff137b82 */ /* 0x000ee20000000800 */
[----:B------:R-:W3:Y:S04]  /*147b0*/  LDL.64 R228, [R1+0x6b8] ;  /* 0x0006b80001e47983 */ /* 0x000ee80000100a00 */
[----:B----4-:R-:W-:Y:S04]  /*147c0*/  LDGSTS.E [R15+0x6000c], desc[UR48][R226.64], !P6 ;  /* 0x6000c000e20f7fae */ /* 0x010fe8000f121870 */
[----:B------:R-:W-:Y:S04]  /*147d0*/  LDGSTS.E [R15+0x6400c], desc[UR48][R216.64], !P6 ;  /* 0x6400c000d80f7fae */ /* 0x000fe8000f121870 */
[----:B------:R-:W-:Y:S04]  /*147e0*/  LDGSTS.E [R15+0x6800c], desc[UR48][R224.64], !P6 ;  /* 0x6800c000e00f7fae */ /* 0x000fe8000f121870 */
[----:B------:R-:W-:Y:S04]  /*147f0*/  LDGSTS.E [R15+0x6c00c], desc[UR48][R208.64], !P6 ;  /* 0x6c00c000d00f7fae */ /* 0x000fe8000f121870 */
[----:B------:R-:W4:Y:S01]  /*14800*/  LDL.64 R216, [R1+0x6b0] ;  /* 0x0006b00001d87983 */ /* 0x000f220000100a00 */
[----:B------:R-:W-:-:S03]  /*14810*/  ISETP.GE.U32.AND P5, PT, R2, 0x7ffffeec, PT ;  /* 0x7ffffeec0200780c */ /* 0x000fc60003fa6070 */
[----:B------:R-:W4:Y:S04]  /*14820*/  LDL.64 R226, [R1+0x6c0] ;  /* 0x0006c00001e27983 */ /* 0x000f280000100a00 */
[----:B------:R-:W4:Y:S01]  /*14830*/  LDL.64 R208, [R1+0x9b0] ;  /* 0x0009b00001d07983 */ /* 0x000f220000100a00 */
[----:B------:R-:W-:Y:S02]  /*14840*/  VIADD R2, R16, 0xffffff2a ;  /* 0xffffff2a10027836 */ /* 0x000fe40000000000 */
[----:B------:R-:W3:Y:S01]  /*14850*/  LDC R16, c[0x0][0x230] ;  /* 0x00008c00ff107b82 */ /* 0x000ee20000000800 */
[----:B------:R-:W4:Y:S02]  /*14860*/  LDL.64 R224, [R1+0x6c8] ;  /* 0x0006c80001e07983 */ /* 0x000f240000100a00 */
[----:B------:R-:W-:-:S02]  /*14870*/  ISETP.GE.U32.AND P3, PT, R2, 0x7ffffeeb, PT ;  /* 0x7ffffeeb0200780c */ /* 0x000fc40003f66070 */
[----:B------:R-:W-:-:S03]  /*14880*/  IADD3 R2, R22, -0xd7, RZ ;  /* 0xffffff2916027810 */ /* 0x000fc60007ffe0ff */
[----:B------:R-:W4:Y:S01]  /*14890*/  LDC R22, c[0x0][0x230] ;  /* 0x00008c00ff167b82 */ /* 0x000f220000000800 */
[----:B------:R-:W-:Y:S01]  /*148a0*/  ISETP.GE.U32.AND P1, PT, R2, 0x7ffffeea, PT ;  /* 0x7ffffeea0200780c */ /* 0x000fe20003f26070 */
[----:B------:R-:W-:-:S05]  /*148b0*/  VIADD R2, R21, 0xffffff0f ;  /* 0xffffff0f15027836 */ /* 0x000fca0000000000 */
[----:B------:R-:W-:Y:S01]  /*148c0*/  ISETP.GE.U32.AND P0, PT, R2, 0x7ffffed0, PT ;  /* 0x7ffffed00200780c */ /* 0x000fe20003f06070 */
[----:B------:R-:W-:Y:S01]  /*148d0*/  VIADD R2, R23, 0xffffff0e ;  /* 0xffffff0e17027836 */ /* 0x000fe20000000000 */
[----:B------:R-:W4:Y:S04]  /*148e0*/  LDC R21, c[0x0][0x230] ;  /* 0x00008c00ff157b82 */ /* 0x000f280000000800 */
[----:B------:R-:W-:Y:S02]  /*148f0*/  ISETP.GE.U32.AND P4, PT, R2, 0x7ffffecf, PT ;  /* 0x7ffffecf0200780c */ /* 0x000fe40003f86070 */
[----:B-1----:R-:W-:Y:S02]  /*14900*/  IADD3 R2, R18, -0xf3, RZ ;  /* 0xffffff0d12027810 */ /* 0x002fe40007ffe0ff */
[----:B------:R-:W1:Y:S02]  /*14910*/  LDC R18, c[0x0][0x230] ;  /* 0x00008c00ff127b82 */ /* 0x000e640000000800 */
[----:B------:R-:W-:Y:S01]  /*14920*/  ISETP.GE.U32.AND P6, PT, R2, 0x7ffffece, PT ;  /* 0x7ffffece0200780c */ /* 0x000fe20003fc6070 */
[----:B--2---:R-:W-:Y:S04]  /*14930*/  LDGSTS.E [R15+0x70000], desc[UR48][R222.64], !P0 ;  /* 0x70000000de0f7fae */ /* 0x004fe8000c121870 */
[----:B---3--:R-:W-:Y:S04]  /*14940*/  LDGSTS.E [R15+0x74000], desc[UR48][R214.64], !P0 ;  /* 0x74000000d60f7fae */ /* 0x008fe8000c121870 */
[----:B------:R-:W-:Y:S04]  /*14950*/  LDGSTS.E [R15+0x78000], desc[UR48][R212.64], !P0 ;  /* 0x78000000d40f7fae */ /* 0x000fe8000c121870 */
[----:B------:R-:W2:Y:S04]  /*14960*/  LDL.64 R222, [R1+0x6d0] ;  /* 0x0006d00001de7983 */ /* 0x000ea80000100a00 */
[----:B------:R-:W3:Y:S04]  /*14970*/  LDL.64 R214, [R1+0x9b8] ;  /* 0x0009b80001d67983 */ /* 0x000ee80000100a00 */
[----:B------:R-:W2:Y:S04]  /*14980*/  LDL.64 R212, [R1+0x6d8] ;  /* 0x0006d80001d47983 */ /* 0x000ea80000100a00 */
[----:B------:R-:W-:Y:S04]  /*14990*/  LDGSTS.E [R15+0x7c000], desc[UR48][R210.64], !P0 ;  /* 0x7c000000d20f7fae */ /* 0x000fe8000c121870 */
[----:B------:R-:W-:Y:S04]  /*149a0*/  LDGSTS.E [R15+0x70004], desc[UR48][R230.64], !P4 ;  /* 0x70004000e60f7fae */ /* 0x000fe8000e121870 */
[----:B------:R-:W-:Y:S04]  /*149b0*/  LDGSTS.E [R15+0x74004], desc[UR48][R220.64], !P4 ;  /* 0x74004000dc0f7fae */ /* 0x000fe8000e121870 */
[----:B------:R-:W2:Y:S04]  /*149c0*/  LDL.64 R210, [R1+0x6e0] ;  /* 0x0006e00001d27983 */ /* 0x000ea80000100a00 */
[----:B------:R-:W-:Y:S04]  /*149d0*/  LDGSTS.E [R15+0x78004], desc[UR48][R218.64], !P4 ;  /* 0x78004000da0f7fae */ /* 0x000fe8000e121870 */
[----:B------:R-:W2:Y:S01]  /*149e0*/  LDL.64 R220, [R1+0x4a8] ;  /* 0x0004a80001dc7983 */ /* 0x000ea20000100a00 */
[----:B------:R-:W-:-:S02]  /*149f0*/  VIADD R2, R16, 0xffffff0c ;  /* 0xffffff0c10027836 */ /* 0x000fc40000000000 */
[----:B------:R-:W1:Y:S01]  /*14a00*/  LDC R16, c[0x0][0x230] ;  /* 0x00008c00ff107b82 */ /* 0x000e620000000800 */
[----:B------:R-:W2:Y:S04]  /*14a10*/  LDL.64 R230, [R1+0x310] ;  /* 0x0003100001e67983 */ /* 0x000ea80000100a00 */
[----:B------:R-:W2:Y:S04]  /*14a20*/  LDL.64 R218, [R1+0x2d0] ;  /* 0x0002d00001da7983 */ /* 0x000ea80000100a00 */
[----:B----4-:R-:W-:Y:S04]  /*14a30*/  LDGSTS.E [R15+0x7c004], desc[UR48][R216.64], !P4 ;  /* 0x7c004000d80f7fae */ /* 0x010fe8000e121870 */
[----:B------:R-:W-:Y:S04]  /*14a40*/  LDGSTS.E [R15+0x70008], desc[UR48][R208.64], !P6 ;  /* 0x70008000d00f7fae */ /* 0x000fe8000f121870 */
[----:B------:R-:W4:Y:S01]  /*14a50*/  LDL.64 R216, [R1+0x2d8] ;  /* 0x0002d80001d87983 */ /* 0x000f220000100a00 */
[----:B------:R-:W-:-:S03]  /*14a60*/  ISETP.GE.U32.AND P0, PT, R2, 0x7ffffecd, PT ;  /* 0x7ffffecd0200780c */ /* 0x000fc60003f06070 */
[----:B------:R-:W-:Y:S04]  /*14a70*/  LDGSTS.E [R15+0x74008], desc[UR48][R228.64], !P6 ;  /* 0x74008000e40f7fae */ /* 0x000fe8000f121870 */
[----:B------:R-:W4:Y:S04]  /*14a80*/  LDL.64 R208, [R1+0x2e0] ;  /* 0x0002e00001d07983 */ /* 0x000f280000100a00 */
[----:B------:R-:W-:Y:S04]  /*14a90*/  LDGSTS.E [R15+0x78008], desc[UR48][R226.64], !P6 ;  /* 0x78008000e20f7fae */ /* 0x000fe8000f121870 */
[----:B------:R-:W-:Y:S04]  /*14aa0*/  LDGSTS.E [R15+0x7c008], desc[UR48][R224.64], !P6 ;  /* 0x7c008000e00f7fae */ /* 0x000fe8000f121870 */
[----:B------:R-:W4:Y:S04]  /*14ab0*/  LDL.64 R228, [R1+0x318] ;  /* 0x0003180001e47983 */ /* 0x000f280000100a00 */
[----:B------:R-:W4:Y:S04]  /*14ac0*/  LDL.64 R226, [R1+0x320] ;  /* 0x0003200001e27983 */ /* 0x000f280000100a00 */
[----:B------:R-:W4:Y:S04]  /*14ad0*/  LDL.64 R224, [R1+0x550] ;  /* 0x0005500001e07983 */ /* 0x000f280000100a00 */
[----:B---3--:R-:W-:Y:S04]  /*14ae0*/  LDGSTS.E [R15+0x7000c], desc[UR48][R214.64], !P0 ;  /* 0x7000c000d60f7fae */ /* 0x008fe8000c121870 */
[----:B--2---:R-:W-:Y:S04]  /*14af0*/  LDGSTS.E [R15+0x7400c], desc[UR48][R222.64], !P0 ;  /* 0x7400c000de0f7fae */ /* 0x004fe8000c121870 */
[----:B------:R-:W-:Y:S04]  /*14b00*/  LDGSTS.E [R15+0x7800c], desc[UR48][R212.64], !P0 ;  /* 0x7800c000d40f7fae */ /* 0x000fe8000c121870 */
[----:B------:R-:W2:Y:S01]  /*14b10*/  LDL.64 R214, [R1+0x4e8] ;  /* 0x0004e80001d67983 */ /* 0x000ea20000100a00 */
[----:B------:R-:W-:-:S02]  /*14b20*/  VIADD R2, R20, 0xffffff28 ;  /* 0xffffff2814027836 */ /* 0x000fc40000000000 */
[----:B------:R-:W3:Y:S01]  /*14b30*/  LDC R20, c[0x0][0x230] ;  /* 0x00008c00ff147b82 */ /* 0x000ee20000000800 */
[----:B------:R-:W3:Y:S04]  /*14b40*/  LDL.64 R222, [R1+0x338] ;  /* 0x0003380001de7983 */ /* 0x000ee80000100a00 */
[----:B------:R-:W3:Y:S04]  /*14b50*/  LDL.64 R212, [R1+0x2f0] ;  /* 0x0002f00001d47983 */ /* 0x000ee80000100a00 */
[----:B------:R1:W-:Y:S04]  /*14b60*/  LDGSTS.E [R15+0x7c00c], desc[UR48][R210.64], !P0 ;  /* 0x7c00c000d20f7fae */ /* 0x0003e8000c121870 */
[----:B------:R-:W-:Y:S04]  /*14b70*/  LDGSTS.E [R17+0x60000], desc[UR48][R220.64], !P5 ;  /* 0x60000000dc117fae */ /* 0x000fe8000e921870 */
[----:B------:R-:W3:Y:S01]  /*14b80*/  LDL.64 R210, [R1+0x300] ;  /* 0x0003000001d27983 */ /* 0x000ee20000100a00 */
[----:B------:R-:W-:Y:S01]  /*14b90*/  ISETP.GE.U32.AND P4, PT, R2, 0x7ffffee9, PT ;  /* 0x7ffffee90200780c */ /* 0x000fe20003f86070 */
[----:B-1----:R-:W1:Y:S02]  /*14ba0*/  LDC R15, c[0x0][0x230] ;  /* 0x00008c00ff0f7b82 */ /* 0x002e640000000800 */
[----:B------:R-:W-:Y:S04]  /*14bb0*/  LDGSTS.E [R17+0x64000], desc[UR48][R218.64], !P5 ;  /* 0x64000000da117fae */ /* 0x000fe8000e921870 */
[----:B------:R-:W3:Y:S04]  /*14bc0*/  LDL.64 R220, [R1+0x340] ;  /* 0x0003400001dc7983 */ /* 0x000ee80000100a00 */
[----:B------:R-:W3:Y:S04]  /*14bd0*/  LDL.64 R218, [R1+0x9c0] ;  /* 0x0009c00001da7983 */ /* 0x000ee80000100a00 */
[----:B----4-:R-:W-:Y:S04]  /*14be0*/  LDGSTS.E [R17+0x68000], desc[UR48][R216.64], !P5 ;  /* 0x68000000d8117fae */ /* 0x010fe8000e921870 */
[----:B------:R-:W-:Y:S04]  /*14bf0*/  LDGSTS.E [R17+0x6c000], desc[UR48][R208.64], !P5 ;  /* 0x6c000000d0117fae */ /* 0x000fe8000e921870 */
[----:B------:R-:W4:Y:S04]  /*14c00*/  LDL.64 R216, [R1+0x6e8] ;  /* 0x0006e80001d87983 */ /* 0x000f280000100a00 */
[----:B------:R-:W4:Y:S04]  /*14c10*/  LDL.64 R208, [R1+0x330] ;  /* 0x0003300001d07983 */ /* 0x000f280000100a00 */
[----:B--2---:R-:W-:Y:S04]  /*14c20*/  LDGSTS.E [R17+0x60004], desc[UR48][R214.64], !P3 ;  /* 0x60004000d6117fae */ /* 0x004fe8000d921870 */
[----:B---3--:R-:W-:Y:S04]  /*14c30*/  LDGSTS.E [R17+0x64004], desc[UR48][R212.64], !P3 ;  /* 0x64004000d4117fae */ /* 0x008fe8000d921870 */
[----:B------:R-:W2:Y:S04]  /*14c40*/  LDL.64 R214, [R1+0x6f0] ;  /* 0x0006f00001d67983 */ /* 0x000ea80000100a00 */
[----:B------:R-:W-:Y:S04]  /*14c50*/  LDGSTS.E [R17+0x68004], desc[UR48][R28.64], !P3 ;  /* 0x680040001c117fae */ /* 0x000fe8000d921870 */
[----:B------:R-:W3:Y:S04]  /*14c60*/  LDL.64 R212, [R1+0x700] ;  /* 0x0007000001d47983 */ /* 0x000ee80000100a00 */
[----:B------:R-:W-:Y:S04]  /*14c70*/  LDGSTS.E [R17+0x6c004], desc[UR48][R210.64], !P3 ;  /* 0x6c004000d2117fae */ /* 0x000fe8000d921870 */
[----:B------:R-:W-:Y:S04]  /*14c80*/  LDGSTS.E [R17+0x60008], desc[UR48][R234.64], !P1 ;  /* 0x60008000ea117fae */ /* 0x000fe8000c921870 */
[----:B------:R-:W-:Y:S04]  /*14c90*/  LDGSTS.E [R17+0x64008], desc[UR48][R230.64], !P1 ;  /* 0x64008000e6117fae */ /* 0x000fe8000c921870 */
[----:B------:R-:W3:Y:S04]  /*14ca0*/  LDL.64 R210, [R1+0x9c8] ;  /* 0x0009c80001d27983 */ /* 0x000ee80000100a00 */
[----:B------:R-:W-:Y:S04]  /*14cb0*/  LDGSTS.E [R17+0x68008], desc[UR48][R228.64], !P1 ;  /* 0x68008000e4117fae */ /* 0x000fe8000c921870 */
[----:B------:R-:W-:Y:S04]  /*14cc0*/  LDGSTS.E [R17+0x6c008], desc[UR48][R226.64], !P1 ;  /* 0x6c008000e2117fae */ /* 0x000fe8000c921870 */
[----:B------:R-:W-:Y:S04]  /*14cd0*/  LDGSTS.E [R17+0x6000c], desc[UR48][R224.64], !P4 ;  /* 0x6000c000e0117fae */ /* 0x000fe8000e121870 */
[----:B----4-:R-:W-:Y:S01]  /*14ce0*/  LDGSTS.E [R17+0x6400c], desc[UR48][R208.64], !P4 ;  /* 0x6400c000d0117fae */ /* 0x010fe2000e121870 */
[----:B------:R-:W-:-:S02]  /*14cf0*/  IADD3 R2, R19, -0xd9, RZ ;  /* 0xffffff2713027810 */ /* 0x000fc40007ffe0ff */
[----:B------:R-:W4:Y:S01]  /*14d00*/  LDC R19, c[0x0][0x230] ;  /* 0x00008c00ff137b82 */ /* 0x000f220000000800 */
[----:B------:R-:W-:Y:S04]  /*14d10*/  LDGSTS.E [R17+0x6800c], desc[UR48][R222.64], !P4 ;  /* 0x6800c000de117fae */ /* 0x000fe8000e121870 */
[----:B------:R-:W4:Y:S01]  /*14d20*/  LDL.64 R208, [R1+0x9d0] ;  /* 0x0009d00001d07983 */ /* 0x000f220000100a00 */
[----:B------:R-:W-:Y:S01]  /*14d30*/  ISETP.GE.U32.AND P6, PT, R2, 0x7ffffee8, PT ;  /* 0x7ffffee80200780c */ /* 0x000fe20003fc6070 */
[----:B------:R-:W-:Y:S02]  /*14d40*/  VIADD R2, R21, 0xffffff26 ;  /* 0xffffff2615027836 */ /* 0x000fe40000000000 */
[----:B------:R-:W-:Y:S01]  /*14d50*/  LDGSTS.E [R17+0x6c00c], desc[UR48][R220.64], !P4 ;  /* 0x6c00c000dc117fae */ /* 0x000fe2000e121870 */
[----:B------:R-:W4:Y:S02]  /*14d60*/  LDC R21, c[0x0][0x230] ;  /* 0x00008c00ff157b82 */ /* 0x000f240000000800 */
[----:B------:R-:W-:Y:S01]  /*14d70*/  ISETP.GE.U32.AND P0, PT, R2, 0x7ffffee7, PT ;  /* 0x7ffffee70200780c */ /* 0x000fe20003f06070 */
[----:B------:R-:W-:-:S05]  /*14d80*/  VIADD R2, R22, 0xffffff25 ;  /* 0xffffff2516027836 */ /* 0x000fca0000000000 */
[----:B------:R-:W-:Y:S01]  /*14d90*/  ISETP.GE.U32.AND P5, PT, R2, 0x7ffffee6, PT ;  /* 0x7ffffee60200780c */ /* 0x000fe20003fa6070 */
[----:B------:R-:W4:Y:S01]  /*14da0*/  LDC R22, c[0x0][0x230] ;  /* 0x00008c00ff167b82 */ /* 0x000f220000000800 */
[----:B------:R-:W-:-:S04]  /*14db0*/  IADD3 R2, R18, -0xf5, RZ ;  /* 0xffffff0b12027810 */ /* 0x000fc80007ffe0ff */
[----:B------:R-:W-:Y:S01]  /*14dc0*/  ISETP.GE.U32.AND P3, PT, R2, 0x7ffffecc, PT ;  /* 0x7ffffecc0200780c */ /* 0x000fe20003f66070 */
[----:B------:R-:W-:Y:S02]  /*14dd0*/  VIADD R2, R16, 0xffffff0a ;  /* 0xffffff0a10027836 */ /* 0x000fe40000000000 */
[----:B------:R-:W4:Y:S03]  /*14de0*/  LDC R18, c[0x0][0x230] ;  /* 0x00008c00ff127b82 */ /* 0x000f260000000800 */
[----:B------:R-:W-:Y:S01]  /*14df0*/  ISETP.GE.U32.AND P1, PT, R2, 0x7ffffecb, PT ;  /* 0x7ffffecb0200780c */ /* 0x000fe20003f26070 */
[----:B-1----:R-:W-:-:S04]  /*14e00*/  VIADD R2, R15, 0xffffff09 ;  /* 0xffffff090f027836 */ /* 0x002fc80000000000 */
[----:B------:R-:W1:Y:S01]  /*14e10*/  LDC R16, c[0x0][0x230] ;  /* 0x00008c00ff107b82 */ /* 0x000e620000000800 */
[----:B------:R-:W-:Y:S01]  /*14e20*/  ISETP.GE.U32.AND P4, PT, R2, 0x7ffffeca, PT ;  /* 0x7ffffeca0200780c */ /* 0x000fe20003f86070 */
[----:B------:R-:W-:Y:S04]  /*14e30*/  LDGSTS.E [R17+0x70000], desc[UR48][R218.64], !P3 ;  /* 0x70000000da117fae */ /* 0x000fe8000d921870 */
[----:B------:R-:W-:Y:S04]  /*14e40*/  LDGSTS.E [R17+0x74000], desc[UR48][R216.64], !P3 ;  /* 0x74000000d8117fae */ /* 0x000fe8000d921870 */
[----:B--2---:R-:W-:Y:S04]  /*14e50*/  LDGSTS.E [R17+0x78000], desc[UR48][R214.64], !P3 ;  /* 0x78000000d6117fae */ /* 0x004fe8000d921870 */
[----:B---3--:R-:W-:Y:S04]  /*14e60*/  LDGSTS.E [R17+0x7c000], desc[UR48][R212.64], !P3 ;  /* 0x7c000000d4117fae */ /* 0x008fe8000d921870 */
[----:B------:R-:W2:Y:S04]  /*14e70*/  LDL.64 R216, [R1+0x9d8] ;  /* 0x0009d80001d87983 */ /* 0x000ea80000100a00 */
[----:B------:R-:W-:Y:S04]  /*14e80*/  LDGSTS.E [R17+0x70004], desc[UR48][R210.64], !P1 ;  /* 0x70004000d2117fae */ /* 0x000fe8000c921870 */
[----:B------:R-:W-:Y:S04]  /*14e90*/  LDGSTS.E [R17+0x74004], desc[UR48][R206.64], !P1 ;  /* 0x74004000ce117fae */ /* 0x000fe8000c921870 */
[----:B------:R-:W-:Y:S04]  /*14ea0*/  LDGSTS.E [R17+0x78004], desc[UR48][R196.64], !P1 ;  /* 0x78004000c4117fae */ /* 0x000fe8000c921870 */
[----:B------:R-:W-:Y:S04]  /*14eb0*/  LDGSTS.E [R17+0x7c004], desc[UR48][R200.64], !P1 ;  /* 0x7c004000c8117fae */ /* 0x000fe8000c921870 */
[----:B------:R-:W3:Y:S04]  /*14ec0*/  LDL.LU.64 R206, [R1+0xac0] ;  /* 0x000ac00001ce7983 */ /* 0x000ee80000300a00 */
[----:B------:R-:W3:Y:S04]  /*14ed0*/  LDL.LU.64 R196, [R1+0xab8] ;  /* 0x000ab80001c47983 */ /* 0x000ee80000300a00 */
[----:B------:R-:W3:Y:S04]  /*14ee0*/  LDL.LU.64 R200, [R1+0xab0] ;  /* 0x000ab00001c87983 */ /* 0x000ee80000300a00 */
[----:B------:R-:W3:Y:S04]  /*14ef0*/  LDL.64 R214, [R1+0x570] ;  /* 0x0005700001d67983 */ /* 0x000ee80000100a00 */
[----:B------:R-:W3:Y:S04]  /*14f00*/  LDL.64 R212, [R1+0x350] ;  /* 0x0003500001d47983 */ /* 0x000ee80000100a00 */
[----:B------:R-:W3:Y:S04]  /*14f10*/  LDL.64 R230, [R1+0x358] ;  /* 0x0003580001e67983 */ /* 0x000ee80000100a00 */
[----:B------:R-:W3:Y:S04]  /*14f20*/  LDL.64 R210, [R1+0x360] ;  /* 0x0003600001d27983 */ /* 0x000ee80000100a00 */
[----:B----4-:R-:W-:Y:S04]  /*14f30*/  LDGSTS.E [R17+0x70008], desc[UR48][R208.64], !P4 ;  /* 0x70008000d0117fae */ /* 0x010fe8000e121870 */
[----:B------:R-:W-:Y:S04]  /*14f40*/  LDGSTS.E [R17+0x74008], desc[UR48][R198.64], !P4 ;  /* 0x74008000c6117fae */ /* 0x000fe8000e121870 */
[----:B------:R-:W-:Y:S01]  /*14f50*/  LDGSTS.E [R17+0x78008], desc[UR48][R240.64], !P4 ;  /* 0x78008000f0117fae */ /* 0x000fe2000e121870 */
[----:B------:R-:W-:Y:S01]  /*14f60*/  IADD3 R2, R19, -0xf8, RZ ;  /* 0xffffff0813027810 */ /* 0x000fe20007ffe0ff */
[----:B------:R-:W-:Y:S01]  /*14f70*/  VIADD R15, R21, 0xffffff07 ;  /* 0xffffff07150f7836 */ /* 0x000fe20000000000 */
[----:B------:R-:W4:Y:S01]  /*14f80*/  LDC R19, c[0x0][0x230] ;  /* 0x00008c00ff137b82 */ /* 0x000f220000000800 */
[----:B------:R-:W-:Y:S04]  /*14f90*/  LDGSTS.E [R17+0x7c008], desc[UR48][R10.64], !P4 ;  /* 0x7c0080000a117fae */ /* 0x000fe8000e121870 */
[----:B------:R-:W4:Y:S01]  /*14fa0*/  LDL.LU.64 R198, [R1+0xaa8] ;  /* 0x000aa80001c67983 */ /* 0x000f220000300a00 */
[----:B------:R-:W-:-:S02]  /*14fb0*/  ISETP.GE.U32.AND P3, PT, R2, 0x7ffffec9, PT ;  /* 0x7ffffec90200780c */ /* 0x000fc40003f66070 */
[----:B------:R-:W4:Y:S01]  /*14fc0*/  LDC R21, c[0x0][0x230] ;  /* 0x00008c00ff157b82 */ /* 0x000f220000000800 */
[----:B------:R-:W4:Y:S04]  /*14fd0*/  LDL.LU.64 R240, [R1+0xaa0] ;  /* 0x000aa00001f07983 */ /* 0x000f280000300a00 */
[----:B------:R-:W4:Y:S04]  /*14fe0*/  LDL.64 R228, [R1+0x588] ;  /* 0x0005880001e47983 */ /* 0x000f280000100a00 */
[----:B------:R-:W4:Y:S04]  /*14ff0*/  LDL.64 R208, [R1+0x370] ;  /* 0x0003700001d07983 */ /* 0x000f280000100a00 */
[----:B------:R-:W4:Y:S04]  /*15000*/  LDL.LU.64 R10, [R1+0xa98] ;  /* 0x000a9800010a7983 */ /* 0x000f280000300a00 */
[----:B------:R-:W4:Y:S04]  /*15010*/  LDL.64 R226, [R1+0x378] ;  /* 0x0003780001e27983 */ /* 0x000f280000100a00 */
[----:B------:R-:W4:Y:S04]  /*15020*/  LDL.64 R224, [R1+0x380] ;  /* 0x0003800001e07983 */ /* 0x000f280000100a00 */
[----:B--2---:R-:W-:Y:S04]  /*15030*/  LDGSTS.E [R17+0x7000c], desc[UR48][R216.64], !P3 ;  /* 0x7000c000d8117fae */ /* 0x004fe8000d921870 */
[----:B------:R-:W-:Y:S04]  /*15040*/  LDGSTS.E [R17+0x7400c], desc[UR48][R6.64], !P3 ;  /* 0x7400c00006117fae */ /* 0x000fe8000d921870 */
[----:B------:R-:W-:Y:S04]  /*15050*/  LDGSTS.E [R17+0x7800c], desc[UR48][R246.64], !P3 ;  /* 0x7800c000f6117fae */ /* 0x000fe8000d921870 */
[----:B------:R2:W-:Y:S04]  /*15060*/  LDGSTS.E [R17+0x7c00c], desc[UR48][R176.64], !P3 ;  /* 0x7c00c000b0117fae */ /* 0x0005e8000d921870 */
[----:B------:R-:W4:Y:S04]  /*15070*/  LDL.LU.64 R6, [R1+0xa90] ;  /* 0x000a900001067983 */ /* 0x000f280000300a00 */
[----:B------:R-:W4:Y:S04]  /*15080*/  LDL.64 R222, [R1+0x618] ;  /* 0x0006180001de7983 */ /* 0x000f280000100a00 */
[----:B------:R-:W4:Y:S01]  /*15090*/  LDL.64 R220, [R1+0x390] ;  /* 0x0003900001dc7983 */ /* 0x000f220000100a00 */
[----:B------:R-:W-:Y:S01]  /*150a0*/  VIADD R2, R20, 0xffffff24 ;  /* 0xffffff2414027836 */ /* 0x000fe20000000000 */
[----:B------:R-:W-:Y:S01]  /*150b0*/  ISETP.GE.U32.AND P4, PT, R15, 0x7ffffec8, PT ;  /* 0x7ffffec80f00780c */ /* 0x000fe20003f86070 */
[----:B--2---:R-:W2:Y:S01]  /*150c0*/  LDC R17, c[0x0][0x230] ;  /* 0x00008c00ff117b82 */ /* 0x004ea20000000800 */
[----:B------:R-:W2:Y:S04]  /*150d0*/  LDL.64 R218, [R1+0x398] ;  /* 0x0003980001da7983 */ /* 0x000ea80000100a00 */
[----:B------:R-:W2:Y:S04]  /*150e0*/  LDL.64 R216, [R1+0x3a0] ;  /* 0x0003a00001d87983 */ /* 0x000ea80000100a00 */
[----:B---3--:R-:W-:Y:S01]  /*150f0*/  LDGSTS.E [R14+0x60000], desc[UR48][R214.64], !P6 ;  /* 0x60000000d60e7fae */ /* 0x008fe2000f121870 */
[----:B------:R-:W-:Y:S01]  /*15100*/  ISETP.GE.U32.AND P1, PT, R2, 0x7ffffee5, PT ;  /* 0x7ffffee50200780c */ /* 0x000fe20003f26070 */
[----:B------:R-:W3:Y:S02]  /*15110*/  LDC R15, c[0x0][0x230] ;  /* 0x00008c00ff0f7b82 */ /* 0x000ee40000000800 */
[----:B------:R-:W3:Y:S04]  /*15120*/  LDL.LU.64 R246, [R1+0xa88] ;  /* 0x000a880001f67983 */ /* 0x000ee80000300a00 */
[----:B------:R-:W3:Y:S02]  /*15130*/  LDL.LU.64 R176, [R1+0xa80] ;  /* 0x000a800001b07983 */ /* 0x000ee40000300a00 */
[----:B------:R-:W1:Y:S02]  /*15140*/  LDC R20, c[0x0][0x230] ;  /* 0x00008c00ff147b82 */ /* 0x000e640000000800 */
[----:B------:R-:W-:Y:S04]  /*15150*/  LDGSTS.E [R14+0x64000], desc[UR48][R212.64], !P6 ;  /* 0x64000000d40e7fae */ /* 0x000fe8000f121870 */
[----:B------:R-:W3:Y:S04]  /*15160*/  LDL.64 R214, [R1+0x620] ;  /* 0x0006200001d67983 */ /* 0x000ee80000100a00 */
[----:B------:R-:W-:Y:S04]  /*15170*/  LDGSTS.E [R14+0x68000], desc[UR48][R230.64], !P6 ;  /* 0x68000000e60e7fae */ /* 0x000fe8000f121870 */
[----:B------:R-:W3:Y:S04]  /*15180*/  LDL.64 R212, [R1+0x3b0] ;  /* 0x0003b00001d47983 */ /* 0x000ee80000100a00 */
[----:B------:R-:W-:Y:S04]  /*15190*/  LDGSTS.E [R14+0x6c000], desc[UR48][R210.64], !P6 ;  /* 0x6c000000d20e7fae */ /* 0x000fe8000f121870 */
[----:B------:R-:W3:Y:S04]  /*151a0*/  LDL.64 R210, [R1+0x9e0] ;  /* 0x0009e00001d27983 */ /* 0x000ee80000100a00 */
[----:B----4-:R-:W-:Y:S04]  /*151b0*/  LDGSTS.E [R14+0x60004], desc[UR48][R228.64], !P0 ;  /* 0x60004000e40e7fae */ /* 0x010fe8000c121870 */
[----:B------:R-:W-:Y:S01]  /*151c0*/  LDGSTS.E [R14+0x64004], desc[UR48][R208.64], !P0 ;  /* 0x64004000d00e7fae */ /* 0x000fe2000c121870 */
[----:B------:R-:W-:-:S03]  /*151d0*/  IADD3 R2, R22, -0xfa, RZ ;  /* 0xffffff0616027810 */ /* 0x000fc60007ffe0ff */
[----:B------:R-:W4:Y:S01]  /*151e0*/  LDL.64 R208, [R1+0x9e8] ;  /* 0x0009e80001d07983 */ /* 0x000f220000100a00 */
[----:B------:R-:W-:-:S03]  /*151f0*/  ISETP.GE.U32.AND P3, PT, R2, 0x7ffffec7, PT ;  /* 0x7ffffec70200780c */ /* 0x000fc60003f66070 */
[----:B------:R-:W-:Y:S04]  /*15200*/  LDGSTS.E [R14+0x68004], desc[UR48][R226.64], !P0 ;  /* 0x68004000e20e7fae */ /* 0x000fe8000c121870 */
[----:B------:R-:W-:Y:S04]  /*15210*/  LDGSTS.E [R14+0x6c004], desc[UR48][R224.64], !P0 ;  /* 0x6c004000e00e7fae */ /* 0x000fe8000c121870 */
[----:B------:R-:W-:Y:S04]  /*15220*/  LDGSTS.E [R14+0x60008], desc[UR48][R222.64], !P5 ;  /* 0x60008000de0e7fae */ /* 0x000fe8000e921870 */
[----:B------:R-:W-:Y:S04]  /*15230*/  LDGSTS.E [R14+0x64008], desc[UR48][R220.64], !P5 ;  /* 0x64008000dc0e7fae */ /* 0x000fe8000e921870 */
[----:B--2---:R-:W-:Y:S04]  /*15240*/  LDGSTS.E [R14+0x68008], desc[UR48][R218.64], !P5 ;  /* 0x68008000da0e7fae */ /* 0x004fe8000e921870 */
[----:B------:R-:W-:Y:S04]  /*15250*/  LDGSTS.E [R14+0x6c008], desc[UR48][R216.64], !P5 ;  /* 0x6c008000d80e7fae */ /* 0x000fe8000e921870 */
[----:B---3--:R-:W-:Y:S04]  /*15260*/  LDGSTS.E [R14+0x6000c], desc[UR48][R214.64], !P1 ;  /* 0x6000c000d60e7fae */ /* 0x008fe8000c921870 */
[----:B------:R-:W-:Y:S04]  /*15270*/  LDGSTS.E [R14+0x6400c], desc[UR48][R212.64], !P1 ;  /* 0x6400c000d40e7fae */ /* 0x000fe8000c921870 */
[----:B------:R-:W-:Y:S04]  /*15280*/  LDGSTS.E [R14+0x6800c], desc[UR48][R176.64], !P1 ;  /* 0x6800c000b00e7fae */ /* 0x000fe8000c921870 */
[----:B------:R-:W-:Y:S04]  /*15290*/  LDGSTS.E [R14+0x6c00c], desc[UR48][R246.64], !P1 ;  /* 0x6c00c000f60e7fae */ /* 0x000fe8000c921870 */
[----:B------:R-:W-:Y:S04]  /*152a0*/  LDGSTS.E [R14+0x70000], desc[UR48][R210.64], !P4 ;  /* 0x70000000d20e7fae */ /* 0x000fe8000e121870 */
[----:B------:R-:W2:Y:S04]  /*152b0*/  LDL.LU.64 R176, [R1+0xa78] ;  /* 0x000a780001b07983 */ /* 0x000ea80000300a00 */
[----:B------:R3:W-:Y:S04]  /*152c0*/  LDGSTS.E [R14+0x74000], desc[UR48][R204.64], !P4 ;  /* 0x74000000cc0e7fae */ /* 0x0007e8000e121870 */
[----:B------:R-:W2:Y:S04]  /*152d0*/  LDL.LU.64 R246, [R1+0xa70] ;  /* 0x000a700001f67983 */ /* 0x000ea80000300a00 */
[----:B------:R-:W-:Y:S01]  /*152e0*/  LDGSTS.E [R14+0x78000], desc[UR48][R184.64], !P4 ;  /* 0x78000000b80e7fae */ /* 0x000fe2000e121870 */
[----:B---3--:R-:W-:Y:S01]  /*152f0*/  IMAD.MOV.U32 R204, RZ, RZ, R202 ;  /* 0x000000ffffcc7224 */ /* 0x008fe200078e00ca */
[----:B------:R-:W-:-:S02]  /*15300*/  MOV R205, R203 ;  /* 0x000000cb00cd7202 */ /* 0x000fc40000000f00 */
[----:B------:R-:W-:Y:S04]  /*15310*/  LDGSTS.E [R14+0x7c000], desc[UR48][R192.64], !P4 ;  /* 0x7c000000c00e7fae */ /* 0x000fe8000e121870 */
[----:B------:R-:W3:Y:S04]  /*15320*/  LDL.64 R202, [R1+0x688] ;  /* 0x0006880001ca7983 */ /* 0x000ee80000100a00 */
[----:B------:R-:W3:Y:S04]  /*15330*/  LDL.LU.64 R184, [R1+0xa68] ;  /* 0x000a680001b87983 */ /* 0x000ee80000300a00 */
[----:B------:R-:W3:Y:S04]  /*15340*/  LDL.LU.64 R192, [R1+0xa60] ;  /* 0x000a600001c07983 */ /* 0x000ee80000300a00 */
[----:B----4-:R-:W-:Y:S04]  /*15350*/  LDGSTS.E [R14+0x70004], desc[UR48][R208.64], !P3 ;  /* 0x70004000d00e7fae */ /* 0x010fe8000d921870 */
[----:B------:R-:W-:Y:S01]  /*15360*/  LDGSTS.E [R14+0x74004], desc[UR48][R12.64], !P3 ;  /* 0x740040000c0e7fae */ /* 0x000fe2000d921870 */
[----:B------:R-:W-:-:S02]  /*15370*/  VIADD R2, R18, 0xffffff05 ;  /* 0xffffff0512027836 */ /* 0x000fc40000000000 */
[----:B------:R-:W4:Y:S01]  /*15380*/  LDC R18, c[0x0][0x230] ;  /* 0x00008c00ff127b82 */ /* 0x000f220000000800 */
[----:B------:R-:W-:Y:S04]  /*15390*/  LDGSTS.E [R14+0x78004], desc[UR48][R238.64], !P3 ;  /* 0x78004000ee0e7fae */ /* 0x000fe8000d921870 */
[----:B------:R-:W4:Y:S01]  /*153a0*/  LDL.LU.64 R12, [R1+0xa58] ;  /* 0x000a5800010c7983 */ /* 0x000f220000300a00 */
[----:B------:R-:W-:Y:S01]  /*153b0*/  ISETP.GE.U32.AND P6, PT, R2, 0x7ffffec6, PT ;  /* 0x7ffffec60200780c */ /* 0x000fe20003fc6070 */
[----:B-1----:R-:W-:Y:S02]  /*153c0*/  VIADD R2, R16, 0xffffff04 ;  /* 0xffffff0410027836 */ /* 0x002fe40000000000 */
[----:B------:R-:W-:Y:S01]  /*153d0*/  LDGSTS.E [R14+0x7c004], desc[UR48][R242.64], !P3 ;  /* 0x7c004000f20e7fae */ /* 0x000fe2000d921870 */
[----:B------:R-:W1:Y:S02]  /*153e0*/  LDC R16, c[0x0][0x230] ;  /* 0x00008c00ff107b82 */ /* 0x000e640000000800 */
[----:B------:R-:W-:Y:S01]  /*153f0*/  ISETP.GE.U32.AND P0, PT, R2, 0x7ffffec5, PT ;  /* 0x7ffffec50200780c */ /* 0x000fe20003f06070 */
[----:B------:R-:W3:Y:S04]  /*15400*/  LDL.LU.64 R238, [R1+0xa50] ;  /* 0x000a500001ee7983 */ /* 0x000ee80000300a00 */
[----:B------:R-:W3:Y:S04]  /*15410*/  LDL.LU.64 R242, [R1+0xa48] ;  /* 0x000a480001f27983 */ /* 0x000ee80000300a00 */
[----:B--2---:R-:W-:Y:S04]  /*15420*/  LDGSTS.E [R14+0x70008], desc[UR48][R246.64], !P6 ;  /* 0x70008000f60e7fae */ /* 0x004fe8000f121870 */
[----:B------:R-:W-:Y:S04]  /*15430*/  LDGSTS.E [R14+0x74008], desc[UR48][R232.64], !P6 ;  /* 0x74008000e80e7fae */ /* 0x000fe8000f121870 */
[----:B------:R-:W-:Y:S04]  /*15440*/  LDGSTS.E [R14+0x78008], desc[UR48][R156.64], !P6 ;  /* 0x780080009c0e7fae */ /* 0x000fe8000f121870 */
[----:B------:R-:W-:Y:S04]  /*15450*/  LDGSTS.E [R14+0x7c008], desc[UR48][R158.64], !P6 ;  /* 0x7c0080009e0e7fae */ /* 0x000fe8000f121870 */
[----:B------:R-:W2:Y:S04]  /*15460*/  LDL.LU.64 R246, [R1+0xa40] ;  /* 0x000a400001f67983 */ /* 0x000ea80000300a00 */
[----:B----4-:R-:W-:Y:S01]  /*15470*/  LDGSTS.E [R14+0x7000c], desc[UR48][R12.64], !P0 ;  /* 0x7000c0000c0e7fae */ /* 0x010fe2000c121870 */
[----:B------:R-:W-:-:S02]  /*15480*/  IADD3 R2, R19, -0xdd, RZ ;  /* 0xffffff2313027810 */ /* 0x000fc40007ffe0ff */
[----:B------:R-:W4:Y:S01]  /*15490*/  LDC R19, c[0x0][0x230] ;  /* 0x00008c00ff137b82 */ /* 0x000f220000000800 */
[----:B-1----:R-:W-:Y:S01]  /*154a0*/  IADD3 R16, R16, -0xdf, RZ ;  /* 0xffffff2110107810 */ /* 0x002fe20007ffe0ff */
[----:B------:R-:W-:Y:S04]  /*154b0*/  LDGSTS.E [R14+0x7400c], desc[UR48][R162.64], !P0 ;  /* 0x7400c000a20e7fae */ /* 0x000fe8000c121870 */
[----:B------:R-:W2:Y:S01]  /*154c0*/  LDL.LU.64 R12, [R1+0xa38] ;  /* 0x000a3800010c7983 */ /* 0x000ea20000300a00 */
[----:B------:R-:W-:Y:S01]  /*154d0*/  ISETP.GE.U32.AND P5, PT, R2, 0x7ffffee4, PT ;  /* 0x7ffffee40200780c */ /* 0x000fe20003fa6070 */
[----:B------:R-:W-:Y:S02]  /*154e0*/  VIADD R2, R21, 0xffffff22 ;  /* 0xffffff2215027836 */ /* 0x000fe40000000000 */
[----:B------:R-:W-:Y:S03]  /*154f0*/  LDGSTS.E [R14+0x7800c], desc[UR48][R164.64], !P0 ;  /* 0x7800c000a40e7fae */ /* 0x000fe6000c121870 */
[----:B------:R-:W-:Y:S01]  /*15500*/  ISETP.GE.U32.AND P6, PT, R2, 0x7ffffee3, PT ;  /* 0x7ffffee30200780c */ /* 0x000fe20003fc6070 */
[----:B------:R1:W-:Y:S01]  /*15510*/  LDGSTS.E [R14+0x7c00c], desc[UR48][R166.64], !P0 ;  /* 0x7c00c000a60e7fae */ /* 0x0003e2000c121870 */
[----:B------:R-:W-:Y:S01]  /*15520*/  VIADD R15, R15, 0xffffff20 ;  /* 0xffffff200f0f7836 */ /* 0x000fe20000000000 */
[----:B------:R-:W-:-:S02]  /*15530*/  ISETP.GE.U32.AND P0, PT, R16, 0x7ffffee2, PT ;  /* 0x7ffffee21000780c */ /* 0x000fc40003f06070 */
[----:B------:R-:W-:Y:S02]  /*15540*/  IADD3 R2, R18, -0xfe, RZ ;  /* 0xffffff0212027810 */ /* 0x000fe40007ffe0ff */
[----:B------:R-:W-:Y:S01]  /*15550*/  ISETP.GE.U32.AND P4, PT, R15, 0x7ffffee1, PT ;  /* 0x7ffffee10f00780c */ /* 0x000fe20003f86070 */
[----:B---3--:R-:W-:Y:S01]  /*15560*/  LDGSTS.E [R3+0x60000], desc[UR48][R202.64], !P5 ;  /* 0x60000000ca037fae */ /* 0x008fe2000e921870 */
[----:B------:R-:W-:Y:S01]  /*15570*/  ISETP.GE.U32.AND P1, PT, R2, 0x7ffffec3, PT ;  /* 0x7ffffec30200780c */ /* 0x000fe20003f26070 */
[----:B------:R-:W-:Y:S02]  /*15580*/  IMAD.MOV.U32 R16, RZ, RZ, R244 ;  /* 0x000000ffff107224 */ /* 0x000fe400078e00f4 */
[----:B-1----:R-:W-:Y:S01]  /*15590*/  VIADD R14, R17, 0xffffff03 ;  /* 0xffffff03110e7836 */ /* 0x002fe20000000000 */
[----:B------:R-:W-:Y:S01]  /*155a0*/  LDGSTS.E [R3+0x64000], desc[UR48][R6.64], !P5 ;  /* 0x6400000006037fae */ /* 0x000fe2000e921870 */
[----:B------:R-:W-:Y:S01]  /*155b0*/  IMAD.MOV.U32 R17, RZ, RZ, R245 ;  /* 0x000000ffff117224 */ /* 0x000fe200078e00f5 */
[----:B------:R-:W-:Y:S01]  /*155c0*/  MOV R18, R204 ;  /* 0x000000cc00127202 */ /* 0x000fe20000000f00 */
[----:B----4-:R-:W-:Y:S01]  /*155d0*/  VIADD R2, R19, 0xffffff01 ;  /* 0xffffff0113027836 */ /* 0x010fe20000000000 */
[----:B------:R-:W-:Y:S01]  /*155e0*/  LDGSTS.E [R3+0x68000], desc[UR48][R10.64], !P5 ;  /* 0x680000000a037fae */ /* 0x000fe2000e921870 */
[----:B------:R-:W-:Y:S01]  /*155f0*/  IMAD.MOV.U32 R19, RZ, RZ, R205 ;  /* 0x000000ffff137224 */ /* 0x000fe200078e00cd */
[----:B------:R-:W-:Y:S01]  /*15600*/  ISETP.GE.U32.AND P3, PT, R14, 0x7ffffec4, PT ;  /* 0x7ffffec40e00780c */ /* 0x000fe20003f66070 */
[----:B------:R-:W-:Y:S01]  /*15610*/  VIADD R24, R20, 0xffffff00 ;  /* 0xffffff0014187836 */ /* 0x000fe20000000000 */
[----:B------:R-:W-:Y:S01]  /*15620*/  LDGSTS.E [R3+0x6c000], desc[UR48][R240.64], !P5 ;  /* 0x6c000000f0037fae */ /* 0x000fe2000e921870 */
[----:B------:R-:W-:Y:S01]  /*15630*/  MOV R20, R200 ;  /* 0x000000c800147202 */ /* 0x000fe20000000f00 */
[----:B------:R-:W-:-:S02]  /*15640*/  IMAD.MOV.U32 R21, RZ, RZ, R201 ;  /* 0x000000ffff157224 */ /* 0x000fc400078e00c9 */
[----:B------:R-:W-:Y:S02]  /*15650*/  IMAD.MOV.U32 R22, RZ, RZ, R236 ;  /* 0x000000ffff167224 */ /* 0x000fe400078e00ec */
[----:B------:R-:W-:Y:S01]  /*15660*/  IMAD.MOV.U32 R23, RZ, RZ, R237 ;  /* 0x000000ffff177224 */ /* 0x000fe200078e00ed */
[----:B------:R-:W-:Y:S01]  /*15670*/  MOV R14, R206 ;  /* 0x000000ce000e7202 */ /* 0x000fe20000000f00 */
[----:B------:R-:W-:Y:S01]  /*15680*/  IMAD.MOV.U32 R15, RZ, RZ, R207 ;  /* 0x000000ffff0f7224 */ /* 0x000fe200078e00cf */
[----:B------:R-:W-:Y:S01]  /*15690*/  ISETP.GE.U32.AND P5, PT, R2, 0x7ffffec2, PT ;  /* 0x7ffffec20200780c */ /* 0x000fe20003fa6070 */
[----:B------:R-:W5:Y:S01]  /*156a0*/  LDL.LU.64 R6, [R1+0xa30] ;  /* 0x000a300001067983 */ /* 0x000f620000300a00 */
[----:B------:R-:W1:Y:S03]  /*156b0*/  LDC R2, c[0x0][0x230] ;  /* 0x00008c00ff027b82 */ /* 0x000e660000000800 */
[----:B------:R-:W5:Y:S04]  /*156c0*/  LDL.LU.64 R10, [R1+0xa28] ;  /* 0x000a2800010a7983 */ /* 0x000f680000300a00 */
[----:B--2---:R-:W-:Y:S04]  /*156d0*/  LDGSTS.E [R3+0x60004], desc[UR48][R12.64], !P6 ;  /* 0x600040000c037fae */ /* 0x004fe8000f121870 */
[----:B------:R-:W-:Y:S04]  /*156e0*/  LDGSTS.E [R3+0x64004], desc[UR48][R198.64], !P6 ;  /* 0x64004000c6037fae */ /* 0x000fe8000f121870 */
[----:B------:R-:W-:Y:S04]  /*156f0*/  LDGSTS.E [R3+0x68004], desc[UR48][R16.64], !P6 ;  /* 0x6800400010037fae */ /* 0x000fe8000f121870 */
[----:B------:R-:W-:Y:S04]  /*15700*/  LDGSTS.E [R3+0x6c004], desc[UR48][R18.64], !P6 ;  /* 0x6c00400012037fae */ /* 0x000fe8000f121870 */
[----:B------:R-:W-:Y:S04]  /*15710*/  LDGSTS.E [R3+0x60008], desc[UR48][R246.64], !P0 ;  /* 0x60008000f6037fae */ /* 0x000fe8000c121870 */
[----:B------:R-:W-:Y:S04]  /*15720*/  LDGSTS.E [R3+0x64008], desc[UR48][R20.64], !P0 ;  /* 0x6400800014037fae */ /* 0x000fe8000c121870 */
[----:B------:R-:W-:Y:S04]  /*15730*/  LDGSTS.E [R3+0x68008], desc[UR48][R196.64], !P0 ;  /* 0x68008000c4037fae */ /* 0x000fe8000c121870 */
[----:B------:R-:W-:Y:S01]  /*15740*/  LDGSTS.E [R3+0x6c008], desc[UR48][R22.64], !P0 ;  /* 0x6c00800016037fae */ /* 0x000fe2000c121870 */
[----:B------:R-:W-:-:S03]  /*15750*/  ISETP.GE.U32.AND P6, PT, R24, 0x7ffffec1, PT ;  /* 0x7ffffec11800780c */ /* 0x000fc60003fc6070 */
[----:B------:R-:W-:Y:S04]  /*15760*/  LDGSTS.E [R3+0x6000c], desc[UR48][R242.64], !P4 ;  /* 0x6000c000f2037fae */ /* 0x000fe8000e121870 */
[----:B------:R-:W-:Y:S04]  /*15770*/  LDGSTS.E [R3+0x6400c], desc[UR48][R248.64], !P4 ;  /* 0x6400c000f8037fae */ /* 0x000fe8000e121870 */
[----:B------:R-:W-:Y:S04]  /*15780*/  LDGSTS.E [R3+0x6800c], desc[UR48][R250.64], !P4 ;  /* 0x6800c000fa037fae */ /* 0x000fe8000e121870 */
[----:B------:R-:W-:Y:S04]  /*15790*/  LDGSTS.E [R3+0x6c00c], desc[UR48][R14.64], !P4 ;  /* 0x6c00c0000e037fae */ /* 0x000fe8000e121870 */
[----:B------:R2:W-:Y:S04]  /*157a0*/  LDGSTS.E [R3+0x70000], desc[UR48][R238.64], !P3 ;  /* 0x70000000ee037fae */ /* 0x0005e8000d921870 */
[----:B------:R-:W-:Y:S04]  /*157b0*/  LDGSTS.E [R3+0x74000], desc[UR48][R194.64], !P3 ;  /* 0x74000000c2037fae */ /* 0x000fe8000d921870 */
[----:B------:R-:W-:Y:S04]  /*157c0*/  LDGSTS.E [R3+0x78000], desc[UR48][R190.64], !P3 ;  /* 0x78000000be037fae */ /* 0x000fe8000d921870 */
[----:B------:R-:W-:Y:S04]  /*157d0*/  LDGSTS.E [R3+0x7c000], desc[UR48][R188.64], !P3 ;  /* 0x7c000000bc037fae */ /* 0x000fe8000d921870 */
        /* <DEDUP_REMOVED lines=12> */
[----:B------:R-:W0:Y:S04]  /*158a0*/  LDGDEPBAR ;  /* 0x00000000000079af */ /* 0x000e280000000000 */
[----:B------:R-:W-:Y:S04]  /*158b0*/  LDGSTS.E [R8+-0x54000], desc[UR48][R154.64], P2 ;  /* 0xac0000009a087fae */ /* 0x000fe80009121870 */
[----:B------:R4:W-:Y:S04]  /*158c0*/  LDGSTS.E [R8+-0x53c00], desc[UR48][R152.64], P2 ;  /* 0xac40000098087fae */ /* 0x0009e80009121870 */
[----:B------:R-:W-:Y:S04]  /*158d0*/  LDGSTS.E [R8+-0x53800], desc[UR48][R150.64], P2 ;  /* 0xac80000096087fae */ /* 0x000fe80009121870 */
        /* <DEDUP_REMOVED lines=14> */
[----:B------:R4:W-:Y:S04]  /*159c0*/  LDGSTS.E [R4+-0x53a00], desc[UR48][R120.64], P2 ;  /* 0xac60000078047fae */ /* 0x0009e80009121870 */
[----:B------:R-:W-:Y:S04]  /*159d0*/  LDGSTS.E [R4+-0x53600], desc[UR48][R118.64], P2 ;  /* 0xaca0000076047fae */ /* 0x000fe80009121870 */
[----:B------:R-:W-:Y:S04]  /*159e0*/  LDGSTS.E [R4+-0x53200], desc[UR48][R116.64], P2 ;  /* 0xace0000074047fae */ /* 0x000fe80009121870 */
[----:B------:R-:W-:Y:S04]  /*159f0*/  LDGSTS.E [R4+-0x52e00], desc[UR48][R114.64], P2 ;  /* 0xad20000072047fae */ /* 0x000fe80009121870 */
[----:B------:R-:W-:Y:S04]  /*15a00*/  LDGSTS.E [R4+-0x52a00], desc[UR48][R112.64], P2 ;  /* 0xad60000070047fae */ /* 0x000fe80009121870 */
[----:B------:R-:W-:Y:S04]  /*15a10*/  LDGSTS.E [R4+-0x52600], desc[UR48][R110.64], P2 ;  /* 0xada000006e047fae */ /* 0x000fe80009121870 */
[----:B------:R-:W5:Y:S04]  /*15a20*/  LDL.LU.64 R12, [R1+0xa20] ;  /* 0x000a2000010c7983 */ /* 0x000f680000300a00 */
[----:B------:R-:W-:Y:S04]  /*15a30*/  LDGSTS.E [R4+-0x52200], desc[UR48][R108.64], P2 ;  /* 0xade000006c047fae */ /* 0x000fe80009121870 */
[----:B------:R-:W-:Y:S04]  /*15a40*/  LDGSTS.E [R0+-0x53d00], desc[UR48][R106.64], P2 ;  /* 0xac3000006a007fae */ /* 0x000fe80009121870 */
[----:B------:R-:W-:Y:S04]  /*15a50*/  LDGSTS.E [R0+-0x53900], desc[UR48][R104.64], P2 ;  /* 0xac70000068007fae */ /* 0x000fe80009121870 */
[----:B------:R-:W4:Y:S04]  /*15a60*/  LDL.64 R4, [R1+0x968] ;  /* 0x0009680001047983 */ /* 0x000f280000100a00 */
[----:B------:R1:W-:Y:S04]  /*15a70*/  STL [R1], RZ ;  /* 0x000000ff01007387 */ /* 0x0003e80000100800 */
[----:B------:R1:W-:Y:S04]  /*15a80*/  STL [R1+0x4], RZ ;  /* 0x000004ff01007387 */ /* 0x0003e80000100800 */
        /* <DEDUP_REMOVED lines=23> */
[----:B------:R-:W-:Y:S04]  /*15c00*/  LDGSTS.E [R0+-0x53500], desc[UR48][R102.64], P2 ;  /* 0xacb0000066007fae */ /* 0x000fe80009121870 */
[----:B------:R1:W-:Y:S04]  /*15c10*/  STL [R1+0x64], RZ ;  /* 0x000064ff01007387 */ /* 0x0003e80000100800 */
[----:B------:R-:W-:Y:S04]  /*15c20*/  LDGSTS.E [R0+-0x53100], desc[UR48][R100.64], P2 ;  /* 0xacf0000064007fae */ /* 0x000fe80009121870 */
[----:B------:R1:W-:Y:S04]  /*15c30*/  STL [R1+0x68], RZ ;  /* 0x000068ff01007387 */ /* 0x0003e80000100800 */
[----:B------:R-:W-:Y:S04]  /*15c40*/  LDGSTS.E [R0+-0x52d00], desc[UR48][R98.64], P2 ;  /* 0xad30000062007fae */ /* 0x000fe80009121870 */
[----:B------:R1:W-:Y:S04]  /*15c50*/  STL [R1+0x6c], RZ ;  /* 0x00006cff01007387 */ /* 0x0003e80000100800 */
[----:B------:R-:W-:Y:S04]  /*15c60*/  LDGSTS.E [R0+-0x52900], desc[UR48][R96.64], P2 ;  /* 0xad70000060007fae */ /* 0x000fe80009121870 */
[----:B------:R1:W-:Y:S04]  /*15c70*/  STL [R1+0x70], RZ ;  /* 0x000070ff01007387 */ /* 0x0003e80000100800 */
[----:B------:R4:W-:Y:S04]  /*15c80*/  LDGSTS.E [R0+-0x52500], desc[UR48][R94.64], P2 ;  /* 0xadb000005e007fae */ /* 0x0009e80009121870 */
[----:B------:R1:W-:Y:S04]  /*15c90*/  STL [R1+0x74], RZ ;  /* 0x000074ff01007387 */ /* 0x0003e80000100800 */
[----:B------:R2:W-:Y:S04]  /*15ca0*/  STL [R1+0x78], RZ ;  /* 0x000078ff01007387 */ /* 0x0005e80000100800 */
[----:B------:R2:W-:Y:S01]  /*15cb0*/  STL [R1+0x7c], RZ ;  /* 0x00007cff01007387 */ /* 0x0005e20000100800 */
[----:B-1----:R-:W-:Y:S01]  /*15cc0*/  VIADD R2, R2, 0x3f ;  /* 0x0000003f02027836 */ /* 0x002fe20000000000 */
[----:B------:R-:W-:-:S02]  /*15cd0*/  CS2R R216, SRZ ;  /* 0x0000000000d87805 */ /* 0x000fc4000001ff00 */
[----:B------:R-:W-:Y:S02]  /*15ce0*/  CS2R R218, SRZ ;  /* 0x0000000000da7805 */ /* 0x000fe4000001ff00 */
[----:B------:R-:W-:Y:S02]  /*15cf0*/  CS2R R220, SRZ ;  /* 0x0000000000dc7805 */ /* 0x000fe4000001ff00 */
[----:B------:R-:W-:Y:S02]  /*15d00*/  CS2R R222, SRZ ;  /* 0x0000000000de7805 */ /* 0x000fe4000001ff00 */
[----:B------:R-:W-:Y:S02]  /*15d10*/  CS2R R224, SRZ ;  /* 0x0000000000e07805 */ /* 0x000fe4000001ff00 */
[----:B------:R-:W-:Y:S02]  /*15d20*/  CS2R R226, SRZ ;  /* 0x0000000000e27805 */ /* 0x000fe4000001ff00 */
[----:B------:R-:W-:-:S02]  /*15d30*/  CS2R R228, SRZ ;  /* 0x0000000000e47805 */ /* 0x000fc4000001ff00 */
[----:B------:R-:W-:Y:S02]  /*15d40*/  CS2R R230, SRZ ;  /* 0x0000000000e67805 */ /* 0x000fe4000001ff00 */
[----:B------:R-:W-:Y:S02]  /*15d50*/  CS2R R232, SRZ ;  /* 0x0000000000e87805 */ /* 0x000fe4000001ff00 */
[----:B------:R-:W-:Y:S02]  /*15d60*/  CS2R R234, SRZ ;  /* 0x0000000000ea7805 */ /* 0x000fe4000001ff00 */
[----:B------:R-:W-:Y:S02]  /*15d70*/  CS2R R236, SRZ ;  /* 0x0000000000ec7805 */ /* 0x000fe4000001ff00 */
[----:B--2---:R-:W-:Y:S02]  /*15d80*/  CS2R R238, SRZ ;  /* 0x0000000000ee7805 */ /* 0x004fe4000001ff00 */
[----:B------:R-:W-:-:S02]  /*15d90*/  CS2R R240, SRZ ;  /* 0x0000000000f07805 */ /* 0x000fc4000001ff00 */
[----:B------:R-:W-:Y:S02]  /*15da0*/  CS2R R242, SRZ ;  /* 0x0000000000f27805 */ /* 0x000fe4000001ff00 */
[----:B------:R-:W-:Y:S02]  /*15db0*/  CS2R R244, SRZ ;  /* 0x0000000000f47805 */ /* 0x000fe4000001ff00 */
[----:B------:R-:W-:Y:S02]  /*15dc0*/  CS2R R246, SRZ ;  /* 0x0000000000f67805 */ /* 0x000fe4000001ff00 */
[----:B---3--:R-:W-:Y:S02]  /*15dd0*/  CS2R R184, SRZ ;  /* 0x0000000000b87805 */ /* 0x008fe4000001ff00 */
[----:B------:R-:W-:Y:S02]  /*15de0*/  CS2R R186, SRZ ;  /* 0x0000000000ba7805 */ /* 0x000fe4000001ff00 */
        /* <DEDUP_REMOVED lines=14> */
[----:B----4-:R-:W-:Y:S02]  /*15ed0*/  CS2R R152, SRZ ;  /* 0x0000000000987805 */ /* 0x010fe4000001ff00 */
        /* <DEDUP_REMOVED lines=55> */
[----:B------:R-:W-:Y:S01]  /*16250*/  ISETP.GE.AND P0, PT, R2, 0x40, PT ;  /* 0x000000400200780c */ /* 0x000fe20003f06270 */
[----:B------:R1:W-:Y:S04]  /*16260*/  LDGSTS.E [R0+-0x52100], desc[UR48][R4.64], P2 ;  /* 0xadf0000004007fae */ /* 0x0003e80009121870 */
[----:B------:R-:W0:Y:S01]  /*16270*/  LDGDEPBAR ;  /* 0x00000000000079af */ /* 0x000e220000000000 */
        /* <DEDUP_REMOVED lines=23> */
[----:B------:R-:W-:Y:S01]  /*163f0*/  CS2R R54, SRZ ;  /* 0x0000000000367805 */ /* 0x000fe2000001ff00 */
[----:B-1----:R-:W-:Y:S06]  /*16400*/  @!P0 BRA `(.L_x_0) ;  /* 0x0000011800d48947 */ /* 0x002fec0003800000 */
[----:B------:R-:W2:Y:S04]  /*16410*/  LDL.LU.64 R48, [R1+0x6f8] ;  /* 0x0006f80001307983 */ /* 0x000ea80000300a00 */
[----:B------:R-:W3:Y:S04]  /*16420*/  LDL.LU.64 R50, [R1+0x418] ;  /* 0x0004180001327983 */ /* 0x000ee80000300a00 */
[----:B------:R-:W4:Y:S04]  /*16430*/  LDL.LU.64 R52, [R1+0x708] ;  /* 0x0007080001347983 */ /* 0x000f280000300a00 */
[----:B------:R-:W4:Y:S04]  /*16440*/  LDL.LU.64 R54, [R1+0x690] ;  /* 0x0006900001367983 */ /* 0x000f280000300a00 */
[----:B------:R-:W4:Y:S04]  /*16450*/  LDL.LU.64 R40, [R1+0xc8] ;  /* 0x0000c80001287983 */ /* 0x000f280000300a00 */
[----:B------:R-:W4:Y:S04]  /*16460*/  LDL.LU.64 R42, [R1+0xe8] ;  /* 0x0000e800012a7983 */ /* 0x000f280000300a00 */
[----:B------:R-:W4:Y:S04]  /*16470*/  LDL.LU.64 R36, [R1+0xf0] ;  /* 0x0000f00001247983 */ /* 0x000f280000300a00 */
[----:B------:R-:W4:Y:S01]  /*16480*/  LDL.LU.64 R46, [R1+0x100] ;  /* 0x00010000012e7983 */ /* 0x000f220000300a00 */
[----:B--2---:R-:W-:Y:S01]  /*16490*/  MOV R44, R48 ;  /* 0x00000030002c7202 */ /* 0x004fe20000000f00 */
[----:B------:R-:W-:-:S02]  /*164a0*/  IMAD.MOV.U32 R45, RZ, RZ, R49 ;  /* 0x000000ffff2d7224 */ /* 0x000fc400078e0031 */
[----:B---3--:R-:W-:Y:S01]  /*164b0*/  IMAD.MOV.U32 R38, RZ, RZ, R50 ;  /* 0x000000ffff267224 */ /* 0x008fe200078e0032 */
[----:B------:R-:W-:Y:S02]  /*164c0*/  MOV R39, R51 ;  /* 0x0000003300277202 */ /* 0x000fe40000000f00 */
[----:B------:R-:W2:Y:S04]  /*164d0*/  LDL.LU.64 R50, [R1+0x110] ;  /* 0x0001100001327983 */ /* 0x000ea80000300a00 */
[----:B------:R-:W3:Y:S04]  /*164e0*/  LDL.LU.64 R34, [R1+0x80] ;  /* 0x0000800001227983 */ /* 0x000ee80000300a00 */
[----:B------:R-:W3:Y:S04]  /*164f0*/  LDL.LU.64 R86, [R1+0x88] ;  /* 0x0000880001567983 */ /* 0x000ee80000300a00 */
[----:B------:R-:W2:Y:S04]  /*16500*/  LDL.LU.64 R28, [R1+0x90] ;  /* 0x00009000011c7983 */ /* 0x000ea80000300a00 */
[----:B------:R-:W3:Y:S04]  /*16510*/  LDL.LU.64 R30, [R1+0x138] ;  /* 0x00013800011e7983 */ /* 0x000ee80000300a00 */
[----:B------:R-:W3:Y:S04]  /*16520*/  LDL.LU.64 R80, [R1+0x98] ;  /* 0x0000980001507983 */ /* 0x000ee80000300a00 */
[----:B------:R-:W3:Y:S04]  /*16530*/  LDL.LU.64 R24, [R1+0xa0] ;  /* 0x0000a00001187983 */ /* 0x000ee80000300a00 */
[----:B------:R-:W3:Y:S04]  /*16540*/  LDL.LU.64 R26, [R1+0xa8] ;  /* 0x0000a800011a7983 */ /* 0x000ee80000300a00 */
[----:B------:R-:W3:Y:S04]  /*16550*/  LDL.LU.64 R32, [R1+0x158] ;  /* 0x0001580001207983 */ /* 0x000ee80000300a00 */
[----:B------:R-:W3:Y:S01]  /*16560*/  LDL.LU.64 R82, [R1+0xb0] ;  /* 0x0000b00001527983 */ /* 0x000ee20000300a00 */
[----:B----4-:R-:W-:Y:S01]  /*16570*/  IMAD.MOV.U32 R48, RZ, RZ, R52 ;  /* 0x000000ffff307224 */ /* 0x010fe200078e0034 */
[----:B------:R-:W-:Y:S01]  /*16580*/  MOV R52, R54 ;  /* 0x0000003600347202 */ /* 0x000fe20000000f00 */
[----:B------:R-:W-:-:S02]  /*16590*/  IMAD.MOV.U32 R49, RZ, RZ, R53 ;  /* 0x000000ffff317224 */ /* 0x000fc400078e0035 */
[----:B------:R-:W-:Y:S01]  /*165a0*/  IMAD.MOV.U32 R53, RZ, RZ, R55 ;  /* 0x000000ffff357224 */ /* 0x000fe200078e0037 */
[----:B------:R-:W-:Y:S01]  /*165b0*/  MOV R55, R15 ;  /* 0x0000000f00377202 */ /* 0x000fe20000000f00 */
[----:B------:R-:W-:Y:S02]  /*165c0*/  IMAD.MOV.U32 R54, RZ, RZ, R14 ;  /* 0x000000ffff367224 */ /* 0x000fe400078e000e */
[----:B------:R-:W-:Y:S01]  /*165d0*/  IMAD.MOV.U32 R15, RZ, RZ, R40 ;  /* 0x000000ffff0f7224 */ /* 0x000fe200078e0028 */
[----:B------:R-:W-:Y:S01]  /*165e0*/  MOV R40, R16 ;  /* 0x0000001000287202 */ /* 0x000fe20000000f00 */
[----:B------:R-:W-:Y:S01]  /*165f0*/  IMAD.MOV.U32 R14, RZ, RZ, R41 ;  /* 0x000000ffff0e7224 */ /* 0x000fe200078e0029 */
[----:B------:R-:W-:Y:S01]  /*16600*/  MOV R16, R43 ;  /* 0x0000002b00107202 */ /* 0x000fe20000000f00 */
[----:B------:R-:W-:Y:S02]  /*16610*/  IMAD.MOV.U32 R41, RZ, RZ, R17 ;  /* 0x000000ffff297224 */ /* 0x000fe400078e0011 */
[----:B------:R-:W-:-:S02]  /*16620*/  IMAD.MOV.U32 R17, RZ, RZ, R42 ;  /* 0x000000ffff117224 */ /* 0x000fc400078e002a */
[----:B------:R-:W-:Y:S02]  /*16630*/  IMAD.MOV.U32 R42, RZ, RZ, R18 ;  /* 0x000000ffff2a7224 */ /* 0x000fe400078e0012 */
[----:B------:R-:W-:Y:S01]  /*16640*/  IMAD.MOV.U32 R43, RZ, RZ, R19 ;  /* 0x000000ffff2b7224 */ /* 0x000fe200078e0013 */
[----:B------:R-:W-:Y:S01]  /*16650*/  MOV R19, R36 ;  /* 0x0000002400137202 */ /* 0x000fe20000000f00 */
[----:B------:R-:W-:Y:S01]  /*16660*/  IMAD.MOV.U32 R18, RZ, RZ, R37 ;  /* 0x000000ffff127224 */ /* 0x000fe200078e0025 */
[----:B------:R-:W-:Y:S01]  /*16670*/  MOV R37, R39 ;  /* 0x0000002700257202 */ /* 0x000fe20000000f00 */
[----:B------:R-:W-:Y:S02]  /*16680*/  IMAD.MOV.U32 R36, RZ, RZ, R38 ;  /* 0x000000ffff247224 */ /* 0x000fe400078e0026 */
[----:B------:R-:W-:Y:S02]  /*16690*/  IMAD.MOV.U32 R38, RZ, RZ, R20 ;  /* 0x000000ffff267224 */ /* 0x000fe400078e0014 */
[----:B------:R-:W-:Y:S01]  /*166a0*/  IMAD.MOV.U32 R39, RZ, RZ, R21 ;  /* 0x000000ffff277224 */ /* 0x000fe200078e0015 */
[----:B------:R-:W-:Y:S01]  /*166b0*/  MOV R21, R46 ;  /* 0x0000002e00157202 */ /* 0x000fe20000000f00 */
[----:B------:R-:W-:Y:S01]  /*166c0*/  IMAD.MOV.U32 R20, RZ, RZ, R47 ;  /* 0x000000ffff147224 */ /* 0x000fe200078e002f */
[----:B------:R-:W-:Y:S01]  /*166d0*/  MOV R47, R23 ;  /* 0x00000017002f7202 */ /* 0x000fe20000000f00 */
[----:B------:R-:W-:Y:S01]  /*166e0*/  IMAD.MOV.U32 R46, RZ, RZ, R22 ;  /* 0x000000ffff2e7224 */ /* 0x000fe200078e0016 */
[----:B--2---:R1:W-:Y:S04]  /*166f0*/  STL [R1+0x80], R28 ;  /* 0x0000801c01007387 */ /* 0x0043e80000100800 */
[----:B------:R-:W2:Y:S01]  /*16700*/  LDL.LU.64 R84, [R1+0xb8] ;  /* 0x0000b80001547983 */ /* 0x000ea20000300a00 */
[----:B------:R-:W-:Y:S01]  /*16710*/  IMAD.MOV.U32 R23, RZ, RZ, R50 ;  /* 0x000000ffff177224 */ /* 0x000fe200078e0032 */
[----:B------:R-:W-:Y:S01]  /*16720*/  MOV R50, R248 ;  /* 0x000000f800327202 */ /* 0x000fe20000000f00 */
[----:B------:R-:W-:Y:S01]  /*16730*/  IMAD.MOV.U32 R22, RZ, RZ, R51 ;  /* 0x000000ffff167224 */ /* 0x000fe200078e0033 */
[----:B---3--:R-:W-:Y:S01]  /*16740*/  MOV R248, R35 ;  /* 0x0000002300f87202 */ /* 0x008fe20000000f00 */
[----:B------:R-:W-:-:S02]  /*16750*/  IMAD.MOV.U32 R51, RZ, RZ, R249 ;  /* 0x000000ffff337224 */ /* 0x000fc400078e00f9 */
[----:B------:R-:W-:Y:S02]  /*16760*/  IMAD.MOV.U32 R249, RZ, RZ, R34 ;  /* 0x000000fffff97224 */ /* 0x000fe400078e0022 */
[----:B------:R-:W-:Y:S01]  /*16770*/  IMAD.MOV.U32 R34, RZ, RZ, R52 ;  /* 0x000000ffff227224 */ /* 0x000fe200078e0034 */
[----:B------:R-:W-:Y:S01]  /*16780*/  MOV R52, R250 ;  /* 0x000000fa00347202 */ /* 0x000fe20000000f00 */
[----:B------:R-:W-:Y:S01]  /*16790*/  IMAD.MOV.U32 R35, RZ, RZ, R53 ;  /* 0x000000ffff237224 */ /* 0x000fe200078e0035 */
[----:B------:R-:W-:Y:S01]  /*167a0*/  MOV R250, R87 ;  /* 0x0000005700fa7202 */ /* 0x000fe20000000f00 */
[----:B------:R-:W-:Y:S01]  /*167b0*/  IMAD.MOV.U32 R53, RZ, RZ, R251 ;  /* 0x000000ffff357224 */ /* 0x000fe200078e00fb */
[----:B------:R3:W-:Y:S01]  /*167c0*/  STL [R1+0x88], R30 ;  /* 0x0000881e01007387 */ /* 0x0007e20000100800 */
[----:B------:R-:W-:Y:S02]  /*167d0*/  IMAD.MOV.U32 R251, RZ, RZ, R86 ;  /* 0x000000fffffb7224 */ /* 0x000fe400078e0056 */
[----:B------:R-:W-:Y:S01]  /*167e0*/  IMAD.MOV.U32 R0, RZ, RZ, R31 ;  /* 0x000000ffff007224 */ /* 0x000fe200078e001f */
[----:B------:R-:W4:Y:S01]  /*167f0*/  LDL.LU.64 R86, [R1+0xc0] ;  /* 0x0000c00001567983 */ /* 0x000f220000300a00 */
[----:B------:R-:W-:-:S03]  /*16800*/  IMAD.MOV.U32 R252, RZ, RZ, R29 ;  /* 0x000000fffffc7224 */ /* 0x000fc600078e001d */
[----:B------:R3:W-:Y:S04]  /*16810*/  STL [R1+0x84], R0 ;  /* 0x0000840001007387 */ /* 0x0007e80000100800 */
[----:B------:R-:W-:Y:S04]  /*16820*/  STL [R1+0x90], R80 ;  /* 0x0000905001007387 */ /* 0x000fe80000100800 */
[----:B-1----:R-:W4:Y:S04]  /*16830*/  LDL.LU.64 R28, [R1+0x178] ;  /* 0x00017800011c7983 */ /* 0x002f280000300a00 */
[----:B---3--:R-:W3:Y:S01]  /*16840*/  LDL.LU.64 R30, [R1+0xd0] ;  /* 0x0000d000011e7983 */ /* 0x008ee20000300a00 */
[----:B------:R-:W-:-:S03]  /*16850*/  MOV R0, R81 ;  /* 0x0000005100007202 */ /* 0x000fc60000000f00 */
[----:B------:R-:W-:Y:S04]  /*16860*/  STL [R1+0x98], R24 ;  /* 0x0000981801007387 */ /* 0x000fe80000100800 */
[----:B------:R1:W-:Y:S04]  /*16870*/  STL [R1+0x8c], R0 ;  /* 0x00008c0001007387 */ /* 0x0003e80000100800 */
[----:B------:R-:W-:Y:S01]  /*16880*/  STL [R1+0xa0], R26 ;  /* 0x0000a01a01007387 */ /* 0x000fe20000100800 */
[----:B-1----:R-:W-:-:S05]  /*16890*/  IMAD.MOV.U32 R0, RZ, RZ, R25 ;  /* 0x000000ffff007224 */ /* 0x002fca00078e0019 */
[----:B------:R1:W-:Y:S04]  /*168a0*/  STL [R1+0x94], R0 ;  /* 0x0000940001007387 */ /* 0x0003e80000100800 */
[----:B------:R-:W3:Y:S01]  /*168b0*/  LDL.LU.64 R24, [R1+0xd8] ;  /* 0x0000d80001187983 */ /* 0x000ee20000300a00 */
[----:B-1----:R-:W-:-:S05]  /*168c0*/  IMAD.MOV.U32 R0, RZ, RZ, R27 ;  /* 0x000000ffff007224 */ /* 0x002fca00078e001b */
[----:B------:R1:W-:Y:S04]  /*168d0*/  STL [R1+0x9c], R0 ;  /* 0x00009c0001007387 */ /* 0x0003e80000100800 */
[----:B------:R1:W-:Y:S04]  /*168e0*/  STL [R1+0xa8], R32 ;  /* 0x0000a82001007387 */ /* 0x0003e80000100800 */
[----:B------:R-:W3:Y:S01]  /*168f0*/  LDL.LU.64 R26, [R1+0xe0] ;  /* 0x0000e000011a7983 */ /* 0x000ee20000300a00 */
[----:B-1----:R-:W-:-:S05]  /*16900*/  MOV R0, R33 ;  /* 0x0000002100007202 */ /* 0x002fca0000000f00 */
[----:B------:R1:W-:Y:S04]  /*16910*/  STL [R1+0xa4], R0 ;  /* 0x0000a40001007387 */ /* 0x0003e80000100800 */
[----:B------:R2:W-:Y:S04]  /*16920*/  STL [R1+0xb0], R82 ;  /* 0x0000b05201007387 */ /* 0x0005e80000100800 */
[----:B------:R-:W3:Y:S04]  /*16930*/  LDL.LU.64 R32, [R1+0x198] ;  /* 0x0001980001207983 */ /* 0x000ee80000300a00 */
[----:B------:R-:W3:Y:S01]  /*16940*/  LDL.LU.64 R80, [R1+0xf8] ;  /* 0x0000f80001507983 */ /* 0x000ee20000300a00 */
[----:B-1----:R-:W-:-:S05]  /*16950*/  IMAD.MOV.U32 R0, RZ, RZ, R83 ;  /* 0x000000ffff007224 */ /* 0x002fca00078e0053 */
[----:B------:R1:W-:Y:S04]  /*16960*/  STL [R1+0xac], R0 ;  /* 0x0000ac0001007387 */ /* 0x0003e80000100800 */
[----:B--2---:R-:W-:Y:S04]  /*16970*/  STL [R1+0xb8], R84 ;  /* 0x0000b85401007387 */ /* 0x004fe80000100800 */
[----:B------:R-:W2:Y:S01]  /*16980*/  LDL.LU.64 R82, [R1+0x108] ;  /* 0x0001080001527983 */ /* 0x000ea20000300a00 */
[----:B-1----:R-:W-:-:S05]  /*16990*/  IMAD.MOV.U32 R0, RZ, RZ, R85 ;  /* 0x000000ffff007224 */ /* 0x002fca00078e0055 */
[----:B------:R4:W-:Y:S02]  /*169a0*/  STL [R1+0xb4], R0 ;  /* 0x0000b40001007387 */ /* 0x0009e40000100800 */
[----:B----4-:R-:W-:Y:S02]  /*169b0*/  MOV R0, R87 ;  /* 0x0000005700007202 */ /* 0x010fe40000000f00 */
[----:B------:R-:W-:Y:S04]  /*169c0*/  STL [R1+0xc0], R86 ;  /* 0x0000c05601007387 */ /* 0x000fe80000100800 */
[----:B------:R1:W-:Y:S04]  /*169d0*/  STL [R1+0xbc], R0 ;  /* 0x0000bc0001007387 */ /* 0x0003e80000100800 */
[----:B------:R4:W-:Y:S01]  /*169e0*/  STL [R1+0xc8], R28 ;  /* 0x0000c81c01007387 */ /* 0x0009e20000100800 */
[----:B-1----:R-:W-:-:S03]  /*169f0*/  IMAD.MOV.U32 R0, RZ, RZ, R29 ;  /* 0x000000ffff007224 */ /* 0x002fc600078e001d */
[----:B----4-:R-:W4:Y:S04]  /*16a00*/  LDL.LU.64 R28, [R1+0x118] ;  /* 0x00011800011c7983 */ /* 0x010f280000300a00 */
[----:B------:R1:W-:Y:S04]  /*16a10*/  STL [R1+0xc4], R0 ;  /* 0x0000c40001007387 */ /* 0x0003e80000100800 */
[----:B---3--:R3:W-:Y:S01]  /*16a20*/  STL [R1+0xd0], R30 ;  /* 0x0000d01e01007387 */ /* 0x0087e20000100800 */
[----:B-1----:R-:W-:-:S03]  /*16a30*/  IMAD.MOV.U32 R0, RZ, RZ, R31 ;  /* 0x000000ffff007224 */ /* 0x002fc600078e001f */
[----:B---3--:R-:W3:Y:S04]  /*16a40*/  LDL.LU.64 R30, [R1+0x1b8] ;  /* 0x0001b800011e7983 */ /* 0x008ee80000300a00 */
[----:B------:R1:W-:Y:S04]  /*16a50*/  STL [R1+0xcc], R0 ;  /* 0x0000cc0001007387 */ /* 0x0003e80000100800 */
[----:B------:R-:W3:Y:S01]  /*16a60*/  LDL.LU.64 R84, [R1+0x120] ;  /* 0x0001200001547983 */ /* 0x000ee20000300a00 */
[----:B-1----:R-:W-:-:S03]  /*16a70*/  MOV R0, R25 ;  /* 0x0000001900007202 */ /* 0x002fc60000000f00 */
[----:B------:R1:W-:Y:S04]  /*16a80*/  STL [R1+0xd8], R24 ;  /* 0x0000d81801007387 */ /* 0x0003e80000100800 */
[----:B-1----:R-:W3:Y:S04]  /*16a90*/  LDL.LU.64 R24, [R1+0x128] ;  /* 0x0001280001187983 */ /* 0x002ee80000300a00 */
[----:B------:R1:W-:Y:S04]  /*16aa0*/  STL [R1+0xd4], R0 ;  /* 0x0000d40001007387 */ /* 0x0003e80000100800 */
[----:B------:R-:W-:Y:S01]  /*16ab0*/  STL [R1+0xe0], R26 ;  /* 0x0000e01a01007387 */ /* 0x000fe20000100800 */
[----:B-1----:R-:W-:-:S05]  /*16ac0*/  IMAD.MOV.U32 R0, RZ, RZ, R27 ;  /* 0x000000ffff007224 */ /* 0x002fca00078e001b */
[----:B------:R1:W-:Y:S04]  /*16ad0*/  STL [R1+0xdc], R0 ;  /* 0x0000dc0001007387 */ /* 0x0003e80000100800 */
[----:B------:R-:W3:Y:S01]  /*16ae0*/  LDL.LU.64 R86, [R1+0x130] ;  /* 0x0001300001567983 */ /* 0x000ee20000300a00 */
[----:B-1----:R-:W-:-:S03]  /*16af0*/  IMAD.MOV.U32 R0, RZ, RZ, R33 ;  /* 0x000000ffff007224 */ /* 0x002fc600078e0021 */
[----:B------:R1:W-:Y:S04]  /*16b00*/  STL [R1+0xe8], R32 ;  /* 0x0000e82001007387 */ /* 0x0003e80000100800 */
[----:B------:R-:W-:Y:S04]  /*16b10*/  STL [R1+0xf0], R80 ;  /* 0x0000f05001007387 */ /* 0x000fe80000100800 */
[----:B------:R1:W-:Y:S04]  /*16b20*/  STL [R1+0xe4], R0 ;  /* 0x0000e40001007387 */ /* 0x0003e80000100800 */
[----:B-1----:R-:W3:Y:S04]  /*16b30*/  LDL.LU.64 R32, [R1+0x1e0] ;  /* 0x0001e00001207983 */ /* 0x002ee80000300a00 */
[----:B------:R-:W3:Y:S01]  /*16b40*/  LDL.LU.64 R26, [R1+0x140] ;  /* 0x00014000011a7983 */ /* 0x000ee20000300a00 */
[----:B------:R-:W-:-:S03]  /*16b50*/  MOV R0, R81 ;  /* 0x0000005100007202 */ /* 0x000fc60000000f00 */
[----:B--2---:R-:W-:Y:S04]  /*16b60*/  STL [R1+0xf8], R82 ;  /* 0x0000f85201007387 */ /* 0x004fe80000100800 */
[----:B------:R1:W-:Y:S04]  /*16b70*/  STL [R1+0xec], R0 ;  /* 0x0000ec0001007387 */ /* 0x0003e80000100800 */
[----:B------:R-:W2:Y:S01]  /*16b80*/  LDL.LU.64 R80, [R1+0x148] ;  /* 0x0001480001507983 */ /* 0x000ea20000300a00 */
[----:B-1----:R-:W-:-:S05]  /*16b90*/  IMAD.MOV.U32 R0, RZ, RZ, R83 ;  /* 0x000000ffff007224 */ /* 0x002fca00078e0053 */
[----:B------:R4:W-:Y:S02]  /*16ba0*/  STL [R1+0xf4], R0 ;  /* 0x0000f40001007387 */ /* 0x0009e40000100800 */
[----:B----4-:R-:W-:Y:S02]  /*16bb0*/  IMAD.MOV.U32 R0, RZ, RZ, R29 ;  /* 0x000000ffff007224 */ /* 0x010fe400078e001d */
[----:B------:R1:W-:Y:S04]  /*16bc0*/  STL [R1+0x100], R28 ;  /* 0x0001001c01007387 */ /* 0x0003e80000100800 */
[----:B------:R3:W-:Y:S04]  /*16bd0*/  STL [R1+0xfc], R0 ;  /* 0x0000fc0001007387 */ /* 0x0007e80000100800 */
[----:B-1----:R-:W4:Y:S01]  /*16be0*/  LDL.LU.64 R28, [R1+0x150] ;  /* 0x00015000011c7983 */ /* 0x002f220000300a00 */
[----:B---3--:R-:W-:-:S03]  /*16bf0*/  MOV R0, R31 ;  /* 0x0000001f00007202 */ /* 0x008fc60000000f00 */
[----:B------:R1:W-:Y:S04]  /*16c00*/  STL [R1+0x108], R30 ;  /* 0x0001081e01007387 */ /* 0x0003e80000100800 */
[----:B------:R3:W-:Y:S04]  /*16c10*/  STL [R1+0x104], R0 ;  /* 0x0001040001007387 */ /* 0x0007e80000100800 */
[----:B------:R-:W-:Y:S04]  /*16c20*/  STL [R1+0x110], R84 ;  /* 0x0001105401007387 */ /* 0x000fe80000100800 */
[----:B-1----:R-:W4:Y:S04]  /*16c30*/  LDL.LU.64 R30, [R1+0x200] ;  /* 0x00020000011e7983 */ /* 0x002f280000300a00 */
[----:B------:R-:W4:Y:S01]  /*16c40*/  LDL.LU.64 R82, [R1+0x160] ;  /* 0x0001600001527983 */ /* 0x000f220000300a00 */
[----:B---3--:R-:W-:-:S03]  /*16c50*/  IMAD.MOV.U32 R0, RZ, RZ, R85 ;  /* 0x000000ffff007224 */ /* 0x008fc600078e0055 */
[----:B------:R-:W-:Y:S04]  /*16c60*/  STL [R1+0x118], R24 ;  /* 0x0001181801007387 */ /* 0x000fe80000100800 */
[----:B------:R1:W-:Y:S02]  /*16c70*/  STL [R1+0x10c], R0 ;  /* 0x00010c0001007387 */ /* 0x0003e40000100800 */
[----:B-1----:R-:W-:Y:S02]  /*16c80*/  IMAD.MOV.U32 R0, RZ, RZ, R25 ;  /* 0x000000ffff007224 */ /* 0x002fe400078e0019 */
[----:B------:R-:W-:Y:S04]  /*16c90*/  STL [R1+0x120], R86 ;  /* 0x0001205601007387 */ /* 0x000fe80000100800 */
[----:B------:R1:W-:Y:S04]  /*16ca0*/  STL [R1+0x114], R0 ;  /* 0x0001140001007387 */ /* 0x0003e80000100800 */
[----:B------:R-:W3:Y:S01]  /*16cb0*/  LDL.LU.64 R24, [R1+0x168] ;  /* 0x0001680001187983 */ /* 0x000ee20000300a00 */
[----:B-1----:R-:W-:-:S05]  /*16cc0*/  MOV R0, R87 ;  /* 0x0000005700007202 */ /* 0x002fca0000000f00 */
[----:B------:R1:W-:Y:S04]  /*16cd0*/  STL [R1+0x11c], R0 ;  /* 0x00011c0001007387 */ /* 0x0003e80000100800 */
[----:B------:R1:W-:Y:S04]  /*16ce0*/  STL [R1+0x128], R32 ;  /* 0x0001282001007387 */ /* 0x0003e80000100800 */
[----:B------:R-:W3:Y:S01]  /*16cf0*/  LDL.LU.64 R84, [R1+0x170] ;  /* 0x0001700001547983 */ /* 0x000ee20000300a00 */
[----:B-1----:R-:W-:-:S05]  /*16d00*/  IMAD.MOV.U32 R0, RZ, RZ, R33 ;  /* 0x000000ffff007224 */ /* 0x002fca00078e0021 */
[----:B------:R1:W-:Y:S04]  /*16d10*/  STL [R1+0x124], R0 ;  /* 0x0001240001007387 */ /* 0x0003e80000100800 */
[----:B------:R2:W-:Y:S04]  /*16d20*/  STL [R1+0x130], R26 ;  /* 0x0001301a01007387 */ /* 0x0005e80000100800 */
[----:B------:R-:W3:Y:S01]  /*16d30*/  LDL.LU.64 R32, [R1+0x220] ;  /* 0x0002200001207983 */ /* 0x000ee20000300a00 */
[----:B-1----:R-:W-:-:S03]  /*16d40*/  IMAD.MOV.U32 R0, RZ, RZ, R27 ;  /* 0x000000ffff007224 */ /* 0x002fc600078e001b */
[----:B------:R-:W3:Y:S04]  /*16d50*/  LDL.LU.64 R86, [R1+0x180] ;  /* 0x0001800001567983 */ /* 0x000ee80000300a00 */
[----:B--2---:R-:W-:Y:S04]  /*16d60*/  STL [R1+0x138], R80 ;  /* 0x0001385001007387 */ /* 0x004fe80000100800 */
[----:B------:R1:W-:Y:S04]  /*16d70*/  STL [R1+0x12c], R0 ;  /* 0x00012c0001007387 */ /* 0x0003e80000100800 */
[----:B------:R-:W2:Y:S01]  /*16d80*/  LDL.LU.64 R26, [R1+0x188] ;  /* 0x00018800011a7983 */ /* 0x000ea20000300a00 */
[----:B-1----:R-:W-:-:S03]  /*16d90*/  MOV R0, R81 ;  /* 0x0000005100007202 */ /* 0x002fc60000000f00 */
[----:B----4-:R-:W-:Y:S04]  /*16da0*/  STL [R1+0x140], R28 ;  /* 0x0001401c01007387 */ /* 0x010fe80000100800 */
[----:B------:R1:W-:Y:S02]  /*16db0*/  STL [R1+0x134], R0 ;  /* 0x0001340001007387 */ /* 0x0003e40000100800 */
[----:B-1----:R-:W-:Y:S02]  /*16dc0*/  IMAD.MOV.U32 R0, RZ, RZ, R29 ;  /* 0x000000ffff007224 */ /* 0x002fe400078e001d */
[----:B------:R-:W4:Y:S04]  /*16dd0*/  LDL.LU.64 R28, [R1+0x190] ;  /* 0x00019000011c7983 */ /* 0x000f280000300a00 */
[----:B------:R1:W-:Y:S04]  /*16de0*/  STL [R1+0x13c], R0 ;  /* 0x00013c0001007387 */ /* 0x0003e80000100800 */
[----:B------:R1:W-:Y:S02]  /*16df0*/  STL [R1+0x148], R30 ;  /* 0x0001481e01007387 */ /* 0x0003e40000100800 */
[----:B-1----:R-:W-:-:S02]  /*16e00*/  IMAD.MOV.U32 R0, RZ, RZ, R31 ;  /* 0x000000ffff007224 */ /* 0x002fc400078e001f */
[----:B------:R-:W-:Y:S04]  /*16e10*/  STL [R1+0x150], R82 ;  /* 0x0001505201007387 */ /* 0x000fe80000100800 */
[----:B------:R1:W-:Y:S04]  /*16e20*/  STL [R1+0x144], R0 ;  /* 0x0001440001007387 */ /* 0x0003e80000100800 */
[----:B------:R-:W4:Y:S04]  /*16e30*/  LDL.LU.64 R30, [R1+0x248] ;  /* 0x00024800011e7983 */ /* 0x000f280000300a00 */
[----:B------:R-:W4:Y:S01]  /*16e40*/  LDL.LU.64 R80, [R1+0x1a0] ;  /* 0x0001a00001507983 */ /* 0x000f220000300a00 */
[----:B-1----:R-:W-:-:S05]  /*16e50*/  MOV R0, R83 ;  /* 0x0000005300007202 */ /* 0x002fca0000000f00 */
[----:B------:R3:W-:Y:S02]  /*16e60*/  STL [R1+0x14c], R0 ;  /* 0x00014c0001007387 */ /* 0x0007e40000100800 */
[----:B---3--:R-:W-:Y:S02]  /*16e70*/  IMAD.MOV.U32 R0, RZ, RZ, R25 ;  /* 0x000000ffff007224 */ /* 0x008fe400078e0019 */
[----:B------:R1:W-:Y:S04]  /*16e80*/  STL [R1+0x158], R24 ;  /* 0x0001581801007387 */ /* 0x0003e80000100800 */
[----:B-1----:R-:W3:Y:S04]  /*16e90*/  LDL.LU.64 R24, [R1+0x1a8] ;  /* 0x0001a80001187983 */ /* 0x002ee80000300a00 */
[----:B------:R1:W-:Y:S04]  /*16ea0*/  STL [R1+0x154], R0 ;  /* 0x0001540001007387 */ /* 0x0003e80000100800 */
[----:B------:R-:W-:Y:S01]  /*16eb0*/  STL [R1+0x160], R84 ;  /* 0x0001605401007387 */ /* 0x000fe20000100800 */
[----:B-1----:R-:W-:-:S05]  /*16ec0*/  IMAD.MOV.U32 R0, RZ, RZ, R85 ;  /* 0x000000ffff007224 */ /* 0x002fca00078e0055 */
[----:B------:R1:W-:Y:S04]  /*16ed0*/  STL [R1+0x15c], R0 ;  /* 0x00015c0001007387 */ /* 0x0003e80000100800 */
[----:B------:R1:W-:Y:S02]  /*16ee0*/  STL [R1+0x168], R32 ;  /* 0x0001682001007387 */ /* 0x0003e40000100800 */
[----:B-1----:R-:W-:Y:S02]  /*16ef0*/  MOV R0, R33 ;  /* 0x0000002100007202 */ /* 0x002fe40000000f00 */
[----:B------:R-:W3:Y:S04]  /*16f00*/  LDL.LU.64 R32, [R1+0x1b0] ;  /* 0x0001b00001207983 */ /* 0x000ee80000300a00 */
[----:B------:R1:W-:Y:S04]  /*16f10*/  STL [R1+0x164], R0 ;  /* 0x0001640001007387 */ /* 0x0003e80000100800 */
[----:B------:R-:W-:Y:S04]  /*16f20*/  STL [R1+0x170], R86 ;  /* 0x0001705601007387 */ /* 0x000fe80000100800 */
[----:B------:R-:W3:Y:S01]  /*16f30*/  LDL.LU.64 R82, [R1+0x278] ;  /* 0x0002780001527983 */ /* 0x000ee20000300a00 */
[----:B-1----:R-:W-:-:S05]  /*16f40*/  IMAD.MOV.U32 R0, RZ, RZ, R87 ;  /* 0x000000ffff007224 */ /* 0x002fca00078e0057 */
[----:B------:R1:W-:Y:S04]  /*16f50*/  STL [R1+0x16c], R0 ;  /* 0x00016c0001007387 */ /* 0x0003e80000100800 */
[----:B--2---:R2:W-:Y:S04]  /*16f60*/  STL [R1+0x178], R26 ;  /* 0x0001781a01007387 */ /* 0x0045e80000100800 */
[----:B------:R-:W3:Y:S01]  /*16f70*/  LDL.LU.64 R84, [R1+0x1c0] ;  /* 0x0001c00001547983 */ /* 0x000ee20000300a00 */
[----:B-1----:R-:W-:-:S03]  /*16f80*/  IMAD.MOV.U32 R0, RZ, RZ, R27 ;  /* 0x000000ffff007224 */ /* 0x002fc600078e001b */
[----:B----4-:R-:W-:Y:S04]  /*16f90*/  STL [R1+0x180], R28 ;  /* 0x0001801c01007387 */ /* 0x010fe80000100800 */
[----:B------:R1:W-:Y:S04]  /*16fa0*/  STL [R1+0x174], R0 ;  /* 0x0001740001007387 */ /* 0x0003e80000100800 */
[----:B--2---:R-:W2:Y:S01]  /*16fb0*/  LDL.LU.64 R26, [R1+0x1c8] ;  /* 0x0001c800011a7983 */ /* 0x004ea20000300a00 */
[----:B-1----:R-:W-:-:S05]  /*16fc0*/  MOV R0, R29 ;  /* 0x0000001d00007202 */ /* 0x002fca0000000f00 */
[----:B------:R1:W-:Y:S04]  /*16fd0*/  STL [R1+0x17c], R0 ;  /* 0x00017c0001007387 */ /* 0x0003e80000100800 */
[----:B------:R-:W4:Y:S01]  /*16fe0*/  LDL.LU.64 R86, [R1+0x1d0] ;  /* 0x0001d00001567983 */ /* 0x000f220000300a00 */
[----:B-1----:R-:W-:-:S03]  /*16ff0*/  IMAD.MOV.U32 R0, RZ, RZ, R31 ;  /* 0x000000ffff007224 */ /* 0x002fc600078e001f */
[----:B------:R1:W-:Y:S04]  /*17000*/  STL [R1+0x188], R30 ;  /* 0x0001881e01007387 */ /* 0x0003e80000100800 */
[----:B------:R-:W-:Y:S04]  /*17010*/  STL [R1+0x190], R80 ;  /* 0x0001905001007387 */ /* 0x000fe80000100800 */
[----:B------:R1:W-:Y:S04]  /*17020*/  STL [R1+0x184], R0 ;  /* 0x0001840001007387 */ /* 0x0003e80000100800 */
[----:B------:R-:W4:Y:S04]  /*17030*/  LDL.LU.64 R28, [R1+0x2a8] ;  /* 0x0002a800011c7983 */ /* 0x000f280000300a00 */
[----:B-1----:R-:W4:Y:S01]  /*17040*/  LDL.LU.64 R30, [R1+0x1d8] ;  /* 0x0001d800011e7983 */ /* 0x002f220000300a00 */
[----:B------:R-:W-:-:S03]  /*17050*/  IMAD.MOV.U32 R0, RZ, RZ, R81 ;  /* 0x000000ffff007224 */ /* 0x000fc600078e0051 */
[----:B---3--:R-:W-:Y:S04]  /*17060*/  STL [R1+0x198], R24 ;  /* 0x0001981801007387 */ /* 0x008fe80000100800 */
[----:B------:R1:W-:Y:S02]  /*17070*/  STL [R1+0x18c], R0 ;  /* 0x00018c0001007387 */ /* 0x0003e40000100800 */
[----:B-1----:R-:W-:Y:S02]  /*17080*/  MOV R0, R25 ;  /* 0x0000001900007202 */ /* 0x002fe40000000f00 */
[----:B------:R-:W3:Y:S04]  /*17090*/  LDL.LU.64 R24, [R1+0x1e8] ;  /* 0x0001e80001187983 */ /* 0x000ee80000300a00 */
[----:B------:R1:W-:Y:S02]  /*170a0*/  STL [R1+0x194], R0 ;  /* 0x0001940001007387 */ /* 0x0003e40000100800 */
[----:B-1----:R-:W-:-:S02]  /*170b0*/  IMAD.MOV.U32 R0, RZ, RZ, R33 ;  /* 0x000000ffff007224 */ /* 0x002fc400078e0021 */
[----:B------:R1:W-:Y:S04]  /*170c0*/  STL [R1+0x1a0], R32 ;  /* 0x0001a02001007387 */ /* 0x0003e80000100800 */
[----:B------:R1:W-:Y:S04]  /*170d0*/  STL [R1+0x19c], R0 ;  /* 0x00019c0001007387 */ /* 0x0003e80000100800 */
[----:B-1----:R-:W3:Y:S01]  /*170e0*/  LDL.LU.64 R32, [R1+0x1f0] ;  /* 0x0001f00001207983 */ /* 0x002ee20000300a00 */
[----:B------:R-:W-:-:S03]  /*170f0*/  IMAD.MOV.U32 R0, RZ, RZ, R83 ;  /* 0x000000ffff007224 */ /* 0x000fc600078e0053 */
[----:B------:R-:W-:Y:S04]  /*17100*/  STL [R1+0x1a8], R82 ;  /* 0x0001a85201007387 */ /* 0x000fe80000100800 */
[----:B------:R1:W-:Y:S04]  /*17110*/  STL [R1+0x1a4], R0 ;  /* 0x0001a40001007387 */ /* 0x0003e80000100800 */
[----:B------:R-:W-:Y:S04]  /*17120*/  STL [R1+0x1b0], R84 ;  /* 0x0001b05401007387 */ /* 0x000fe80000100800 */
[----:B------:R-:W3:Y:S01]  /*17130*/  LDL.LU.64 R80, [R1+0x2c8] ;  /* 0x0002c80001507983 */ /* 0x000ee20000300a00 */
[----:B-1----:R-:W-:-:S03]  /*17140*/  MOV R0, R85 ;  /* 0x0000005500007202 */ /* 0x002fc60000000f00 */
[----:B------:R-:W3:Y:S04]  /*17150*/  LDL.LU.64 R82, [R1+0x1f8] ;  /* 0x0001f80001527983 */ /* 0x000ee80000300a00 */
[----:B------:R2:W-:Y:S02]  /*17160*/  STL [R1+0x1ac], R0 ;  /* 0x0001ac0001007387 */ /* 0x0005e40000100800 */
[----:B--2---:R-:W-:Y:S02]  /*17170*/  IMAD.MOV.U32 R0, RZ, RZ, R27 ;  /* 0x000000ffff007224 */ /* 0x004fe400078e001b */
[----:B------:R-:W-:Y:S04]  /*17180*/  STL [R1+0x1b8], R26 ;  /* 0x0001b81a01007387 */ /* 0x000fe80000100800 */
[----:B------:R1:W-:Y:S04]  /*17190*/  STL [R1+0x1b4], R0 ;  /* 0x0001b40001007387 */ /* 0x0003e80000100800 */
[----:B----4-:R-:W-:Y:S01]  /*171a0*/  STL [R1+0x1c0], R86 ;  /* 0x0001c05601007387 */ /* 0x010fe20000100800 */
[----:B-1----:R-:W-:-:S03]  /*171b0*/  IMAD.MOV.U32 R0, RZ, RZ, R87 ;  /* 0x000000ffff007224 */ /* 0x002fc600078e0057 */
[----:B------:R-:W2:Y:S04]  /*171c0*/  LDL.LU.64 R26, [R1+0x208] ;  /* 0x00020800011a7983 */ /* 0x000ea80000300a00 */
[----:B------:R1:W-:Y:S04]  /*171d0*/  STL [R1+0x1bc], R0 ;  /* 0x0001bc0001007387 */ /* 0x0003e80000100800 */
[----:B------:R4:W-:Y:S01]  /*171e0*/  STL [R1+0x1c8], R28 ;  /* 0x0001c81c01007387 */ /* 0x0009e20000100800 */
[----:B-1----:R-:W-:-:S03]  /*171f0*/  MOV R0, R29 ;  /* 0x0000001d00007202 */ /* 0x002fc60000000f00 */
[----:B------:R-:W2:Y:S04]  /*17200*/  LDL.LU.64 R84, [R1+0x210] ;  /* 0x0002100001547983 */ /* 0x000ea80000300a00 */
[----:B------:R1:W-:Y:S04]  /*17210*/  STL [R1+0x1c4], R0 ;  /* 0x0001c40001007387 */ /* 0x0003e80000100800 */
[----:B------:R3:W-:Y:S04]  /*17220*/  STL [R1+0x1d0], R30 ;  /* 0x0001d01e01007387 */ /* 0x0007e80000100800 */
[----:B----4-:R-:W4:Y:S04]  /*17230*/  LDL.LU.64 R28, [R1+0x2e8] ;  /* 0x0002e800011c7983 */ /* 0x010f280000300a00 */
[----:B------:R-:W4:Y:S01]  /*17240*/  LDL.LU.64 R86, [R1+0x218] ;  /* 0x0002180001567983 */ /* 0x000f220000300a00 */
[----:B-1----:R-:W-:-:S03]  /*17250*/  IMAD.MOV.U32 R0, RZ, RZ, R31 ;  /* 0x000000ffff007224 */ /* 0x002fc600078e001f */
[----:B---3--:R-:W-:Y:S04]  /*17260*/  STL [R1+0x1d8], R24 ;  /* 0x0001d81801007387 */ /* 0x008fe80000100800 */
[----:B------:R1:W-:Y:S04]  /*17270*/  STL [R1+0x1cc], R0 ;  /* 0x0001cc0001007387 */ /* 0x0003e80000100800 */
[----:B------:R-:W3:Y:S01]  /*17280*/  LDL.LU.64 R30, [R1+0x228] ;  /* 0x00022800011e7983 */ /* 0x000ee20000300a00 */
[----:B-1----:R-:W-:-:S03]  /*17290*/  IMAD.MOV.U32 R0, RZ, RZ, R25 ;  /* 0x000000ffff007224 */ /* 0x002fc600078e0019 */
[----:B------:R-:W-:Y:S04]  /*172a0*/  STL [R1+0x1e0], R32 ;  /* 0x0001e02001007387 */ /* 0x000fe80000100800 */
[----:B------:R1:W-:Y:S02]  /*172b0*/  STL [R1+0x1d4], R0 ;  /* 0x0001d40001007387 */ /* 0x0003e40000100800 */
[----:B-1----:R-:W-:Y:S02]  /*172c0*/  MOV R0, R33 ;  /* 0x0000002100007202 */ /* 0x002fe40000000f00 */
[----:B------:R-:W3:Y:S04]  /*172d0*/  LDL.LU.64 R32, [R1+0x230] ;  /* 0x0002300001207983 */ /* 0x000ee80000300a00 */
[----:B------:R1:W-:Y:S04]  /*172e0*/  STL [R1+0x1dc], R0 ;  /* 0x0001dc0001007387 */ /* 0x0003e80000100800 */
[----:B------:R1:W-:Y:S04]  /*172f0*/  STL [R1+0x1e8], R80 ;  /* 0x0001e85001007387 */ /* 0x0003e80000100800 */
[----:B------:R-:W3:Y:S01]  /*17300*/  LDL.LU.64 R24, [R1+0x308] ;  /* 0x0003080001187983 */ /* 0x000ee20000300a00 */
[----:B-1----:R-:W-:-:S03]  /*17310*/  IMAD.MOV.U32 R0, RZ, RZ, R81 ;  /* 0x000000ffff007224 */ /* 0x002fc600078e0051 */
[----:B------:R-:W-:Y:S04]  /*17320*/  STL [R1+0x1f0], R82 ;  /* 0x0001f05201007387 */ /* 0x000fe80000100800 */
[----:B------:R1:W-:Y:S04]  /*17330*/  STL [R1+0x1e4], R0 ;  /* 0x0001e40001007387 */ /* 0x0003e80000100800 */
[----:B------:R-:W3:Y:S01]  /*17340*/  LDL.LU.64 R80, [R1+0x238] ;  /* 0x0002380001507983 */ /* 0x000ee20000300a00 */
[----:B-1----:R-:W-:-:S05]  /*17350*/  IMAD.MOV.U32 R0, RZ, RZ, R83 ;  /* 0x000000ffff007224 */ /* 0x002fca00078e0053 */
[----:B------:R2:W-:Y:S02]  /*17360*/  STL [R1+0x1ec], R0 ;  /* 0x0001ec0001007387 */ /* 0x0005e40000100800 */
[----:B--2---:R-:W-:Y:S02]  /*17370*/  MOV R0, R27 ;  /* 0x0000001b00007202 */ /* 0x004fe40000000f00 */
[----:B------:R1:W-:Y:S04]  /*17380*/  STL [R1+0x1f8], R26 ;  /* 0x0001f81a01007387 */ /* 0x0003e80000100800 */
[----:B-1----:R-:W2:Y:S04]  /*17390*/  LDL.LU.64 R26, [R1+0x240] ;  /* 0x00024000011a7983 */ /* 0x002ea80000300a00 */
[----:B------:R1:W-:Y:S04]  /*173a0*/  STL [R1+0x1f4], R0 ;  /* 0x0001f40001007387 */ /* 0x0003e80000100800 */
[----:B------:R-:W-:Y:S01]  /*173b0*/  STL [R1+0x200], R84 ;  /* 0x0002005401007387 */ /* 0x000fe20000100800 */
[----:B-1----:R-:W-:-:S05]  /*173c0*/  IMAD.MOV.U32 R0, RZ, RZ, R85 ;  /* 0x000000ffff007224 */ /* 0x002fca00078e0055 */
[----:B------:R1:W-:Y:S04]  /*173d0*/  STL [R1+0x1fc], R0 ;  /* 0x0001fc0001007387 */ /* 0x0003e80000100800 */
[----:B----4-:R4:W-:Y:S04]  /*173e0*/  STL [R1+0x208], R28 ;  /* 0x0002081c01007387 */ /* 0x0109e80000100800 */
[----:B------:R-:W2:Y:S01]  /*173f0*/  LDL.LU.64 R82, [R1+0x250] ;  /* 0x0002500001527983 */ /* 0x000ea20000300a00 */
[----:B-1----:R-:W-:-:S05]  /*17400*/  IMAD.MOV.U32 R0, RZ, RZ, R29 ;  /* 0x000000ffff007224 */ /* 0x002fca00078e001d */
[----:B------:R1:W-:Y:S04]  /*17410*/  STL [R1+0x204], R0 ;  /* 0x0002040001007387 */ /* 0x0003e80000100800 */
[----:B------:R3:W-:Y:S04]  /*17420*/  STL [R1+0x210], R86 ;  /* 0x0002105601007387 */ /* 0x0007e80000100800 */
[----:B----4-:R-:W4:Y:S01]  /*17430*/  LDL.LU.64 R28, [R1+0x348] ;  /* 0x00034800011c7983 */ /* 0x010f220000300a00 */
[----:B-1----:R-:W-:-:S03]  /*17440*/  MOV R0, R87 ;  /* 0x0000005700007202 */ /* 0x002fc60000000f00 */
[----:B---3--:R-:W-:Y:S04]  /*17450*/  STL [R1+0x218], R30 ;  /* 0x0002181e01007387 */ /* 0x008fe80000100800 */
[----:B------:R1:W-:Y:S04]  /*17460*/  STL [R1+0x20c], R0 ;  /* 0x00020c0001007387 */ /* 0x0003e80000100800 */
[----:B------:R-:W3:Y:S01]  /*17470*/  LDL.LU.64 R86, [R1+0x258] ;  /* 0x0002580001567983 */ /* 0x000ee20000300a00 */
[----:B-1----:R-:W-:-:S05]  /*17480*/  IMAD.MOV.U32 R0, RZ, RZ, R31 ;  /* 0x000000ffff007224 */ /* 0x002fca00078e001f */
[----:B------:R1:W-:Y:S04]  /*17490*/  STL [R1+0x214], R0 ;  /* 0x0002140001007387 */ /* 0x0003e80000100800 */
[----:B------:R1:W-:Y:S04]  /*174a0*/  STL [R1+0x220], R32 ;  /* 0x0002202001007387 */ /* 0x0003e80000100800 */
[----:B------:R-:W3:Y:S01]  /*174b0*/  LDL.LU.64 R30, [R1+0x260] ;  /* 0x00026000011e7983 */ /* 0x000ee20000300a00 */
[----:B-1----:R-:W-:-:S05]  /*174c0*/  IMAD.MOV.U32 R0, RZ, RZ, R33 ;  /* 0x000000ffff007224 */ /* 0x002fca00078e0021 */
[----:B------:R1:W-:Y:S01]  /*174d0*/  STL [R1+0x21c], R0 ;  /* 0x00021c0001007387 */ /* 0x0003e20000100800 */
[----:B------:R-:W-:Y:S01]  /*174e0*/  MOV R32, R34 ;  /* 0x0000002200207202 */ /* 0x000fe20000000f00 */
[----:B------:R-:W-:Y:S02]  /*174f0*/  IMAD.MOV.U32 R33, RZ, RZ, R35 ;  /* 0x000000ffff217224 */ /* 0x000fe400078e0023 */
[----:B------:R1:W-:Y:S04]  /*17500*/  STL [R1+0x228], R24 ;  /* 0x0002281801007387 */ /* 0x0003e80000100800 */
[----:B------:R-:W3:Y:S01]  /*17510*/  LDL.LU.64 R34, [R1+0x268] ;  /* 0x0002680001227983 */ /* 0x000ee20000300a00 */
[----:B-1----:R-:W-:-:S05]  /*17520*/  IMAD.MOV.U32 R0, RZ, RZ, R25 ;  /* 0x000000ffff007224 */ /* 0x002fca00078e0019 */
[----:B------:R1:W-:Y:S04]  /*17530*/  STL [R1+0x224], R0 ;  /* 0x0002240001007387 */ /* 0x0003e80000100800 */
[----:B------:R-:W-:Y:S04]  /*17540*/  STL [R1+0x230], R80 ;  /* 0x0002305001007387 */ /* 0x000fe80000100800 */
[----:B------:R-:W3:Y:S01]  /*17550*/  LDL.LU.64 R24, [R1+0x368] ;  /* 0x0003680001187983 */ /* 0x000ee20000300a00 */
[----:B-1----:R-:W-:-:S03]  /*17560*/  MOV R0, R81 ;  /* 0x0000005100007202 */ /* 0x002fc60000000f00 */
[----:B------:R-:W3:Y:S04]  /*17570*/  LDL.LU.64 R84, [R1+0x270] ;  /* 0x0002700001547983 */ /* 0x000ee80000300a00 */
[----:B--2---:R-:W-:Y:S04]  /*17580*/  STL [R1+0x238], R26 ;  /* 0x0002381a01007387 */ /* 0x004fe80000100800 */
[----:B------:R1:W-:Y:S02]  /*17590*/  STL [R1+0x22c], R0 ;  /* 0x00022c0001007387 */ /* 0x0003e40000100800 */
[----:B-1----:R-:W-:-:S02]  /*175a0*/  IMAD.MOV.U32 R0, RZ, RZ, R27 ;  /* 0x000000ffff007224 */ /* 0x002fc400078e001b */
[----:B------:R-:W2:Y:S04]  /*175b0*/  LDL.LU.64 R26, [R1+0x280] ;  /* 0x00028000011a7983 */ /* 0x000ea80000300a00 */
[----:B------:R1:W-:Y:S02]  /*175c0*/  STL [R1+0x234], R0 ;  /* 0x0002340001007387 */ /* 0x0003e40000100800 */
[----:B-1----:R-:W-:Y:S02]  /*175d0*/  IMAD.MOV.U32 R0, RZ, RZ, R83 ;  /* 0x000000ffff007224 */ /* 0x002fe400078e0053 */
[----:B------:R-:W-:Y:S04]  /*175e0*/  STL [R1+0x240], R82 ;  /* 0x0002405201007387 */ /* 0x000fe80000100800 */
[----:B------:R1:W-:Y:S04]  /*175f0*/  STL [R1+0x23c], R0 ;  /* 0x00023c0001007387 */ /* 0x0003e80000100800 */
[----:B----4-:R4:W-:Y:S01]  /*17600*/  STL [R1+0x248], R28 ;  /* 0x0002481c01007387 */ /* 0x0109e20000100800 */
[----:B-1----:R-:W-:-:S03]  /*17610*/  MOV R0, R29 ;  /* 0x0000001d00007202 */ /* 0x002fc60000000f00 */
[----:B----4-:R-:W4:Y:S04]  /*17620*/  LDL.LU.64 R28, [R1+0x288] ;  /* 0x00028800011c7983 */ /* 0x010f280000300a00 */
[----:B------:R3:W-:Y:S04]  /*17630*/  STL [R1+0x244], R0 ;  /* 0x0002440001007387 */ /* 0x0007e80000100800 */
[----:B------:R-:W4:Y:S01]  /*17640*/  LDL.LU.64 R80, [R1+0x3c8] ;  /* 0x0003c80001507983 */ /* 0x000f220000300a00 */
[----:B---3--:R-:W-:-:S03]  /*17650*/  IMAD.MOV.U32 R0, RZ, RZ, R87 ;  /* 0x000000ffff007224 */ /* 0x008fc600078e0057 */
[----:B------:R1:W-:Y:S04]  /*17660*/  STL [R1+0x250], R86 ;  /* 0x0002505601007387 */ /* 0x0003e80000100800 */
[----:B-1----:R-:W3:Y:S04]  /*17670*/  LDL.LU.64 R86, [R1+0x290] ;  /* 0x0002900001567983 */ /* 0x002ee80000300a00 */
[----:B------:R1:W-:Y:S04]  /*17680*/  STL [R1+0x24c], R0 ;  /* 0x00024c0001007387 */ /* 0x0003e80000100800 */
[----:B------:R1:W-:Y:S02]  /*17690*/  STL [R1+0x258], R30 ;  /* 0x0002581e01007387 */ /* 0x0003e40000100800 */
[----:B-1----:R-:W-:-:S05]  /*176a0*/  IMAD.MOV.U32 R0, RZ, RZ, R31 ;  /* 0x000000ffff007224 */ /* 0x002fca00078e001f */
[----:B------:R1:W-:Y:S04]  /*176b0*/  STL [R1+0x254], R0 ;  /* 0x0002540001007387 */ /* 0x0003e80000100800 */
[----:B------:R-:W3:Y:S04]  /*176c0*/  LDL.LU.64 R30, [R1+0x298] ;  /* 0x00029800011e7983 */ /* 0x000ee80000300a00 */
[----:B------:R1:W-:Y:S02]  /*176d0*/  STL [R1+0x260], R34 ;  /* 0x0002602201007387 */ /* 0x0003e40000100800 */
[----:B-1----:R-:W-:-:S02]  /*176e0*/  MOV R0, R35 ;  /* 0x0000002300007202 */ /* 0x002fc40000000f00 */
[----:B------:R-:W3:Y:S04]  /*176f0*/  LDL.LU.64 R34, [R1+0x2a0] ;  /* 0x0002a00001227983 */ /* 0x000ee80000300a00 */
[----:B------:R1:W-:Y:S04]  /*17700*/  STL [R1+0x25c], R0 ;  /* 0x00025c0001007387 */ /* 0x0003e80000100800 */
[----:B------:R1:W-:Y:S02]  /*17710*/  STL [R1+0x268], R24 ;  /* 0x0002681801007387 */ /* 0x0003e40000100800 */
[----:B-1----:R-:W-:-:S02]  /*17720*/  IMAD.MOV.U32 R0, RZ, RZ, R25 ;  /* 0x000000ffff007224 */ /* 0x002fc400078e0019 */
[----:B------:R-:W-:Y:S04]  /*17730*/  STL [R1+0x270], R84 ;  /* 0x0002705401007387 */ /* 0x000fe80000100800 */
[----:B------:R1:W-:Y:S04]  /*17740*/  STL [R1+0x264], R0 ;  /* 0x0002640001007387 */ /* 0x0003e80000100800 */
[----:B------:R-:W3:Y:S04]  /*17750*/  LDL.LU.64 R24, [R1+0x3e8] ;  /* 0x0003e80001187983 */ /* 0x000ee80000300a00 */
[----:B------:R-:W3:Y:S01]  /*17760*/  LDL.LU.64 R82, [R1+0x2b0] ;  /* 0x0002b00001527983 */ /* 0x000ee20000300a00 */
[----:B-1----:R-:W-:-:S03]  /*17770*/  IMAD.MOV.U32 R0, RZ, RZ, R85 ;  /* 0x000000ffff007224 */ /* 0x002fc600078e0055 */
[----:B--2---:R-:W-:Y:S04]  /*17780*/  STL [R1+0x278], R26 ;  /* 0x0002781a01007387 */ /* 0x004fe80000100800 */
[----:B------:R1:W-:Y:S04]  /*17790*/  STL [R1+0x26c], R0 ;  /* 0x00026c0001007387 */ /* 0x0003e80000100800 */
[----:B------:R-:W2:Y:S01]  /*177a0*/  LDL.LU.64 R84, [R1+0x2b8] ;  /* 0x0002b80001547983 */ /* 0x000ea20000300a00 */
[----:B-1----:R-:W-:-:S05]  /*177b0*/  MOV R0, R27 ;  /* 0x0000001b00007202 */ /* 0x002fca0000000f00 */
[----:B------:R4:W-:Y:S02]  /*177c0*/  STL [R1+0x274], R0 ;  /* 0x0002740001007387 */ /* 0x0009e40000100800 */
[----:B----4-:R-:W-:Y:S02]  /*177d0*/  IMAD.MOV.U32 R0, RZ, RZ, R29 ;  /* 0x000000ffff007224 */ /* 0x010fe400078e001d */
[----:B------:R-:W-:Y:S04]  /*177e0*/  STL [R1+0x280], R28 ;  /* 0x0002801c01007387 */ /* 0x000fe80000100800 */
[----:B------:R1:W-:Y:S04]  /*177f0*/  STL [R1+0x27c], R0 ;  /* 0x00027c0001007387 */ /* 0x0003e80000100800 */
[----:B------:R-:W-:Y:S04]  /*17800*/  STL [R1+0x288], R80 ;  /* 0x0002885001007387 */ /* 0x000fe80000100800 */
[----:B------:R-:W4:Y:S01]  /*17810*/  LDL.LU.64 R26, [R1+0x2c0] ;  /* 0x0002c000011a7983 */ /* 0x000f220000300a00 */
[----:B-1----:R-:W-:-:S03]  /*17820*/  IMAD.MOV.U32 R0, RZ, RZ, R81 ;  /* 0x000000ffff007224 */ /* 0x002fc600078e0051 */
[----:B------:R-:W4:Y:S04]  /*17830*/  LDL.LU.64 R28, [R1+0x4a8] ;  /* 0x0004a800011c7983 */ /* 0x000f280000300a00 */
[----:B---3--:R-:W-:Y:S04]  /*17840*/  STL [R1+0x290], R86 ;  /* 0x0002905601007387 */ /* 0x008fe80000100800 */
[----:B------:R1:W-:Y:S02]  /*17850*/  STL [R1+0x284], R0 ;  /* 0x0002840001007387 */ /* 0x0003e40000100800 */
[----:B-1----:R-:W-:-:S02]  /*17860*/  MOV R0, R87 ;  /* 0x0000005700007202 */ /* 0x002fc40000000f00 */
[----:B------:R-:W-:Y:S04]  /*17870*/  STL [R1+0x298], R30 ;  /* 0x0002981e01007387 */ /* 0x000fe80000100800 */
[----:B------:R1:W-:Y:S04]  /*17880*/  STL [R1+0x28c], R0 ;  /* 0x00028c0001007387 */ /* 0x0003e80000100800 */
[----:B------:R-:W3:Y:S01]  /*17890*/  LDL.LU.64 R86, [R1+0x2d0] ;  /* 0x0002d00001567983 */ /* 0x000ee20000300a00 */
[----:B-1----:R-:W-:-:S03]  /*178a0*/  IMAD.MOV.U32 R0, RZ, RZ, R31 ;  /* 0x000000ffff007224 */ /* 0x002fc600078e001f */
[----:B------:R-:W-:Y:S04]  /*178b0*/  STL [R1+0x2a0], R34 ;  /* 0x0002a02201007387 */ /* 0x000fe80000100800 */
[----:B------:R1:W-:Y:S04]  /*178c0*/  STL [R1+0x294], R0 ;  /* 0x0002940001007387 */ /* 0x0003e80000100800 */
[----:B------:R-:W3:Y:S01]  /*178d0*/  LDL.LU.64 R30, [R1+0x2d8] ;  /* 0x0002d800011e7983 */ /* 0x000ee20000300a00 */
[----:B-1----:R-:W-:-:S03]  /*178e0*/  IMAD.MOV.U32 R0, RZ, RZ, R35 ;  /* 0x000000ffff007224 */ /* 0x002fc600078e0023 */
[----:B------:R-:W3:Y:S04]  /*178f0*/  LDL.LU.64 R34, [R1+0x2e0] ;  /* 0x0002e00001227983 */ /* 0x000ee80000300a00 */
[----:B------:R1:W-:Y:S04]  /*17900*/  STL [R1+0x29c], R0 ;  /* 0x00029c0001007387 */ /* 0x0003e80000100800 */
[----:B------:R1:W-:Y:S02]  /*17910*/  STL [R1+0x2a8], R24 ;  /* 0x0002a81801007387 */ /* 0x0003e40000100800 */
[----:B-1----:R-:W-:-:S02]  /*17920*/  MOV R0, R25 ;  /* 0x0000001900007202 */ /* 0x002fc40000000f00 */
[----:B------:R-:W-:Y:S04]  /*17930*/  STL [R1+0x2b0], R82 ;  /* 0x0002b05201007387 */ /* 0x000fe80000100800 */
[----:B------:R1:W-:Y:S04]  /*17940*/  STL [R1+0x2a4], R0 ;  /* 0x0002a40001007387 */ /* 0x0003e80000100800 */
[----:B------:R-:W3:Y:S04]  /*17950*/  LDL.LU.64 R24, [R1+0x4e8] ;  /* 0x0004e80001187983 */ /* 0x000ee80000300a00 */
[----:B------:R-:W3:Y:S01]  /*17960*/  LDL.LU.64 R80, [R1+0x2f0] ;  /* 0x0002f00001507983 */ /* 0x000ee20000300a00 */
[----:B-1----:R-:W-:-:S03]  /*17970*/  IMAD.MOV.U32 R0, RZ, RZ, R83 ;  /* 0x000000ffff007224 */ /* 0x002fc600078e0053 */
[----:B--2---:R-:W-:Y:S04]  /*17980*/  STL [R1+0x2b8], R84 ;  /* 0x0002b85401007387 */ /* 0x004fe80000100800 */
[----:B------:R1:W-:Y:S02]  /*17990*/  STL [R1+0x2ac], R0 ;  /* 0x0002ac0001007387 */ /* 0x0003e40000100800 */
[----:B-1----:R-:W-:Y:S02]  /*179a0*/  IMAD.MOV.U32 R0, RZ, RZ, R85 ;  /* 0x000000ffff007224 */ /* 0x002fe400078e0055 */
[----:B----4-:R-:W-:Y:S04]  /*179b0*/  STL [R1+0x2c0], R26 ;  /* 0x0002c01a01007387 */ /* 0x010fe80000100800 */
[----:B------:R1:W-:Y:S04]  /*179c0*/  STL [R1+0x2b4], R0 ;  /* 0x0002b40001007387 */ /* 0x0003e80000100800 */
[----:B------:R-:W2:Y:S01]  /*179d0*/  LDL.LU.64 R82, [R1+0x2f8] ;  /* 0x0002f80001527983 */ /* 0x000ea20000300a00 */
[----:B-1----:R-:W-:-:S05]  /*179e0*/  MOV R0, R27 ;  /* 0x0000001b00007202 */ /* 0x002fca0000000f00 */
[----:B------:R1:W-:Y:S04]  /*179f0*/  STL [R1+0x2bc], R0 ;  /* 0x0002bc0001007387 */ /* 0x0003e80000100800 */
[----:B------:R4:W-:Y:S04]  /*17a00*/  STL [R1+0x2c8], R28 ;  /* 0x0002c81c01007387 */ /* 0x0009e80000100800 */
[----:B------:R-:W2:Y:S01]  /*17a10*/  LDL.LU.64 R26, [R1+0x300] ;  /* 0x00030000011a7983 */ /* 0x000ea20000300a00 */
[----:B-1----:R-:W-:-:S05]  /*17a20*/  IMAD.MOV.U32 R0, RZ, RZ, R29 ;  /* 0x000000ffff007224 */ /* 0x002fca00078e001d */
[----:B------:R1:W-:Y:S04]  /*17a30*/  STL [R1+0x2c4], R0 ;  /* 0x0002c40001007387 */ /* 0x0003e80000100800 */
[----:B---3--:R-:W-:Y:S04]  /*17a40*/  STL [R1+0x2d0], R86 ;  /* 0x0002d05601007387 */ /* 0x008fe80000100800 */
[----:B----4-:R-:W3:Y:S01]  /*17a50*/  LDL.LU.64 R28, [R1+0x540] ;  /* 0x00054000011c7983 */ /* 0x010ee20000300a00 */
[----:B-1----:R-:W-:-:S03]  /*17a60*/  IMAD.MOV.U32 R0, RZ, RZ, R87 ;  /* 0x000000ffff007224 */ /* 0x002fc600078e0057 */
[----:B------:R-:W4:Y:S04]  /*17a70*/  LDL.LU.64 R84, [R1+0x310] ;  /* 0x0003100001547983 */ /* 0x000f280000300a00 */
[----:B------:R1:W-:Y:S02]  /*17a80*/  STL [R1+0x2cc], R0 ;  /* 0x0002cc0001007387 */ /* 0x0003e40000100800 */
[----:B-1----:R-:W-:Y:S02]  /*17a90*/  MOV R0, R31 ;  /* 0x0000001f00007202 */ /* 0x002fe40000000f00 */
[----:B------:R1:W-:Y:S04]  /*17aa0*/  STL [R1+0x2d8], R30 ;  /* 0x0002d81e01007387 */ /* 0x0003e80000100800 */
[----:B------:R1:W-:Y:S04]  /*17ab0*/  STL [R1+0x2e0], R34 ;  /* 0x0002e02201007387 */ /* 0x0003e80000100800 */
[----:B------:R1:W-:Y:S04]  /*17ac0*/  STL [R1+0x2d4], R0 ;  /* 0x0002d40001007387 */ /* 0x0003e80000100800 */
[----:B-1----:R-:W4:Y:S01]  /*17ad0*/  LDL.LU.64 R30, [R1+0x318] ;  /* 0x00031800011e7983 */ /* 0x002f220000300a00 */
[----:B------:R-:W-:-:S02]  /*17ae0*/  IMAD.MOV.U32 R34, RZ, RZ, R38 ;  /* 0x000000ffff227224 */ /* 0x000fc400078e0026 */
[----:B------:R-:W-:Y:S01]  /*17af0*/  IMAD.MOV.U32 R0, RZ, RZ, R35 ;  /* 0x000000ffff007224 */ /* 0x000fe200078e0023 */
[----:B------:R-:W-:Y:S02]  /*17b00*/  MOV R35, R39 ;  /* 0x0000002700237202 */ /* 0x000fe40000000f00 */
        /* <DEDUP_REMOVED lines=8> */
[----:B-1----:R-:W-:-:S05]  /*17b90*/  IMAD.MOV.U32 R0, RZ, RZ, R81 ;  /* 0x000000ffff007224 */ /* 0x002fca00078e0051 */
[----:B------:R2:W-:Y:S02]  /*17ba0*/  STL [R1+0x2ec], R0 ;  /* 0x0002ec0001007387 */ /* 0x0005e40000100800 */
[----:B--2---:R-:W-:Y:S02]  /*17bb0*/  MOV R0, R83 ;  /* 0x0000005300007202 */ /* 0x004fe40000000f00 */
[----:B------:R-:W-:Y:S04]  /*17bc0*/  STL [R1+0x2f8], R82 ;  /* 0x0002f85201007387 */ /* 0x000fe80000100800 */
[----:B------:R1:W-:Y:S04]  /*17bd0*/  STL [R1+0x2f4], R0 ;  /* 0x0002f40001007387 */ /* 0x0003e80000100800 */
[----:B------:R-:W-:Y:S04]  /*17be0*/  STL [R1+0x300], R26 ;  /* 0x0003001a01007387 */ /* 0x000fe80000100800 */
[----:B------:R-:W2:Y:S01]  /*17bf0*/  LDL.LU.64 R80, [R1+0x338] ;  /* 0x0003380001507983 */ /* 0x000ea20000300a00 */
[----:B-1----:R-:W-:-:S05]  /*17c00*/  IMAD.MOV.U32 R0, RZ, RZ, R27 ;  /* 0x000000ffff007224 */ /* 0x002fca00078e001b */
[----:B------:R1:W-:Y:S04]  /*17c10*/  STL [R1+0x2fc], R0 ;  /* 0x0002fc0001007387 */ /* 0x0003e80000100800 */
[----:B---3--:R3:W-:Y:S01]  /*17c20*/  STL [R1+0x308], R28 ;  /* 0x0003081c01007387 */ /* 0x0087e20000100800 */
[----:B-1----:R-:W-:-:S03]  /*17c30*/  IMAD.MOV.U32 R0, RZ, RZ, R29 ;  /* 0x000000ffff007224 */ /* 0x002fc600078e001d */
[----:B------:R-:W2:Y:S04]  /*17c40*/  LDL.LU.64 R26, [R1+0x340] ;  /* 0x00034000011a7983 */ /* 0x000ea80000300a00 */
[----:B------:R1:W-:Y:S04]  /*17c50*/  STL [R1+0x304], R0 ;  /* 0x0003040001007387 */ /* 0x0003e80000100800 */
[----:B----4-:R-:W-:Y:S04]  /*17c60*/  STL [R1+0x310], R84 ;  /* 0x0003105401007387 */ /* 0x010fe80000100800 */
[----:B---3--:R-:W3:Y:S01]  /*17c70*/  LDL.LU.64 R28, [R1+0x570] ;  /* 0x00057000011c7983 */ /* 0x008ee20000300a00 */
[----:B-1----:R-:W-:-:S03]  /*17c80*/  MOV R0, R85 ;  /* 0x0000005500007202 */ /* 0x002fc60000000f00 */
[----:B------:R-:W4:Y:S04]  /*17c90*/  LDL.LU.64 R82, [R1+0x350] ;  /* 0x0003500001527983 */ /* 0x000f280000300a00 */
[----:B------:R1:W-:Y:S02]  /*17ca0*/  STL [R1+0x30c], R0 ;  /* 0x00030c0001007387 */ /* 0x0003e40000100800 */
[----:B-1----:R-:W-:Y:S02]  /*17cb0*/  IMAD.MOV.U32 R0, RZ, RZ, R31 ;  /* 0x000000ffff007224 */ /* 0x002fe400078e001f */
[----:B------:R1:W-:Y:S04]  /*17cc0*/  STL [R1+0x318], R30 ;  /* 0x0003181e01007387 */ /* 0x0003e80000100800 */
[----:B------:R-:W-:Y:S04]  /*17cd0*/  STL [R1+0x320], R38 ;  /* 0x0003202601007387 */ /* 0x000fe80000100800 */
[----:B------:R1:W-:Y:S04]  /*17ce0*/  STL [R1+0x314], R0 ;  /* 0x0003140001007387 */ /* 0x0003e80000100800 */
[----:B-1----:R-:W4:Y:S01]  /*17cf0*/  LDL.LU.64 R30, [R1+0x358] ;  /* 0x00035800011e7983 */ /* 0x002f220000300a00 */
[----:B------:R-:W-:-:S03]  /*17d00*/  IMAD.MOV.U32 R0, RZ, RZ, R39 ;  /* 0x000000ffff007224 */ /* 0x000fc600078e0027 */
[----:B------:R-:W4:Y:S04]  /*17d10*/  LDL.LU.64 R38, [R1+0x360] ;  /* 0x0003600001267983 */ /* 0x000f280000300a00 */
[----:B------:R1:W-:Y:S04]  /*17d20*/  STL [R1+0x31c], R0 ;  /* 0x00031c0001007387 */ /* 0x0003e80000100800 */
[----:B------:R-:W-:Y:S01]  /*17d30*/  STL [R1+0x328], R86 ;  /* 0x0003285601007387 */ /* 0x000fe20000100800 */
[----:B-1----:R-:W-:-:S05]  /*17d40*/  MOV R0, R87 ;  /* 0x0000005700007202 */ /* 0x002fca0000000f00 */
[----:B------:R1:W-:Y:S04]  /*17d50*/  STL [R1+0x324], R0 ;  /* 0x0003240001007387 */ /* 0x0003e80000100800 */
[----:B------:R2:W-:Y:S04]  /*17d60*/  STL [R1+0x330], R24 ;  /* 0x0003301801007387 */ /* 0x0005e80000100800 */
[----:B------:R-:W4:Y:S01]  /*17d70*/  LDL.LU.64 R84, [R1+0x588] ;  /* 0x0005880001547983 */ /* 0x000f220000300a00 */
[----:B-1----:R-:W-:-:S03]  /*17d80*/  IMAD.MOV.U32 R0, RZ, RZ, R25 ;  /* 0x000000ffff007224 */ /* 0x002fc600078e0019 */
[----:B------:R-:W4:Y:S04]  /*17d90*/  LDL.LU.64 R86, [R1+0x370] ;  /* 0x0003700001567983 */ /* 0x000f280000300a00 */
[----:B------:R1:W-:Y:S04]  /*17da0*/  STL [R1+0x32c], R0 ;  /* 0x00032c0001007387 */ /* 0x0003e80000100800 */
[----:B--2---:R-:W-:Y:S04]  /*17db0*/  STL [R1+0x338], R80 ;  /* 0x0003385001007387 */ /* 0x004fe80000100800 */
[----:B------:R-:W2:Y:S01]  /*17dc0*/  LDL.LU.64 R24, [R1+0x378] ;  /* 0x0003780001187983 */ /* 0x000ea20000300a00 */
[----:B-1----:R-:W-:-:S05]  /*17dd0*/  IMAD.MOV.U32 R0, RZ, RZ, R81 ;  /* 0x000000ffff007224 */ /* 0x002fca00078e0051 */
[----:B------:R1:W-:Y:S04]  /*17de0*/  STL [R1+0x334], R0 ;  /* 0x0003340001007387 */ /* 0x0003e80000100800 */
[----:B------:R3:W-:Y:S01]  /*17df0*/  STL [R1+0x340], R26 ;  /* 0x0003401a01007387 */ /* 0x0007e20000100800 */
[----:B-1----:R-:W-:-:S03]  /*17e00*/  MOV R0, R27 ;  /* 0x0000001b00007202 */ /* 0x002fc60000000f00 */
[----:B---3--:R-:W3:Y:S04]  /*17e10*/  LDL.LU.64 R26, [R1+0x380] ;  /* 0x00038000011a7983 */ /* 0x008ee80000300a00 */
[----:B------:R1:W-:Y:S04]  /*17e20*/  STL [R1+0x33c], R0 ;  /* 0x00033c0001007387 */ /* 0x0003e80000100800 */
[----:B------:R4:W-:Y:S01]  /*17e30*/  STL [R1+0x348], R28 ;  /* 0x0003481c01007387 */ /* 0x0009e20000100800 */
[----:B-1----:R-:W-:-:S03]  /*17e40*/  IMAD.MOV.U32 R0, RZ, RZ, R29 ;  /* 0x000000ffff007224 */ /* 0x002fc600078e001d */
[----:B----4-:R-:W-:Y:S04]  /*17e50*/  STL [R1+0x350], R82 ;  /* 0x0003505201007387 */ /* 0x010fe80000100800 */
[----:B------:R1:W-:Y:S04]  /*17e60*/  STL [R1+0x344], R0 ;  /* 0x0003440001007387 */ /* 0x0003e80000100800 */
[----:B------:R-:W4:Y:S01]  /*17e70*/  LDL.LU.64 R28, [R1+0x618] ;  /* 0x00061800011c7983 */ /* 0x000f220000300a00 */
[----:B-1----:R-:W-:-:S05]  /*17e80*/  IMAD.MOV.U32 R0, RZ, RZ, R83 ;  /* 0x000000ffff007224 */ /* 0x002fca00078e0053 */
[----:B------:R1:W-:Y:S04]  /*17e90*/  STL [R1+0x34c], R0 ;  /* 0x00034c0001007387 */ /* 0x0003e80000100800 */
[----:B------:R1:W-:Y:S02]  /*17ea0*/  STL [R1+0x358], R30 ;  /* 0x0003581e01007387 */ /* 0x0003e40000100800 */
[----:B-1----:R-:W-:Y:S02]  /*17eb0*/  MOV R0, R31 ;  /* 0x0000001f00007202 */ /* 0x002fe40000000f00 */
[----:B------:R-:W4:Y:S04]  /*17ec0*/  LDL.LU.64 R30, [R1+0x390] ;  /* 0x00039000011e7983 */ /* 0x000f280000300a00 */
[----:B------:R1:W-:Y:S04]  /*17ed0*/  STL [R1+0x354], R0 ;  /* 0x0003540001007387 */ /* 0x0003e80000100800 */
[----:B------:R1:W-:Y:S02]  /*17ee0*/  STL [R1+0x360], R38 ;  /* 0x0003602601007387 */ /* 0x0003e40000100800 */
[----:B-1----:R-:W-:-:S02]  /*17ef0*/  IMAD.MOV.U32 R0, RZ, RZ, R39 ;  /* 0x000000ffff007224 */ /* 0x002fc400078e0027 */
[----:B------:R-:W4:Y:S04]  /*17f00*/  LDL.LU.64 R38, [R1+0x398] ;  /* 0x0003980001267983 */ /* 0x000f280000300a00 */
[----:B------:R1:W-:Y:S04]  /*17f10*/  STL [R1+0x35c], R0 ;  /* 0x00035c0001007387 */ /* 0x0003e80000100800 */
[----:B------:R-:W-:Y:S01]  /*17f20*/  STL [R1+0x368], R84 ;  /* 0x0003685401007387 */ /* 0x000fe20000100800 */
[----:B-1----:R-:W-:-:S05]  /*17f30*/  IMAD.MOV.U32 R0, RZ, RZ, R85 ;  /* 0x000000ffff007224 */ /* 0x002fca00078e0055 */
[----:B------:R1:W-:Y:S04]  /*17f40*/  STL [R1+0x364], R0 ;  /* 0x0003640001007387 */ /* 0x0003e80000100800 */
[----:B------:R-:W-:Y:S04]  /*17f50*/  STL [R1+0x370], R86 ;  /* 0x0003705601007387 */ /* 0x000fe80000100800 */
[----:B------:R-:W4:Y:S01]  /*17f60*/  LDL.LU.64 R78, [R1+0x3a0] ;  /* 0x0003a000014e7983 */ /* 0x000f220000300a00 */
[----:B-1----:R-:W-:-:S05]  /*17f70*/  MOV R0, R87 ;  /* 0x0000005700007202 */ /* 0x002fca0000000f00 */
[----:B------:R1:W-:Y:S04]  /*17f80*/  STL [R1+0x36c], R0 ;  /* 0x00036c0001007387 */ /* 0x0003e80000100800 */
[----:B--2---:R-:W-:Y:S04]  /*17f90*/  STL [R1+0x378], R24 ;  /* 0x0003781801007387 */ /* 0x004fe80000100800 */
[----:B------:R-:W2:Y:S01]  /*17fa0*/  LDL.LU.64 R80, [R1+0x620] ;  /* 0x0006200001507983 */ /* 0x000ea20000300a00 */
[----:B-1----:R-:W-:-:S03]  /*17fb0*/  IMAD.MOV.U32 R0, RZ, RZ, R25 ;  /* 0x000000ffff007224 */ /* 0x002fc600078e0019 */
[----:B------:R-:W2:Y:S04]  /*17fc0*/  LDL.LU.64 R82, [R1+0x3b0] ;  /* 0x0003b00001527983 */ /* 0x000ea80000300a00 */
[----:B------:R1:W-:Y:S04]  /*17fd0*/  STL [R1+0x374], R0 ;  /* 0x0003740001007387 */ /* 0x0003e80000100800 */
[----:B---3--:R-:W-:Y:S04]  /*17fe0*/  STL [R1+0x380], R26 ;  /* 0x0003801a01007387 */ /* 0x008fe80000100800 */
[----:B------:R-:W3:Y:S01]  /*17ff0*/  LDL.LU.64 R84, [R1+0x3b8] ;  /* 0x0003b80001547983 */ /* 0x000ee20000300a00 */
[----:B-1----:R-:W-:-:S03]  /*18000*/  IMAD.MOV.U32 R0, RZ, RZ, R27 ;  /* 0x000000ffff007224 */ /* 0x002fc600078e001b */
[----:B------:R-:W3:Y:S04]  /*18010*/  LDL.LU.64 R86, [R1+0x3c0] ;  /* 0x0003c00001567983 */ /* 0x000ee80000300a00 */
[----:B------:R1:W-:Y:S04]  /*18020*/  STL [R1+0x37c], R0 ;  /* 0x00037c0001007387 */ /* 0x0003e80000100800 */
[----:B----4-:R4:W-:Y:S04]  /*18030*/  STL [R1+0x388], R28 ;  /* 0x0003881c01007387 */ /* 0x0109e80000100800 */
[----:B------:R-:W3:Y:S01]  /*18040*/  LDL.LU.64 R24, [R1+0x688] ;  /* 0x0006880001187983 */ /* 0x000ee20000300a00 */
[----:B-1----:R-:W-:-:S03]  /*18050*/  MOV R0, R29 ;  /* 0x0000001d00007202 */ /* 0x002fc60000000f00 */
[----:B------:R-:W3:Y:S04]  /*18060*/  LDL.LU.64 R26, [R1+0x3d0] ;  /* 0x0003d000011a7983 */ /* 0x000ee80000300a00 */
[----:B------:R1:W-:Y:S04]  /*18070*/  STL [R1+0x384], R0 ;  /* 0x0003840001007387 */ /* 0x0003e80000100800 */
[----:B------:R1:W-:Y:S04]  /*18080*/  STL [R1+0x390], R30 ;  /* 0x0003901e01007387 */ /* 0x0003e80000100800 */
[----:B----4-:R-:W4:Y:S01]  /*18090*/  LDL.LU.64 R28, [R1+0x3d8] ;  /* 0x0003d800011c7983 */ /* 0x010f220000300a00 */
[----:B-1----:R-:W-:-:S03]  /*180a0*/  IMAD.MOV.U32 R0, RZ, RZ, R31 ;  /* 0x000000ffff007224 */ /* 0x002fc600078e001f */
[----:B------:R-:W4:Y:S04]  /*180b0*/  LDL.LU.64 R30, [R1+0x3e0] ;  /* 0x0003e000011e7983 */ /* 0x000f280000300a00 */
[----:B------:R1:W-:Y:S04]  /*180c0*/  STL [R1+0x38c], R0 ;  /* 0x00038c0001007387 */ /* 0x0003e80000100800 */
[----:B------:R1:W-:Y:S02]  /*180d0*/  STL [R1+0x398], R38 ;  /* 0x0003982601007387 */ /* 0x0003e40000100800 */
[----:B-1----:R-:W-:Y:S01]  /*180e0*/  IMAD.MOV.U32 R0, RZ, RZ, R39 ;  /* 0x000000ffff007224 */ /* 0x002fe200078e0027 */
[----:B------:R-:W-:Y:S01]  /*180f0*/  MOV R38, R54 ;  /* 0x0000003600267202 */ /* 0x000fe20000000f00 */
[----:B------:R-:W-:-:S02]  /*18100*/  IMAD.MOV.U32 R39, RZ, RZ, R55 ;  /* 0x000000ffff277224 */ /* 0x000fc400078e0037 */
[----:B------:R-:W4:Y:S04]  /*18110*/  LDL.LU.64 R54, [R1+0x3f0] ;  /* 0x0003f00001367983 */ /* 0x000f280000300a00 */
[----:B------:R1:W-:Y:S02]  /*18120*/  STL [R1+0x394], R0 ;  /* 0x0003940001007387 */ /* 0x0003e40000100800 */
[----:B-1----:R-:W-:Y:S02]  /*18130*/  IMAD.MOV.U32 R0, RZ, RZ, R79 ;  /* 0x000000ffff007224 */ /* 0x002fe400078e004f */
[----:B------:R-:W-:Y:S04]  /*18140*/  STL [R1+0x3a0], R78 ;  /* 0x0003a04e01007387 */ /* 0x000fe80000100800 */
[----:B------:R2:W-:Y:S02]  /*18150*/  STL [R1+0x39c], R0 ;  /* 0x00039c0001007387 */ /* 0x0005e40000100800 */
[----:B--2---:R-:W-:-:S02]  /*18160*/  MOV R0, R81 ;  /* 0x0000005100007202 */ /* 0x004fc40000000f00 */
[----:B------:R-:W-:Y:S04]  /*18170*/  STL [R1+0x3a8], R80 ;  /* 0x0003a85001007387 */ /* 0x000fe80000100800 */
[----:B------:R1:W-:Y:S04]  /*18180*/  STL [R1+0x3a4], R0 ;  /* 0x0003a40001007387 */ /* 0x0003e80000100800 */
[----:B------:R-:W-:Y:S01]  /*18190*/  STL [R1+0x3b0], R82 ;  /* 0x0003b05201007387 */ /* 0x000fe20000100800 */
[----:B-1----:R-:W-:-:S05]  /*181a0*/  IMAD.MOV.U32 R0, RZ, RZ, R83 ;  /* 0x000000ffff007224 */ /* 0x002fca00078e0053 */
[----:B------:R3:W-:Y:S02]  /*181b0*/  STL [R1+0x3ac], R0 ;  /* 0x0003ac0001007387 */ /* 0x0007e40000100800 */
[----:B---3--:R-:W-:Y:S02]  /*181c0*/  IMAD.MOV.U32 R0, RZ, RZ, R85 ;  /* 0x000000ffff007224 */ /* 0x008fe400078e0055 */
[----:B------:R-:W-:Y:S04]  /*181d0*/  STL [R1+0x3b8], R84 ;  /* 0x0003b85401007387 */ /* 0x000fe80000100800 */
[----:B------:R1:W-:Y:S04]  /*181e0*/  STL [R1+0x3b4], R0 ;  /* 0x0003b40001007387 */ /* 0x0003e80000100800 */
[----:B------:R-:W-:Y:S01]  /*181f0*/  STL [R1+0x3c0], R86 ;  /* 0x0003c05601007387 */ /* 0x000fe20000100800 */
[----:B-1----:R-:W-:-:S05]  /*18200*/  MOV R0, R87 ;  /* 0x0000005700007202 */ /* 0x002fca0000000f00 */
[----:B------:R1:W-:Y:S04]  /*18210*/  STL [R1+0x3bc], R0 ;  /* 0x0003bc0001007387 */ /* 0x0003e80000100800 */
[----:B------:R-:W-:Y:S01]  /*18220*/  STL [R1+0x3c8], R24 ;  /* 0x0003c81801007387 */ /* 0x000fe20000100800 */
[----:B-1----:R-:W-:-:S05]  /*18230*/  IMAD.MOV.U32 R0, RZ, RZ, R25 ;  /* 0x000000ffff007224 */ /* 0x002fca00078e0019 */
[----:B------:R1:W-:Y:S04]  /*18240*/  STL [R1+0x3c4], R0 ;  /* 0x0003c40001007387 */ /* 0x0003e80000100800 */
[----:B------:R-:W-:Y:S01]  /*18250*/  STL [R1+0x3d0], R26 ;  /* 0x0003d01a01007387 */ /* 0x000fe20000100800 */
[----:B-1----:R-:W-:-:S05]  /*18260*/  IMAD.MOV.U32 R0, RZ, RZ, R27 ;  /* 0x000000ffff007224 */ /* 0x002fca00078e001b */
[----:B------:R4:W-:Y:S02]  /*18270*/  STL [R1+0x3cc], R0 ;  /* 0x0003cc0001007387 */ /* 0x0009e40000100800 */
[----:B----4-:R-:W-:Y:S02]  /*18280*/  MOV R0, R29 ;  /* 0x0000001d00007202 */ /* 0x010fe40000000f00 */
[----:B------:R-:W-:Y:S04]  /*18290*/  STL [R1+0x3d8], R28 ;  /* 0x0003d81c01007387 */ /* 0x000fe80000100800 */
[----:B------:R1:W-:Y:S04]  /*182a0*/  STL [R1+0x3d4], R0 ;  /* 0x0003d40001007387 */ /* 0x0003e80000100800 */
[----:B------:R-:W-:Y:S01]  /*182b0*/  STL [R1+0x3e0], R30 ;  /* 0x0003e01e01007387 */ /* 0x000fe20000100800 */
[----:B-1----:R-:W-:-:S05]  /*182c0*/  IMAD.MOV.U32 R0, RZ, RZ, R31 ;  /* 0x000000ffff007224 */ /* 0x002fca00078e001f */
[----:B------:R1:W-:Y:S04]  /*182d0*/  STL [R1+0x3dc], R0 ;  /* 0x0003dc0001007387 */ /* 0x0003e80000100800 */
[----:B------:R-:W-:Y:S01]  /*182e0*/  STL [R1+0x3e8], R32 ;  /* 0x0003e82001007387 */ /* 0x000fe20000100800 */
[----:B-1----:R-:W-:-:S05]  /*182f0*/  IMAD.MOV.U32 R0, RZ, RZ, R33 ;  /* 0x000000ffff007224 */ /* 0x002fca00078e0021 */
[----:B------:R1:W-:Y:S04]  /*18300*/  STL [R1+0x3e4], R0 ;  /* 0x0003e40001007387 */ /* 0x0003e80000100800 */
[----:B------:R2:W-:Y:S01]  /*18310*/  STL [R1+0x3f0], R54 ;  /* 0x0003f03601007387 */ /* 0x0005e20000100800 */
[----:B-1----:R-:W-:-:S03]  /*18320*/  MOV R0, R55 ;  /* 0x0000003700007202 */ /* 0x002fc60000000f00 */
[----:B--2---:R-:W2:Y:S04]  /*18330*/  LDL.LU.64 R54, [R1+0x770] ;  /* 0x0007700001367983 */ /* 0x004ea80000300a00 */
[----:B------:R1:W-:Y:S04]  /*18340*/  STL [R1+0x3ec], R0 ;  /* 0x0003ec0001007387 */ /* 0x0003e80000100800 */
[----:B------:R3:W-:Y:S01]  /*18350*/  STL [R1+0x3f8], R40 ;  /* 0x0003f82801007387 */ /* 0x0007e20000100800 */
[----:B-1----:R-:W-:-:S03]  /*18360*/  IMAD.MOV.U32 R0, RZ, RZ, R41 ;  /* 0x000000ffff007224 */ /* 0x002fc600078e0029 */
[----:B---3--:R-:W3:Y:S04]  /*18370*/  LDL.LU.64 R40, [R1+0x450] ;  /* 0x0004500001287983 */ /* 0x008ee80000300a00 */
[----:B------:R1:W-:Y:S04]  /*18380*/  STL [R1+0x3f4], R0 ;  /* 0x0003f40001007387 */ /* 0x0003e80000100800 */
[----:B------:R4:W-:Y:S01]  /*18390*/  STL [R1+0x400], R42 ;  /* 0x0004002a01007387 */ /* 0x0009e20000100800 */
[----:B-1----:R-:W-:-:S03]  /*183a0*/  IMAD.MOV.U32 R0, RZ, RZ, R43 ;  /* 0x000000ffff007224 */ /* 0x002fc600078e002b */
[----:B----4-:R-:W4:Y:S04]  /*183b0*/  LDL.LU.64 R42, [R1+0x458] ;  /* 0x00045800012a7983 */ /* 0x010f280000300a00 */
[----:B------:R1:W-:Y:S04]  /*183c0*/  STL [R1+0x3fc], R0 ;  /* 0x0003fc0001007387 */ /* 0x0003e80000100800 */
[----:B------:R1:W-:Y:S02]  /*183d0*/  STL [R1+0x408], R44 ;  /* 0x0004082c01007387 */ /* 0x0003e40000100800 */
[----:B-1----:R-:W-:-:S02]  /*183e0*/  MOV R0, R45 ;  /* 0x0000002d00007202 */ /* 0x002fc40000000f00 */
[----:B------:R-:W4:Y:S04]  /*183f0*/  LDL.LU.64 R44, [R1+0x460] ;  /* 0x00046000012c7983 */ /* 0x000f280000300a00 */
[----:B------:R1:W-:Y:S04]  /*18400*/  STL [R1+0x404], R0 ;  /* 0x0004040001007387 */ /* 0x0003e80000100800 */
[----:B------:R1:W-:Y:S02]  /*18410*/  STL [R1+0x410], R34 ;  /* 0x0004102201007387 */ /* 0x0003e40000100800 */
[----:B-1----:R-:W-:-:S02]  /*18420*/  IMAD.MOV.U32 R0, RZ, RZ, R35 ;  /* 0x000000ffff007224 */ /* 0x002fc400078e0023 */
[----:B------:R-:W4:Y:S04]  /*18430*/  LDL.LU.64 R34, [R1+0x798] ;  /* 0x0007980001227983 */ /* 0x000f280000300a00 */
[----:B------:R1:W-:Y:S04]  /*18440*/  STL [R1+0x40c], R0 ;  /* 0x00040c0001007387 */ /* 0x0003e80000100800 */
[----:B------:R1:W-:Y:S02]  /*18450*/  STL [R1+0x418], R36 ;  /* 0x0004182401007387 */ /* 0x0003e40000100800 */
[----:B-1----:R-:W-:-:S02]  /*18460*/  IMAD.MOV.U32 R0, RZ, RZ, R37 ;  /* 0x000000ffff007224 */ /* 0x002fc400078e0025 */
[----:B------:R-:W4:Y:S04]  /*18470*/  LDL.LU.64 R36, [R1+0x470] ;  /* 0x0004700001247983 */ /* 0x000f280000300a00 */
        /* <DEDUP_REMOVED lines=21> */
[----:B--2---:R2:W-:Y:S01]  /*185d0*/  STL [R1+0x448], R54 ;  /* 0x0004483601007387 */ /* 0x0045e20000100800 */
[----:B-1----:R-:W-:-:S03]  /*185e0*/  IMAD.MOV.U32 R0, RZ, RZ, R55 ;  /* 0x000000ffff007224 */ /* 0x002fc600078e0037 */
[----:B--2---:R-:W2:Y:S04]  /*185f0*/  LDL.LU.64 R54, [R1+0x4a0] ;  /* 0x0004a00001367983 */ /* 0x004ea80000300a00 */
[----:B------:R1:W-:Y:S04]  /*18600*/  STL [R1+0x444], R0 ;  /* 0x0004440001007387 */ /* 0x0003e80000100800 */
[----:B---3--:R3:W-:Y:S01]  /*18610*/  STL [R1+0x450], R40 ;  /* 0x0004502801007387 */ /* 0x0087e20000100800 */
[----:B-1----:R-:W-:-:S03]  /*18620*/  MOV R0, R41 ;  /* 0x0000002900007202 */ /* 0x002fc60000000f00 */
[----:B---3--:R-:W3:Y:S04]  /*18630*/  LDL.LU.64 R40, [R1+0x7e8] ;  /* 0x0007e80001287983 */ /* 0x008ee80000300a00 */
[----:B------:R1:W-:Y:S04]  /*18640*/  STL [R1+0x44c], R0 ;  /* 0x00044c0001007387 */ /* 0x0003e80000100800 */
[----:B----4-:R4:W-:Y:S01]  /*18650*/  STL [R1+0x458], R42 ;  /* 0x0004582a01007387 */ /* 0x0109e20000100800 */
[----:B-1----:R-:W-:-:S03]  /*18660*/  IMAD.MOV.U32 R0, RZ, RZ, R43 ;  /* 0x000000ffff007224 */ /* 0x002fc600078e002b */
[----:B----4-:R-:W4:Y:S04]  /*18670*/  LDL.LU.64 R42, [R1+0x4b0] ;  /* 0x0004b000012a7983 */ /* 0x010f280000300a00 */
        /* <DEDUP_REMOVED lines=33> */
[----:B--2---:R2:W-:Y:S01]  /*18890*/  STL [R1+0x4a0], R54 ;  /* 0x0004a03601007387 */ /* 0x0045e20000100800 */
[----:B-1----:R-:W-:-:S03]  /*188a0*/  IMAD.MOV.U32 R0, RZ, RZ, R55 ;  /* 0x000000ffff007224 */ /* 0x002fc600078e0037 */
[----:B--2---:R-:W2:Y:S04]  /*188b0*/  LDL.LU.64 R54, [R1+0x4f8] ;  /* 0x0004f80001367983 */ /* 0x004ea80000300a00 */
[----:B------:R1:W-:Y:S04]  /*188c0*/  STL [R1+0x49c], R0 ;  /* 0x00049c0001007387 */ /* 0x0003e80000100800 */
[----:B---3--:R3:W-:Y:S01]  /*188d0*/  STL [R1+0x4a8], R40 ;  /* 0x0004a82801007387 */ /* 0x0087e20000100800 */
[----:B-1----:R-:W-:-:S03]  /*188e0*/  IMAD.MOV.U32 R0, RZ, RZ, R41 ;  /* 0x000000ffff007224 */ /* 0x002fc600078e0029 */
[----:B---3--:R-:W3:Y:S04]  /*188f0*/  LDL.LU.64 R40, [R1+0x500] ;  /* 0x0005000001287983 */ /* 0x008ee80000300a00 */
[----:B------:R1:W-:Y:S04]  /*18900*/  STL [R1+0x4a4], R0 ;  /* 0x0004a40001007387 */ /* 0x0003e80000100800 */
[----:B----4-:R4:W-:Y:S01]  /*18910*/  STL [R1+0x4b0], R42 ;  /* 0x0004b02a01007387 */ /* 0x0109e20000100800 */
[----:B-1----:R-:W-:-:S03]  /*18920*/  MOV R0, R43 ;  /* 0x0000002b00007202 */ /* 0x002fc60000000f00 */
[----:B----4-:R-:W4:Y:S04]  /*18930*/  LDL.LU.64 R42, [R1+0x890] ;  /* 0x00089000012a7983 */ /* 0x010f280000300a00 */
        /* <DEDUP_REMOVED lines=33> */
[----:B--2---:R2:W-:Y:S01]  /*18b50*/  STL [R1+0x4f8], R54 ;  /* 0x0004f83601007387 */ /* 0x0045e20000100800 */
[----:B-1----:R-:W-:-:S03]  /*18b60*/  MOV R0, R55 ;  /* 0x0000003700007202 */ /* 0x002fc60000000f00 */
[----:B--2---:R-:W2:Y:S04]  /*18b70*/  LDL.LU.64 R54, [R1+0x558] ;  /* 0x0005580001367983 */ /* 0x004ea80000300a00 */
[----:B------:R1:W-:Y:S04]  /*18b80*/  STL [R1+0x4f4], R0 ;  /* 0x0004f40001007387 */ /* 0x0003e80000100800 */
[----:B---3--:R3:W-:Y:S01]  /*18b90*/  STL [R1+0x500], R40 ;  /* 0x0005002801007387 */ /* 0x0087e20000100800 */
[----:B-1----:R-:W-:-:S03]  /*18ba0*/  IMAD.MOV.U32 R0, RZ, RZ, R41 ;  /* 0x000000ffff007224 */ /* 0x002fc600078e0029 */
[----:B---3--:R-:W3:Y:S04]  /*18bb0*/  LDL.LU.64 R40, [R1+0x560] ;  /* 0x0005600001287983 */ /* 0x008ee80000300a00 */
[----:B------:R1:W-:Y:S04]  /*18bc0*/  STL [R1+0x4fc], R0 ;  /* 0x0004fc0001007387 */ /* 0x0003e80000100800 */
[----:B----4-:R4:W-:Y:S01]  /*18bd0*/  STL [R1+0x508], R42 ;  /* 0x0005082a01007387 */ /* 0x0109e20000100800 */
        /* <DEDUP_REMOVED lines=275> */
[----:B------:R-:W-:Y:S04]  /*19d10*/  STL [R1+0x730], R36 ;  /* 0x0007302401007387 */ /* 0x000fe80000100800 */
        /* <DEDUP_REMOVED lines=19> */
[----:B------:R-:W-:Y:S04]  /*19e50*/  STL [R1+0x758], R38 ;  /* 0x0007582601007387 */ /* 0x000fe80000100800 */
[----:B------:R-:W4:Y:S01]  /*19e60*/  LDL.LU.64 R36, [R1+0x7b0] ;  /* 0x0007b00001247983 */ /* 0x000f220000300a00 */
[----:B-1----:R-:W-:-:S05]  /*19e70*/  IMAD.MOV.U32 R0, RZ, RZ, R39 ;  /* 0x000000ffff007224 */ /* 0x002fca00078e0027 */
[----:B------:R2:W-:Y:S02]  /*19e80*/  STL [R1+0x754], R0 ;  /* 0x0007540001007387 */ /* 0x0005e40000100800 */
[----:B--2---:R-:W-:Y:S02]  /*19e90*/  IMAD.MOV.U32 R0, RZ, RZ, R55 ;  /* 0x000000ffff007224 */ /* 0x004fe400078e0037 */
[----:B------:R1:W-:Y:S04]  /*19ea0*/  STL [R1+0x760], R54 ;  /* 0x0007603601007387 */ /* 0x0003e80000100800 */
[----:B-1----:R-:W2:Y:S04]  /*19eb0*/  LDL.LU.64 R54, [R1+0x7b8] ;  /* 0x0007b80001367983 */ /* 0x002ea80000300a00 */
[----:B------:R1:W-:Y:S04]  /*19ec0*/  STL [R1+0x75c], R0 ;  /* 0x00075c0001007387 */ /* 0x0003e80000100800 */
[----:B---3--:R3:W-:Y:S04]  /*19ed0*/  STL [R1+0x768], R40 ;  /* 0x0007682801007387 */ /* 0x0087e80000100800 */
[----:B------:R-:W2:Y:S01]  /*19ee0*/  LDL.LU.64 R38, [R1+0x7c0] ;  /* 0x0007c00001267983 */ /* 0x000ea20000300a00 */
[----:B-1----:R-:W-:-:S03]  /*19ef0*/  MOV R0, R41 ;  /* 0x0000002900007202 */ /* 0x002fc60000000f00 */
[----:B----4-:R-:W-:Y:S04]  /*19f00*/  STL [R1+0x770], R42 ;  /* 0x0007702a01007387 */ /* 0x010fe80000100800 */
[----:B------:R1:W-:Y:S04]  /*19f10*/  STL [R1+0x764], R0 ;  /* 0x0007640001007387 */ /* 0x0003e80000100800 */
[----:B---3--:R-:W3:Y:S01]  /*19f20*/  LDL.LU.64 R40, [R1+0xa00] ;  /* 0x000a000001287983 */ /* 0x008ee20000300a00 */
[----:B-1----:R-:W-:-:S03]  /*19f30*/  IMAD.MOV.U32 R0, RZ, RZ, R43 ;  /* 0x000000ffff007224 */ /* 0x002fc600078e002b */
[----:B------:R-:W-:Y:S04]  /*19f40*/  STL [R1+0x778], R44 ;  /* 0x0007782c01007387 */ /* 0x000fe80000100800 */
[----:B------:R1:W-:Y:S04]  /*19f50*/  STL [R1+0x76c], R0 ;  /* 0x00076c0001007387 */ /* 0x0003e80000100800 */
[----:B------:R-:W4:Y:S01]  /*19f60*/  LDL.LU.64 R42, [R1+0x7d0] ;  /* 0x0007d000012a7983 */ /* 0x000f220000300a00 */
[----:B-1----:R-:W-:-:S03]  /*19f70*/  IMAD.MOV.U32 R0, RZ, RZ, R45 ;  /* 0x000000ffff007224 */ /* 0x002fc600078e002d */
[----:B------:R-:W-:Y:S04]  /*19f80*/  STL [R1+0x780], R34 ;  /* 0x0007802201007387 */ /* 0x000fe80000100800 */
[----:B------:R1:W-:Y:S04]  /*19f90*/  STL [R1+0x774], R0 ;  /* 0x0007740001007387 */ /* 0x0003e80000100800 */
[----:B------:R-:W4:Y:S01]  /*19fa0*/  LDL.LU.64 R44, [R1+0x7d8] ;  /* 0x0007d800012c7983 */ /* 0x000f220000300a00 */
[----:B-1----:R-:W-:-:S03]  /*19fb0*/  MOV R0, R35 ;  /* 0x0000002300007202 */ /* 0x002fc60000000f00 */
[----:B------:R-:W-:Y:S04]  /*19fc0*/  STL [R1+0x788], R32 ;  /* 0x0007882001007387 */ /* 0x000fe80000100800 */
[----:B------:R1:W-:Y:S04]  /*19fd0*/  STL [R1+0x77c], R0 ;  /* 0x00077c0001007387 */ /* 0x0003e80000100800 */
[----:B------:R-:W4:Y:S01]  /*19fe0*/  LDL.LU.64 R34, [R1+0x7e0] ;  /* 0x0007e00001227983 */ /* 0x000f220000300a00 */
[----:B-1----:R-:W-:-:S03]  /*19ff0*/  IMAD.MOV.U32 R0, RZ, RZ, R33 ;  /* 0x000000ffff007224 */ /* 0x002fc600078e0021 */
[----:B------:R-:W-:Y:S04]  /*1a000*/  STL [R1+0x790], R46 ;  /* 0x0007902e01007387 */ /* 0x000fe80000100800 */
[----:B------:R1:W-:Y:S02]  /*1a010*/  STL [R1+0x784], R0 ;  /* 0x0007840001007387 */ /* 0x0003e40000100800 */
[----:B-1----:R-:W-:Y:S02]  /*1a020*/  IMAD.MOV.U32 R0, RZ, RZ, R47 ;  /* 0x000000ffff007224 */ /* 0x002fe400078e002f */
        /* <DEDUP_REMOVED lines=17> */
[----:B------:R2:W-:Y:S02]  /*1a140*/  STL [R1+0x7ac], R0 ;  /* 0x0007ac0001007387 */ /* 0x0005e40000100800 */
[----:B--2---:R-:W-:Y:S02]  /*1a150*/  IMAD.MOV.U32 R0, RZ, RZ, R55 ;  /* 0x000000ffff007224 */ /* 0x004fe400078e0037 */
[----:B------:R1:W-:Y:S04]  /*1a160*/  STL [R1+0x7b8], R54 ;  /* 0x0007b83601007387 */ /* 0x0003e80000100800 */
[----:B------:R-:W-:Y:S04]  /*1a170*/  STL [R1+0x7c0], R38 ;  /* 0x0007c02601007387 */ /* 0x000fe80000100800 */
[----:B------:R2:W-:Y:S04]  /*1a180*/  STL [R1+0x7b4], R0 ;  /* 0x0007b40001007387 */ /* 0x0005e80000100800 */
[----:B-1----:R-:W4:Y:S01]  /*1a190*/  LDL.LU.64 R54, [R1+0x810] ;  /* 0x0008100001367983 */ /* 0x002f220000300a00 */
[----:B--2---:R-:W-:-:S03]  /*1a1a0*/  IMAD.MOV.U32 R0, RZ, RZ, R39 ;  /* 0x000000ffff007224 */ /* 0x004fc600078e0027 */
[----:B---3--:R-:W-:Y:S04]  /*1a1b0*/  STL [R1+0x7c8], R40 ;  /* 0x0007c82801007387 */ /* 0x008fe80000100800 */
[----:B------:R1:W-:Y:S04]  /*1a1c0*/  STL [R1+0x7bc], R0 ;  /* 0x0007bc0001007387 */ /* 0x0003e80000100800 */
[----:B------:R-:W2:Y:S01]  /*1a1d0*/  LDL.LU.64 R38, [R1+0x818] ;  /* 0x0008180001267983 */ /* 0x000ea20000300a00 */
[----:B-1----:R-:W-:-:S03]  /*1a1e0*/  MOV R0, R41 ;  /* 0x0000002900007202 */ /* 0x002fc60000000f00 */
[----:B----4-:R-:W-:Y:S04]  /*1a1f0*/  STL [R1+0x7d0], R42 ;  /* 0x0007d02a01007387 */ /* 0x010fe80000100800 */
[----:B------:R1:W-:Y:S04]  /*1a200*/  STL [R1+0x7c4], R0 ;  /* 0x0007c40001007387 */ /* 0x0003e80000100800 */
[----:B------:R-:W3:Y:S01]  /*1a210*/  LDL.LU.64 R40, [R1+0x820] ;  /* 0x0008200001287983 */ /* 0x000ee20000300a00 */
[----:B-1----:R-:W-:-:S03]  /*1a220*/  IMAD.MOV.U32 R0, RZ, RZ, R43 ;  /* 0x000000ffff007224 */ /* 0x002fc600078e002b */
[----:B------:R-:W-:Y:S04]  /*1a230*/  STL [R1+0x7d8], R44 ;  /* 0x0007d82c01007387 */ /* 0x000fe80000100800 */
[----:B------:R1:W-:Y:S04]  /*1a240*/  STL [R1+0x7cc], R0 ;  /* 0x0007cc0001007387 */ /* 0x0003e80000100800 */
[----:B------:R-:W4:Y:S01]  /*1a250*/  LDL.LU.64 R42, [R1+0xa18] ;  /* 0x000a1800012a7983 */ /* 0x000f220000300a00 */
[----:B-1----:R-:W-:-:S03]  /*1a260*/  IMAD.MOV.U32 R0, RZ, RZ, R45 ;  /* 0x000000ffff007224 */ /* 0x002fc600078e002d */
[----:B------:R-:W-:Y:S04]  /*1a270*/  STL [R1+0x7e0], R34 ;  /* 0x0007e02201007387 */ /* 0x000fe80000100800 */
[----:B------:R1:W-:Y:S04]  /*1a280*/  STL [R1+0x7d4], R0 ;  /* 0x0007d40001007387 */ /* 0x0003e80000100800 */
[----:B------:R-:W4:Y:S04]  /*1a290*/  LDL.LU.64 R44, [R1+0x830] ;  /* 0x00083000012c7983 */ /* 0x000f280000300a00 */
[----:B------:R-:W4:Y:S01]  /*1a2a0*/  LDL.LU.64 R32, [R1+0x838] ;  /* 0x0008380001207983 */ /* 0x000f220000300a00 */
[----:B-1----:R-:W-:-:S05]  /*1a2b0*/  MOV R0, R35 ;  /* 0x0000002300007202 */ /* 0x002fca0000000f00 */
[----:B------:R1:W-:Y:S04]  /*1a2c0*/  STL [R1+0x7dc], R0 ;  /* 0x0007dc0001007387 */ /* 0x0003e80000100800 */
[----:B------:R1:W-:Y:S02]  /*1a2d0*/  STL [R1+0x7e8], R46 ;  /* 0x0007e82e01007387 */ /* 0x0003e40000100800 */
[----:B-1----:R-:W-:Y:S02]  /*1a2e0*/  IMAD.MOV.U32 R0, RZ, RZ, R47 ;  /* 0x000000ffff007224 */ /* 0x002fe400078e002f */
[----:B------:R-:W4:Y:S04]  /*1a2f0*/  LDL.LU.64 R46, [R1+0x840] ;  /* 0x00084000012e7983 */ /* 0x000f280000300a00 */
[----:B------:R1:W-:Y:S04]  /*1a300*/  STL [R1+0x7e4], R0 ;  /* 0x0007e40001007387 */ /* 0x0003e80000100800 */
[----:B------:R1:W-:Y:S02]  /*1a310*/  STL [R1+0x7f0], R48 ;  /* 0x0007f03001007387 */ /* 0x0003e40000100800 */
[----:B-1----:R-:W-:-:S02]  /*1a320*/  IMAD.MOV.U32 R0, RZ, RZ, R49 ;  /* 0x000000ffff007224 */ /* 0x002fc400078e0031 */
[----:B------:R-:W4:Y:S04]  /*1a330*/  LDL.LU.64 R48, [R1+0x848] ;  /* 0x0008480001307983 */ /* 0x000f280000300a00 */
[----:B------:R1:W-:Y:S04]  /*1a340*/  STL [R1+0x7ec], R0 ;  /* 0x0007ec0001007387 */ /* 0x0003e80000100800 */
        /* <DEDUP_REMOVED lines=8> */
[----:B------:R1:W-:Y:S04]  /*1a3d0*/  STL [R1+0x7fc], R0 ;  /* 0x0007fc0001007387 */ /* 0x0003e80000100800 */
[----:B------:R-:W4:Y:S01]  /*1a3e0*/  LDL.LU.64 R52, [R1+0x860] ;  /* 0x0008600001347983 */ /* 0x000f220000300a00 */
[----:B-1----:R-:W-:-:S03]  /*1a3f0*/  IMAD.MOV.U32 R0, RZ, RZ, R37 ;  /* 0x000000ffff007224 */ /* 0x002fc600078e0025 */
        /* <DEDUP_REMOVED lines=20> */
[----:B------:R-:W-:Y:S04]  /*1a540*/  STL [R1+0x838], R32 ;  /* 0x0008382001007387 */ /* 0x000fe80000100800 */
[----:B------:R1:W-:Y:S04]  /*1a550*/  STL [R1+0x82c], R0 ;  /* 0x00082c0001007387 */ /* 0x0003e80000100800 */
[----:B------:R-:W4:Y:S01]  /*1a560*/  LDL.LU.64 R44, [R1+0x898] ;  /* 0x00089800012c7983 */ /* 0x000f220000300a00 */
[----:B-1----:R-:W-:-:S03]  /*1a570*/  IMAD.MOV.U32 R0, RZ, RZ, R33 ;  /* 0x000000ffff007224 */ /* 0x002fc600078e0021 */
[----:B------:R-:W-:Y:S04]  /*1a580*/  STL [R1+0x840], R46 ;  /* 0x0008402e01007387 */ /* 0x000fe80000100800 */
[----:B------:R1:W-:Y:S02]  /*1a590*/  STL [R1+0x834], R0 ;  /* 0x0008340001007387 */ /* 0x0003e40000100800 */
[----:B-1----:R-:W-:Y:S02]  /*1a5a0*/  MOV R0, R47 ;  /* 0x0000002f00007202 */ /* 0x002fe40000000f00 */
[----:B------:R-:W4:Y:S04]  /*1a5b0*/  LDL.LU.64 R46, [R1+0x8a0] ;  /* 0x0008a000012e7983 */ /* 0x000f280000300a00 */
        /* <DEDUP_REMOVED lines=23> */
[----:B--2---:R-:W-:Y:S04]  /*1a730*/  STL [R1+0x878], R38 ;  /* 0x0008782601007387 */ /* 0x004fe80000100800 */
[----:B------:R-:W2:Y:S01]  /*1a740*/  LDL.LU.64 R24, [R1+0x8c8] ;  /* 0x0008c80001187983 */ /* 0x000ea20000300a00 */
[----:B-1----:R-:W-:-:S05]  /*1a750*/  IMAD.MOV.U32 R0, RZ, RZ, R39 ;  /* 0x000000ffff007224 */ /* 0x002fca00078e0027 */
[----:B------:R1:W-:Y:S04]  /*1a760*/  STL [R1+0x874], R0 ;  /* 0x0008740001007387 */ /* 0x0003e80000100800 */
[----:B---3--:R-:W-:Y:S01]  /*1a770*/  STL [R1+0x880], R40 ;  /* 0x0008802801007387 */ /* 0x008fe20000100800 */
[----:B-1----:R-:W-:-:S03]  /*1a780*/  IMAD.MOV.U32 R0, RZ, RZ, R41 ;  /* 0x000000ffff007224 */ /* 0x002fc600078e0029 */
[----:B------:R-:W3:Y:S04]  /*1a790*/  LDL.LU.64 R26, [R1+0x8d8] ;  /* 0x0008d800011a7983 */ /* 0x000ee80000300a00 */
[----:B------:R1:W-:Y:S04]  /*1a7a0*/  STL [R1+0x87c], R0 ;  /* 0x00087c0001007387 */ /* 0x0003e80000100800 */
[----:B----4-:R-:W-:Y:S04]  /*1a7b0*/  STL [R1+0x888], R42 ;  /* 0x0008882a01007387 */ /* 0x010fe80000100800 */
[----:B------:R-:W4:Y:S01]  /*1a7c0*/  LDL.LU.64 R28, [R1+0x8e0] ;  /* 0x0008e000011c7983 */ /* 0x000f220000300a00 */
[----:B-1----:R-:W-:-:S03]  /*1a7d0*/  MOV R0, R43 ;  /* 0x0000002b00007202 */ /* 0x002fc60000000f00 */
[----:B------:R-:W4:Y:S04]  /*1a7e0*/  LDL.LU.64 R30, [R1+0x8e8] ;  /* 0x0008e800011e7983 */ /* 0x000f280000300a00 */
[----:B------:R1:W-:Y:S04]  /*1a7f0*/  STL [R1+0x884], R0 ;  /* 0x0008840001007387 */ /* 0x0003e80000100800 */
[----:B------:R-:W-:Y:S04]  /*1a800*/  STL [R1+0x890], R44 ;  /* 0x0008902c01007387 */ /* 0x000fe80000100800 */
[----:B------:R-:W4:Y:S01]  /*1a810*/  LDL.LU.64 R32, [R1+0x8f0] ;  /* 0x0008f00001207983 */ /* 0x000f220000300a00 */
[----:B-1----:R-:W-:-:S03]  /*1a820*/  IMAD.MOV.U32 R0, RZ, RZ, R45 ;  /* 0x000000ffff007224 */ /* 0x002fc600078e002d */
        /* <DEDUP_REMOVED lines=20> */
[----:B------:R-:W4:Y:S04]  /*1a970*/  LDL.64 R50, [R1+0x940] ;  /* 0x0009400001327983 */ /* 0x000f280000100a00 */
[----:B------:R1:W-:Y:S02]  /*1a980*/  STL [R1+0x8ac], R0 ;  /* 0x0008ac0001007387 */ /* 0x0003e40000100800 */
[----:B-1----:R-:W-:Y:S02]  /*1a990*/  MOV R0, R55 ;  /* 0x0000003700007202 */ /* 0x002fe40000000f00 */
[----:B------:R1:W-:Y:S04]  /*1a9a0*/  STL [R1+0x8b8], R54 ;  /* 0x0008b83601007387 */ /* 0x0003e80000100800 */
[----:B------:R-:W4:Y:S04]  /*1a9b0*/  LDL.64 R52, [R1+0x950] ;  /* 0x0009500001347983 */ /* 0x000f280000100a00 */
[----:B--2---:R-:W-:Y:S04]  /*1a9c0*/  STL [R1+0x8c0], R24 ;  /* 0x0008c01801007387 */ /* 0x004fe80000100800 */
[----:B------:R2:W-:Y:S04]  /*1a9d0*/  STL [R1+0x8b4], R0 ;  /* 0x0008b40001007387 */ /* 0x0005e80000100800 */
[----:B-1----:R-:W4:Y:S01]  /*1a9e0*/  LDL.LU.64 R54, [R1+0x960] ;  /* 0x0009600001367983 */ /* 0x002f220000300a00 */
[----:B--2---:R-:W-:-:S03]  /*1a9f0*/  IMAD.MOV.U32 R0, RZ, RZ, R25 ;  /* 0x000000ffff007224 */ /* 0x004fc600078e0019 */
[----:B---3--:R-:W-:Y:S04]  /*1aa00*/  STL [R1+0x8c8], R26 ;  /* 0x0008c81a01007387 */ /* 0x008fe80000100800 */
[----:B------:R1:W-:Y:S02]  /*1aa10*/  STL [R1+0x8bc], R0 ;  /* 0x0008bc0001007387 */ /* 0x0003e40000100800 */
[----:B-1----:R-:W-:Y:S02]  /*1aa20*/  IMAD.MOV.U32 R0, RZ, RZ, R27 ;  /* 0x000000ffff007224 */ /* 0x002fe400078e001b */
[----:B----4-:R-:W-:Y:S04]  /*1aa30*/  STL [R1+0x8d0], R28 ;  /* 0x0008d01c01007387 */ /* 0x010fe80000100800 */
        /* <DEDUP_REMOVED lines=10> */
[----:B-1----:R-:W-:Y:S02]  /*1aae0*/  MOV R0, R35 ;  /* 0x0000002300007202 */ /* 0x002fe40000000f00 */
        /* <DEDUP_REMOVED lines=22> */
[----:B------:R1:W-:Y:S02]  /*1ac50*/  STL [R1+0x91c], R0 ;  /* 0x00091c0001007387 */ /* 0x0003e40000100800 */
[----:B-1----:R-:W-:Y:S01]  /*1ac60*/  IMAD.MOV.U32 R0, RZ, RZ, R51 ;  /* 0x000000ffff007224 */ /* 0x002fe200078e0033 */
[----:B------:R-:W-:Y:S01]  /*1ac70*/  USHF.R.S32.HI UR6, URZ, 0x1f, UR7 ;  /* 0x0000001f3f067899 */ /* 0x000fe20008011407 */
[----:B------:R-:W-:Y:S01]  /*1ac80*/  MOV R8, RZ ;  /* 0x000000ff00087202 */ /* 0x000fe20000000f00 */
[----:B------:R-:W-:Y:S01]  /*1ac90*/  USHF.R.S32.HI UR11, URZ, 0x1f, UR8 ;  /* 0x0000001f3f0b7899 */ /* 0x000fe20008011408 */
[----:B------:R-:W-:Y:S02]  /*1aca0*/  CS2R R216, SRZ ;  /* 0x0000000000d87805 */ /* 0x000fe4000001ff00 */
[----:B------:R-:W-:Y:S02]  /*1acb0*/  CS2R R218, SRZ ;  /* 0x0000000000da7805 */ /* 0x000fe4000001ff00 */
[----:B------:R-:W-:-:S02]  /*1acc0*/  CS2R R220, SRZ ;  /* 0x0000000000dc7805 */ /* 0x000fc4000001ff00 */
[----:B------:R-:W-:Y:S02]  /*1acd0*/  CS2R R222, SRZ ;  /* 0x0000000000de7805 */ /* 0x000fe4000001ff00 */
[----:B------:R-:W-:Y:S01]  /*1ace0*/  CS2R R224, SRZ ;  /* 0x0000000000e07805 */ /* 0x000fe2000001ff00 */
[----:B------:R-:W-:Y:S04]  /*1acf0*/  STL [R1+0x930], R52 ;  /* 0x0009303401007387 */ /* 0x000fe80000100800 */
[----:B------:R1:W-:Y:S02]  /*1ad00*/  STL [R1+0x924], R0 ;  /* 0x0009240001007387 */ /* 0x0003e40000100800 */
[----:B-1----:R-:W-:Y:S01]  /*1ad10*/  MOV R0, R53 ;  /* 0x0000003500007202 */ /* 0x002fe20000000f00 */
[----:B------:R-:W-:-:S04]  /*1ad20*/  IMAD.MOV.U32 R3, RZ, RZ, R55 ;  /* 0x000000ffff037224 */ /* 0x000fc800078e0037 */
[----:B------:R-:W-:Y:S04]  /*1ad30*/  STL [R1+0x92c], R0 ;  /* 0x00092c0001007387 */ /* 0x000fe80000100800 */
[----:B------:R-:W-:Y:S04]  /*1ad40*/  STL [R1+0x938], R54 ;  /* 0x0009383601007387 */ /* 0x000fe80000100800 */
[----:B------:R1:W-:Y:S04]  /*1ad50*/  STL [R1+0x934], R3 ;  /* 0x0009340301007387 */ /* 0x0003e80000100800 */
[----:B------:R2:W-:Y:S01]  /*1ad60*/  STL [R1+0x940], R4 ;  /* 0x0009400401007387 */ /* 0x0005e20000100800 */
[----:B-1----:R-:W-:-:S05]  /*1ad70*/  IMAD.MOV.U32 R3, RZ, RZ, R5 ;  /* 0x000000ffff037224 */ /* 0x002fca00078e0005 */
[----:B------:R2:W-:Y:S04]  /*1ad80*/  STL [R1+0x93c], R3 ;  /* 0x00093c0301007387 */ /* 0x0005e80000100800 */
        /* <DEDUP_REMOVED lines=31> */
[----:B------:R2:W-:Y:S01]  /*1af80*/  STL [R1+0x7c], RZ ;  /* 0x00007cff01007387 */ /* 0x0005e20000100800 */
[----:B------:R-:W-:-:S04]  /*1af90*/  SHF.R.S32.HI R0, RZ, 0x1f, R2 ;  /* 0x0000001fff007819 */ /* 0x000fc80000011402 */
[----:B------:R-:W-:-:S04]  /*1afa0*/  LEA.HI R0, R0, R2, RZ, 0x6 ;  /* 0x0000000200007211 */ /* 0x000fc800078f30ff */
[----:B------:R-:W-:Y:S02]  /*1afb0*/  SHF.R.S32.HI R0, RZ, 0x6, R0 ;  /* 0x00000006ff007819 */ /* 0x000fe40000011400 */
        /* <DEDUP_REMOVED lines=106> */
[----:B------:R-:W-:Y:S01]  /*1b660*/  CS2R R54, SRZ ;  /* 0x0000000000367805 */ /* 0x000fe2000001ff00 */
[----:B------:R-:W-:Y:S01]  /*1b670*/  VIADD R0, R0, 0xfffffffc ;  /* 0xfffffffc00007836 */ /* 0x000fe20000000000 */
[----:B------:R-:W-:-:S02]  /*1b680*/  USHF.L.U32 UR4, UR7, 0x2, URZ ;  /* 0x0000000207047899 */ /* 0x000fc4000800063f */
[----:B------:R-:W-:Y:S02]  /*1b690*/  USHF.L.U32 UR5, UR8, 0x2, URZ ;  /* 0x0000000208057899 */ /* 0x000fe4000800063f */
[----:B------:R-:W-:Y:S01]  /*1b6a0*/  USHF.L.U64.HI UR7, UR7, 0x2, UR6 ;  /* 0x0000000207077899 */ /* 0x000fe20008010206 */
[----:B------:R-:W-:Y:S01]  /*1b6b0*/  UMOV UR9, 0x3 ;  /* 0x0000000300097882 */ /* 0x000fe20000000000 */
[----:B------:R-:W-:Y:S01]  /*1b6c0*/  USHF.L.U64.HI UR8, UR8, 0x2, UR11 ;  /* 0x0000000208087899 */ /* 0x000fe2000801020b */
[----:B--2---:R-:W-:-:S11]  /*1b6d0*/  UMOV UR6, 0xffffffff ;  /* 0xffffffff00067882 */ /* 0x004fd60000000000 */
.L_x_1:
[----:B------:R-:W-:Y:S01]  /*1b6e0*/  STL.64 [R1+0xab8], R54 ;  /* 0x000ab83601007387 */ /* 0x000fe20000100a00 */
[----:B------:R-:W-:Y:S01]  /*1b6f0*/  UIADD3 UR6, UR6, 0x1, URZ ;  /* 0x0000000106067890 */ /* 0x000fe2000fffe03f */
[----:B------:R-:W-:-:S04]  /*1b700*/  DEPBAR.LE SB0, 0x6 ;  /* 0x000081800000791a */ /* 0x000fc80000000000 */
[----:B------:R-:W-:Y:S01]  /*1b710*/  STL.64 [R1+0xab0], R52 ;  /* 0x000ab03401007387 */ /* 0x000fe20000100a00 */
[----:B------:R-:W-:Y:S01]  /*1b720*/  UMOV UR33, 0x40000040 ;  /* 0x4000004000217882 */ /* 0x000fe20000000000 */
[----:B------:R-:W-:Y:S01]  /*1b730*/  UMOV UR35, 0x40000040 ;  /* 0x4000004000237882 */ /* 0x000fe20000000000 */
[----:B------:R-:W1:Y:S01]  /*1b740*/  LDC R3, c[0x0][0x230] ;  /* 0x00008c00ff037b82 */ /* 0x000e620000000800 */
[----:B------:R-:W-:Y:S04]  /*1b750*/  STL.64 [R1+0xaa8], R50 ;  /* 0x000aa83201007387 */ /* 0x000fe80000100a00 */
[----:B------:R-:W-:Y:S03]  /*1b760*/  STL.64 [R1+0xaa0], R48 ;  /* 0x000aa03001007387 */ /* 0x000fe60000100a00 */
[----:B------:R-:W2:Y:S01]  /*1b770*/  LDC R2, c[0x0][0x230] ;  /* 0x00008c00ff027b82 */ /* 0x000ea20000000800 */
        /* <DEDUP_REMOVED lines=11> */
[----:B------:R3:W-:Y:S04]  /*1b830*/  STL.64 [R1+0xa40], R24 ;  /* 0x000a401801007387 */ /* 0x0007e80000100a00 */
[----:B---3--:R-:W3:Y:S04]  /*1b840*/  LDL.LU.64 R24, [R1] ;  /* 0x0000000001187983 */ /* 0x008ee80000300a00 */
        /* <DEDUP_REMOVED lines=15> */
[----:B------:R-:W-:Y:S01]  /*1b940*/  UISETP.GT.AND UP0, UPT, UR6, 0x4, UPT ;  /* 0x000000040600788c */ /* 0x000fe2000bf04270 */
[----:B------:R-:W-:Y:S03]  /*1b950*/  BAR.SYNC.DEFER_BLOCKING 0x0 ;  /* 0x0000000000007b1d */ /* 0x000fe60000010000 */
[----:B------:R-:W-:-:S04]  /*1b960*/  USEL UR6, UR6, URZ, !UP0 ;  /* 0x0000003f06067287 */ /* 0x000fc8000c000000 */
[----:B------:R-:W-:Y:S02]  /*1b970*/  ULEA UR12, UR6, UR10, 0xe ;  /* 0x0000000a060c7291 */ /* 0x000fe4000f8e703f */
[----:B------:R-:W-:Y:S01]  /*1b980*/  ULEA UR11, UR6, UR10, 0x11 ;  /* 0x0000000a060b7291 */ /* 0x000fe2000f8e883f */
[----:B-----5:R-:W-:Y:S01]  /*1b990*/  STL [R1+0xa30], R13 ;  /* 0x000a300d01007387 */ /* 0x020fe20000100800 */
[----:B------:R-:W-:Y:S02]  /*1b9a0*/  UIADD3 UR12, UR12, 0xa0000, URZ ;  /* 0x000a00000c0c7890 */ /* 0x000fe4000fffe03f */
[----:B------:R-:W-:Y:S01]  /*1b9b0*/  USHF.R.U32.HI UR11, URZ, 0x4, UR11 ;  /* 0x000000043f0b7899 */ /* 0x000fe2000801160b */
[----:B------:R-:W-:Y:S01]  /*1b9c0*/  STL [R1+0xa2c], R12 ;  /* 0x000a2c0c01007387 */ /* 0x000fe20000100800 */
[----:B------:R-:W-:Y:S02]  /*1b9d0*/  USHF.R.U32.HI UR12, URZ, 0x4, UR12 ;  /* 0x000000043f0c7899 */ /* 0x000fe4000801160c */
[----:B------:R-:W-:Y:S01]  /*1b9e0*/  USGXT.U32 UR32, UR11, 0xe ;  /* 0x0000000e0b20789a */ /* 0x000fe20008000000 */
[----:B------:R-:W-:Y:S01]  /*1b9f0*/  STL [R1+0xa28], R11 ;  /* 0x000a280b01007387 */ /* 0x000fe20000100800 */
[----:B------:R-:W-:-:S02]  /*1ba00*/  USGXT.U32 UR34, UR12, 0xe ;  /* 0x0000000e0c22789a */ /* 0x000fc40008000000 */
[----:B------:R-:W-:Y:S01]  /*1ba10*/  UIADD3 UR36, UP0, UR32, 0x2, URZ ;  /* 0x0000000220247890 */ /* 0x000fe2000ff1e03f */
[----:B------:R-:W-:Y:S01]  /*1ba20*/  STL [R1+0xa24], R10 ;  /* 0x000a240a01007387 */ /* 0x000fe20000100800 */
[----:B------:R-:W-:Y:S01]  /*1ba30*/  UIADD3 UR38, UP1, UR34, 0x2, URZ ;  /* 0x0000000222267890 */ /* 0x000fe2000ff3e03f */
[----:B------:R-:W-:Y:S01]  /*1ba40*/  UMOV UR11, URZ ;  /* 0x0000003f000b7c82 */ /* 0x000fe20008000000 */
[----:B------:R-:W-:Y:S01]  /*1ba50*/  UMOV UR12, URZ ;  /* 0x0000003f000c7c82 */ /* 0x000fe20008000000 */
[----:B------:R-:W-:Y:S01]  /*1ba60*/  UIADD3.X UR37, UR11, 0x40000040, URZ, UP0, !UPT ;  /* 0x400000400b257890 */ /* 0x000fe200087fe43f */
[----:B------:R-:W-:Y:S01]  /*1ba70*/  STL [R1+0xa20], R9 ;  /* 0x000a200901007387 */ /* 0x000fe20000100800 */
[----:B------:R-:W-:Y:S02]  /*1ba80*/  UIADD3.X UR39, UR12, 0x40000040, URZ, UP1, !UPT ;  /* 0x400000400c277890 */ /* 0x000fe40008ffe43f */
[----:B------:R-:W-:Y:S02]  /*1ba90*/  UIADD3.64 UR28, UR36, 0x2, URZ ;  /* 0x00000002241c7897 */ /* 0x000fe4000fffe03f */
[----:B------:R-:W-:-:S02]  /*1baa0*/  UIADD3.64 UR30, UR38, 0x2, URZ ;  /* 0x00000002261e7897 */ /* 0x000fc4000fffe03f */
[----:B------:R-:W-:Y:S02]  /*1bab0*/  UIADD3.64 UR24, UR36, 0x4, URZ ;  /* 0x0000000424187897 */ /* 0x000fe4000fffe03f */
[----:B------:R-:W-:Y:S02]  /*1bac0*/  UIADD3.64 UR26, UR38, 0x4, URZ ;  /* 0x00000004261a7897 */ /* 0x000fe4000fffe03f */
[----:B------:R-:W-:Y:S02]  /*1bad0*/  UIADD3.64 UR20, UR36, 0xffe, URZ ;  /* 0x00000ffe24147897 */ /* 0x000fe4000fffe03f */
[----:B------:R-:W-:Y:S02]  /*1bae0*/  UIADD3.64 UR22, UR38, 0x1fe, URZ ;  /* 0x000001fe26167897 */ /* 0x000fe4000fffe03f */
[----:B------:R-:W-:Y:S02]  /*1baf0*/  UIADD3.64 UR16, UR36, 0x1000, URZ ;  /* 0x0000100024107897 */ /* 0x000fe4000fffe03f */
[----:B------:R-:W-:-:S02]  /*1bb00*/  UIADD3.64 UR18, UR38, 0x200, URZ ;  /* 0x0000020026127897 */ /* 0x000fc4000fffe03f */
[----:B------:R-:W-:Y:S02]  /*1bb10*/  UIADD3.64 UR12, UR36, 0x1002, URZ ;  /* 0x00001002240c7897 */ /* 0x000fe4000fffe03f */
[----:B------:R-:W-:Y:S02]  /*1bb20*/  UIADD3.64 UR14, UR38, 0x202, URZ ;  /* 0x00000202260e7897 */ /* 0x000fe4000fffe03f */
[----:B------:R-:W-:Y:S02]  /*1bb30*/  UIADD3.64 UR40, UR36, 0x1004, URZ ;  /* 0x0000100424287897 */ /* 0x000fe4000fffe03f */
[----:B------:R-:W-:Y:S01]  /*1bb40*/  UIADD3.64 UR42, UR38, 0x204, URZ ;  /* 0x00000204262a7897 */ /* 0x000fe2000fffe03f */
[----:B---3--:R-:W-:-:S06]  /*1bb50*/  WARPGROUP.ARRIVE ;  /* 0x00000000000079c5 */ /* 0x008fcc0000000000 */
[----:B------:R-:W-:Y:S01]  /*1bb60*/  HGMMA.64x64x8.F32.TF32 R24, gdesc[UR32], R24, gsb0 ;  /* 0x04e00000201879f0 */ /* 0x000fe20008002818 */
[----:B------:R-:W-:Y:S02]  /*1bb70*/  UIADD3.64 UR32, UR36, 0x1fe, URZ ;  /* 0x000001fe24207897 */ /* 0x000fe4000fffe03f */
[----:B------:R-:W-:Y:S02]  /*1bb80*/  WARPGROUP.DEPBAR.LE gsb0, 0x0 ;  /* 0x00008000000079c5 */ /* 0x000fe40000010000 */
[----:B------:R-:W-:-:S06]  /*1bb90*/  WARPGROUP.ARRIVE ;  /* 0x00000000000079c5 */ /* 0x000fcc0000000000 */
[----:B------:R-:W-:Y:S03]  /*1bba0*/  HGMMA.64x64x8.F32.TF32 R24, gdesc[UR36], R24, gsb0 ;  /* 0x04e00000241879f0 */ /* 0x000fe60008002818 */
        /* <DEDUP_REMOVED lines=19> */
[----:B------:R-:W-:Y:S01]  /*1bce0*/  WARPGROUP.ARRIVE ;  /* 0x00000000000079c5 */ /* 0x000fe20000000000 */
[----:B------:R-:W-:Y:S01]  /*1bcf0*/  UIADD3.64 UR44, UR36, 0x200, URZ ;  /* 0x00000200242c7897 */ /* 0x000fe2000fffe03f */
[----:B------:R-:W-:Y:S04]  /*1bd00*/  STL.64 [R1], R24 ;  /* 0x0000001801007387 */ /* 0x000fe80000100a00 */
[----:B------:R-:W-:Y:S01]  /*1bd10*/  HGMMA.64x64x8.F32.TF32 R216, gdesc[UR32], R216, gsb0 ;  /* 0x04e0000020d879f0 */ /* 0x000fe200080028d8 */
[----:B------:R-:W-:Y:S01]  /*1bd20*/  UMOV UR46, UR38 ;  /* 0x00000026002e7c82 */ /* 0x000fe20008000000 */
[----:B------:R-:W-:Y:S01]  /*1bd30*/  UMOV UR47, UR39 ;  /* 0x00000027002f7c82 */ /* 0x000fe20008000000 */
[----:B------:R-:W-:Y:S01]  /*1bd40*/  UIADD3.64 UR28, UR36, 0x202, URZ ;  /* 0x00000202241c7897 */ /* 0x000fe2000fffe03f */
[----:B------:R-:W-:Y:S01]  /*1bd50*/  STL.64 [R1+0x8], R26 ;  /* 0x0000081a01007387 */ /* 0x000fe20000100a00 */
[----:B------:R-:W-:-:S02]  /*1bd60*/  UIADD3.64 UR24, UR36, 0x204, URZ ;  /* 0x0000020424187897 */ /* 0x000fc4000fffe03f */
[----:B------:R-:W-:Y:S01]  /*1bd70*/  UIADD3.64 UR20, UR36, 0x11fe, URZ ;  /* 0x000011fe24147897 */ /* 0x000fe2000fffe03f */
[----:B------:R-:W-:Y:S01]  /*1bd80*/  STL.64 [R1+0x10], R28 ;  /* 0x0000101c01007387 */ /* 0x000fe20000100a00 */
[----:B------:R-:W-:Y:S02]  /*1bd90*/  UIADD3.64 UR16, UR36, 0x1200, URZ ;  /* 0x0000120024107897 */ /* 0x000fe4000fffe03f */
[----:B------:R-:W-:Y:S01]  /*1bda0*/  UIADD3.64 UR12, UR36, 0x1202, URZ ;  /* 0x00001202240c7897 */ /* 0x000fe2000fffe03f */
[----:B------:R-:W-:Y:S01]  /*1bdb0*/  STL.64 [R1+0x18], R30 ;  /* 0x0000181e01007387 */ /* 0x000fe20000100a00 */
[----:B------:R-:W-:Y:S02]  /*1bdc0*/  UIADD3.64 UR40, UR36, 0x1204, URZ ;  /* 0x0000120424287897 */ /* 0x000fe4000fffe03f */
[----:B------:R-:W-:Y:S01]  /*1bdd0*/  UIADD3.64 UR32, UR36, 0x3fe, URZ ;  /* 0x000003fe24207897 */ /* 0x000fe2000fffe03f */
        /* <DEDUP_REMOVED lines=12> */
[----:B---3--:R-:W3:Y:S01]  /*1bea0*/  LDL.LU.64 R54, [R1+0xab8] ;  /* 0x000ab80001367983 */ /* 0x008ee20000300a00 */
[----:B------:R-:W-:-:S02]  /*1beb0*/  WARPGROUP.DEPBAR.LE gsb0, 0x0 ;  /* 0x00008000000079c5 */ /* 0x000fc40000010000 */
[----:B------:R-:W-:Y:S01]  /*1bec0*/  WARPGROUP.ARRIVE ;  /* 0x00000000000079c5 */ /* 0x000fe20000000000 */
[----:B------:R-:W3:Y:S04]  /*1bed0*/  LDL.LU.64 R52, [R1+0xab0] ;  /* 0x000ab00001347983 */ /* 0x000ee80000300a00 */
[----:B------:R-:W3:Y:S01]  /*1bee0*/  LDL.LU.64 R50, [R1+0xaa8] ;  /* 0x000aa80001327983 */ /* 0x000ee20000300a00 */
[----:B------:R-:W-:Y:S03]  /*1bef0*/  HGMMA.64x64x8.F32.TF32 R216, gdesc[UR44], R216, gsb0 ;  /* 0x04e000002cd879f0 */ /* 0x000fe600080028d8 */
[----:B------:R-:W3:Y:S01]  /*1bf00*/  LDL.LU.64 R48, [R1+0xaa0] ;  /* 0x000aa00001307983 */ /* 0x000ee20000300a00 */
[----:B------:R-:W-:Y:S01]  /*1bf10*/  UIADD3.64 UR44, UR36, 0x400, URZ ;  /* 0x00000400242c7897 */ /* 0x000fe2000fffe03f */
[----:B------:R-:W-:Y:S01]  /*1bf20*/  UMOV UR46, UR38 ;  /* 0x00000026002e7c82 */ /* 0x000fe20008000000 */
[----:B------:R-:W-:Y:S01]  /*1bf30*/  UMOV UR47, UR39 ;  /* 0x00000027002f7c82 */ /* 0x000fe20008000000 */
        /* <DEDUP_REMOVED lines=12> */
[----:B-1----:R-:W-:Y:S01]  /*1c000*/  VIADD R3, R3, 0x3f ;  /* 0x0000003f03037836 */ /* 0x002fe20000000000 */
[----:B--2---:R-:W-:Y:S01]  /*1c010*/  IADD3 R2, R2, -0x100, RZ ;  /* 0xffffff0002027810 */ /* 0x004fe20007ffe0ff */
[----:B------:R-:W-:-:S03]  /*1c020*/  UIADD3 UR9, UR9, 0x1, URZ ;  /* 0x0000000109097890 */ /* 0x000fc6000fffe03f */
[----:B------:R-:W-:Y:S01]  /*1c030*/  SHF.R.S32.HI R0, RZ, 0x1f, R3 ;  /* 0x0000001fff007819 */ /* 0x000fe20000011403 */
[----:B------:R-:W-:-:S03]  /*1c040*/  IMAD R2, R8, -0x40, R2 ;  /* 0xffffffc008027824 */ /* 0x000fc600078e0202 */
[----:B------:R-:W-:Y:S02]  /*1c050*/  LEA.HI R0, R0, R3, RZ, 0x6 ;  /* 0x0000000300007211 */ /* 0x000fe400078f30ff */
[----:B------:R-:W-:Y:S02]  /*1c060*/  ISETP.GT.AND P1, PT, R2, RZ, PT ;  /* 0x000000ff0200720c */ /* 0x000fe40003f24270 */
[----:B------:R-:W-:-:S05]  /*1c070*/  SHF.R.S32.HI R0, RZ, 0x6, R0 ;  /* 0x00000006ff007819 */ /* 0x000fca0000011400 */
[----:B------:R-:W-:Y:S01]  /*1c080*/  VIADD R0, R0, 0xfffffffc ;  /* 0xfffffffc00007836 */ /* 0x000fe20000000000 */
[----:B------:R-:W-:Y:S02]  /*1c090*/  WARPGROUP.DEPBAR.LE gsb0, 0x0 ;  /* 0x00008000000079c5 */ /* 0x000fe40000010000 */
[----:B------:R-:W-:Y:S02]  /*1c0a0*/  WARPGROUP.ARRIVE ;  /* 0x00000000000079c5 */ /* 0x000fe40000000000 */
[----:B------:R-:W-:-:S04]  /*1c0b0*/  ISETP.GE.AND P0, PT, R8, R0, PT ;  /* 0x000000000800720c */ /* 0x000fc80003f06270 */
[----:B------:R-:W-:Y:S01]  /*1c0c0*/  HGMMA.64x64x8.F32.TF32 R216, gdesc[UR28], R216, gsb0 ;  /* 0x04e000001cd879f0 */ /* 0x000fe200080028d8 */
[----:B------:R-:W-:Y:S02]  /*1c0d0*/  UIADD3.64 UR28, UR36, 0x402, URZ ;  /* 0x00000402241c7897 */ /* 0x000fe4000fffe03f */
[----:B------:R-:W-:Y:S02]  /*1c0e0*/  WARPGROUP.DEPBAR.LE gsb0, 0x0 ;  /* 0x00008000000079c5 */ /* 0x000fe40000010000 */
[----:B------:R-:W-:-:S06]  /*1c0f0*/  WARPGROUP.ARRIVE ;  /* 0x00000000000079c5 */ /* 0x000fcc0000000000 */
        /* <DEDUP_REMOVED lines=19> */
[----:B------:R-:W-:Y:S01]  /*1c230*/  WARPGROUP.ARRIVE ;  /* 0x00000000000079c5 */ /* 0x000fe20000000000 */
[----:B------:R-:W-:Y:S04]  /*1c240*/  STL [R1+0xa38], R246 ;  /* 0x000a38f601007387 */ /* 0x000fe80000100800 */
[----:B------:R1:W-:Y:S01]  /*1c250*/  STL [R1+0xa34], R247 ;  /* 0x000a34f701007387 */ /* 0x0003e20000100800 */
[----:B------:R-:W-:Y:S01]  /*1c260*/  HGMMA.64x64x8.F32.TF32 R184, gdesc[UR32], R184, gsb0 ;  /* 0x04e0000020b879f0 */ /* 0x000fe200080028b8 */
[----:B------:R-:W-:-:S02]  /*1c270*/  UIADD3.64 UR32, UR36, 0x5fe, URZ ;  /* 0x000005fe24207897 */ /* 0x000fc4000fffe03f */
[----:B-1----:R-:W2:Y:S04]  /*1c280*/  LDL.LU R247, [R1+0x80] ;  /* 0x0000800001f77983 */ /* 0x002ea80000300800 */
[----:B------:R-:W4:Y:S04]  /*1c290*/  LDL.LU R246, [R1+0x84] ;  /* 0x0000840001f67983 */ /* 0x000f280000300800 */
[----:B------:R-:W4:Y:S04]  /*1c2a0*/  LDL.LU R13, [R1+0x88] ;  /* 0x00008800010d7983 */ /* 0x000f280000300800 */
[----:B------:R-:W4:Y:S04]  /*1c2b0*/  LDL.LU R12, [R1+0x8c] ;  /* 0x00008c00010c7983 */ /* 0x000f280000300800 */
[----:B------:R-:W4:Y:S04]  /*1c2c0*/  LDL.LU R11, [R1+0x90] ;  /* 0x00009000010b7983 */ /* 0x000f280000300800 */
[----:B------:R-:W4:Y:S04]  /*1c2d0*/  LDL.LU R10, [R1+0x94] ;  /* 0x00009400010a7983 */ /* 0x000f280000300800 */
[----:B------:R-:W4:Y:S01]  /*1c2e0*/  LDL.LU R9, [R1+0x98] ;  /* 0x0000980001097983 */ /* 0x000f220000300800 */
[----:B------:R-:W-:-:S02]  /*1c2f0*/  WARPGROUP.DEPBAR.LE gsb0, 0x0 ;  /* 0x00008000000079c5 */ /* 0x000fc40000010000 */
[----:B------:R-:W-:-:S06]  /*1c300*/  WARPGROUP.ARRIVE ;  /* 0x00000000000079c5 */ /* 0x000fcc0000000000 */
[----:B------:R-:W-:Y:S01]  /*1c310*/  HGMMA.64x64x8.F32.TF32 R184, gdesc[UR44], R184, gsb0 ;  /* 0x04e000002cb879f0 */ /* 0x000fe200080028b8 */
[----:B------:R-:W-:Y:S01]  /*1c320*/  UIADD3.64 UR44, UR36, 0x600, URZ ;  /* 0x00000600242c7897 */ /* 0x000fe2000fffe03f */
[----:B------:R-:W-:Y:S01]  /*1c330*/  UMOV UR46, UR38 ;  /* 0x00000026002e7c82 */ /* 0x000fe20008000000 */
[----:B------:R-:W-:Y:S01]  /*1c340*/  UMOV UR47, UR39 ;  /* 0x00000027002f7c82 */ /* 0x000fe20008000000 */
        /* <DEDUP_REMOVED lines=132> */
[----:B------:R-:W-:Y:S03]  /*1cb90*/  HGMMA.64x64x8.F32.TF32 R56, gdesc[UR44], R56, gsb0 ;  /* 0x04e000002c3879f0 */ /* 0x000fe60008002838 */
        /* <DEDUP_REMOVED lines=24> */
[----:B---3--:R-:W-:-:S06]  /*1cd20*/  WARPGROUP.ARRIVE ;  /* 0x00000000000079c5 */ /* 0x008fcc0000000000 */
[----:B------:R-:W-:Y:S01]  /*1cd30*/  HGMMA.64x64x8.F32.TF32 R24, gdesc[UR32], R24, gsb0 ;  /* 0x04e00000201879f0 */ /* 0x000fe20008002818 */
[----:B------:R-:W-:Y:S01]  /*1cd40*/  UIADD3.64 UR32, UR36, 0xe00, URZ ;  /* 0x00000e0024207897 */ /* 0x000fe2000fffe03f */
[----:B------:R-:W-:Y:S01]  /*1cd50*/  UMOV UR34, UR38 ;  /* 0x0000002600227c82 */ /* 0x000fe20008000000 */
[----:B------:R-:W-:Y:S01]  /*1cd60*/  UMOV UR35, UR39 ;  /* 0x0000002700237c82 */ /* 0x000fe20008000000 */
        /* <DEDUP_REMOVED lines=22> */
[----:B------:R-:W-:Y:S01]  /*1ced0*/  SEL R0, RZ, 0x4, !P1 ;  /* 0x00000004ff007807 */ /* 0x000fe20004800000 */
[----:B------:R-:W-:-:S03]  /*1cee0*/  UISETP.GT.AND UP0, UPT, UR9, 0x4, UPT ;  /* 0x000000040900788c */ /* 0x000fc6000bf04270 */
[----:B------:R-:W-:Y:S01]  /*1cef0*/  SEL R0, R0, RZ, !P0 ;  /* 0x000000ff00007207 */ /* 0x000fe20004000000 */
[----:B------:R-:W-:Y:S01]  /*1cf00*/  USEL UR9, UR9, URZ, !UP0 ;  /* 0x0000003f09097287 */ /* 0x000fe2000c000000 */
[----:B------:R-:W-:Y:S02]  /*1cf10*/  IADD3 R15, P2, R15, UR4, RZ ;  /* 0x000000040f0f7c10 */ /* 0x000fe4000ff5e0ff */
[----:B------:R-:W-:Y:S01]  /*1cf20*/  ISETP.NE.U32.AND P1, PT, R0, RZ, PT ;  /* 0x000000ff0000720c */ /* 0x000fe20003f25070 */
[----:B------:R-:W-:Y:S01]  /*1cf30*/  ULEA UR11, UR9, UR10, 0x11 ;  /* 0x0000000a090b7291 */ /* 0x000fe2000f8e883f */
[----:B------:R-:W-:Y:S02]  /*1cf40*/  IADD3.X R14, R14, UR7, RZ, P2, !PT ;  /* 0x000000070e0e7c10 */ /* 0x000fe400097fe4ff */
[----:B------:R-:W-:Y:S02]  /*1cf50*/  IADD3 R17, P2, R17, UR4, RZ ;  /* 0x0000000411117c10 */ /* 0x000fe4000ff5e0ff */
[----:B------:R-:W-:Y:S01]  /*1cf60*/  MOV R4, R15 ;  /* 0x0000000f00047202 */ /* 0x000fe20000000f00 */
[----:B------:R-:W-:-:S02]  /*1cf70*/  VIADD R0, R6, UR11 ;  /* 0x0000000b06007c36 */ /* 0x000fc40008000000 */
[----:B------:R-:W-:Y:S01]  /*1cf80*/  IMAD.MOV.U32 R5, RZ, RZ, R14 ;  /* 0x000000ffff057224 */ /* 0x000fe200078e000e */
[----:B------:R-:W-:Y:S02]  /*1cf90*/  IADD3.X R16, R16, UR7, RZ, P2, !PT ;  /* 0x0000000710107c10 */ /* 0x000fe400097fe4ff */
[----:B------:R-:W-:Y:S02]  /*1cfa0*/  IADD3 R19, P3, R19, UR4, RZ ;  /* 0x0000000413137c10 */ /* 0x000fe4000ff7e0ff */
[----:B------:R-:W-:Y:S02]  /*1cfb0*/  ISETP.GT.AND P2, PT, R2, 0x1, PT ;  /* 0x000000010200780c */ /* 0x000fe40003f44270 */
[----:B------:R-:W-:Y:S02]  /*1cfc0*/  IADD3.X R18, R18, UR7, RZ, P3, !PT ;  /* 0x0000000712127c10 */ /* 0x000fe40009ffe4ff */
[----:B------:R-:W-:Y:S02]  /*1cfd0*/  IADD3 R21, P3, R21, UR4, RZ ;  /* 0x0000000415157c10 */ /* 0x000fe4000ff7e0ff */
[----:B------:R-:W-:-:S02]  /*1cfe0*/  SEL R3, RZ, 0x4, !P2 ;  /* 0x00000004ff037807 */ /* 0x000fc40005000000 */
[----:B------:R-:W-:Y:S02]  /*1cff0*/  IADD3.X R20, R20, UR7, RZ, P3, !PT ;  /* 0x0000000714147c10 */ /* 0x000fe40009ffe4ff */
[----:B------:R-:W-:Y:S02]  /*1d000*/  SEL R3, R3, RZ, !P0 ;  /* 0x000000ff03037207 */ /* 0x000fe40004000000 */
[----:B------:R-:W-:Y:S02]  /*1d010*/  IADD3 R23, P4, R23, UR4, RZ ;  /* 0x0000000417177c10 */ /* 0x000fe4000ff9e0ff */
[----:B------:R-:W-:Y:S01]  /*1d020*/  ISETP.NE.U32.AND P2, PT, R3, RZ, PT ;  /* 0x000000ff0300720c */ /* 0x000fe20003f45070 */
[----:B------:R-:W-:Y:S02]  /*1d030*/  WARPGROUP.DEPBAR.LE gsb0, 0x0 ;  /* 0x00008000000079c5 */ /* 0x000fe40000010000 */
[----:B------:R-:W-:Y:S01]  /*1d040*/  BAR.SYNC.DEFER_BLOCKING 0x0 ;  /* 0x0000000000007b1d */ /* 0x000fe20000010000 */
[----:B------:R-:W-:-:S05]  /*1d050*/  IADD3.X R22, R22, UR7, RZ, P4, !PT ;  /* 0x0000000716167c10 */ /* 0x000fca000a7fe4ff */
[----:B------:R-:W-:Y:S01]  /*1d060*/  @!PT LDS RZ, [RZ] ;  /* 0x00000000fffff984 */ /* 0x000fe20000000800 */
[----:B------:R-:W-:Y:S01]  /*1d070*/  @!PT LDS RZ, [RZ] ;  /* 0x00000000fffff984 */ /* 0x000fe20000000800 */
[----:B------:R-:W-:Y:S01]  /*1d080*/  @!PT LDS RZ, [RZ] ;  /* 0x00000000fffff984 */ /* 0x000fe20000000800 */
[----:B------:R1:W-:Y:S02]  /*1d090*/  LDGSTS.E [R0], desc[UR48][R4.64], P1 ;  /* 0x0000000004007fae */ /* 0x0003e40008921870 */
[----:B-1----:R-:W-:Y:S01]  /*1d0a0*/  IMAD.MOV.U32 R4, RZ, RZ, R17 ;  /* 0x000000ffff047224 */ /* 0x002fe200078e0011 */
[----:B------:R-:W-:-:S05]  /*1d0b0*/  MOV R5, R16 ;  /* 0x0000001000057202 */ /* 0x000fca0000000f00 */
[----:B------:R1:W-:Y:S02]  /*1d0c0*/  LDGSTS.E [R0+0x4000], desc[UR48][R4.64], P1 ;  /* 0x0400000004007fae */ /* 0x0003e40008921870 */
[----:B-1----:R-:W-:Y:S02]  /*1d0d0*/  IMAD.MOV.U32 R4, RZ, RZ, R19 ;  /* 0x000000ffff047224 */ /* 0x002fe400078e0013 */
[----:B------:R-:W-:-:S05]  /*1d0e0*/  IMAD.MOV.U32 R5, RZ, RZ, R18 ;  /* 0x000000ffff057224 */ /* 0x000fca00078e0012 */
[----:B------:R1:W-:Y:S02]  /*1d0f0*/  LDGSTS.E [R0+0x8000], desc[UR48][R4.64], P1 ;  /* 0x0800000004007fae */ /* 0x0003e40008921870 */
[----:B-1----:R-:W-:Y:S01]  /*1d100*/  MOV R4, R21 ;  /* 0x0000001500047202 */ /* 0x002fe20000000f00 */
[----:B------:R-:W-:-:S05]  /*1d110*/  IMAD.MOV.U32 R5, RZ, RZ, R20 ;  /* 0x000000ffff057224 */ /* 0x000fca00078e0014 */
[----:B------:R1:W-:Y:S01]  /*1d120*/  LDGSTS.E [R0+0xc000], desc[UR48][R4.64], P1 ;  /* 0x0c00000004007fae */ /* 0x0003e20008921870 */
[----:B------:R-:W-:Y:S02]  /*1d130*/  IADD3 R249, P1, R249, UR4, RZ ;  /* 0x00000004f9f97c10 */ /* 0x000fe4000ff3e0ff */
[----:B------:R-:W-:Y:S02]  /*1d140*/  IADD3 R251, P3, R251, UR4, RZ ;  /* 0x00000004fbfb7c10 */ /* 0x000fe4000ff7e0ff */
[----:B------:R-:W-:Y:S01]  /*1d150*/  IADD3.X R248, R248, UR7, RZ, P1, !PT ;  /* 0x00000007f8f87c10 */ /* 0x000fe20008ffe4ff */
[----:B-1----:R-:W-:Y:S01]  /*1d160*/  IMAD.MOV.U32 R4, RZ, RZ, R23 ;  /* 0x000000ffff047224 */ /* 0x002fe200078e0017 */
[----:B------:R-:W-:Y:S02]  /*1d170*/  MOV R5, R22 ;  /* 0x0000001600057202 */ /* 0x000fe40000000f00 */
[----:B------:R-:W-:-:S03]  /*1d180*/  IADD3.X R250, R250, UR7, RZ, P3, !PT ;  /* 0x00000007fafa7c10 */ /* 0x000fc60009ffe4ff */
[----:B------:R1:W-:Y:S01]  /*1d190*/  LDGSTS.E [R0+0x4], desc[UR48][R4.64], P2 ;  /* 0x0000400004007fae */ /* 0x0003e20009121870 */
[----:B------:R-:W-:Y:S02]  /*1d1a0*/  ISETP.GT.AND P1, PT, R2, 0x2, PT ;  /* 0x000000020200780c */ /* 0x000fe40003f24270 */
[----:B--2---:R-:W-:Y:S02]  /*1d1b0*/  IADD3 R247, P3, R247, UR4, RZ ;  /* 0x00000004f7f77c10 */ /* 0x004fe4000ff7e0ff */
[----:B------:R-:W-:Y:S01]  /*1d1c0*/  SEL R3, RZ, 0x4, !P1 ;  /* 0x00000004ff037807 */ /* 0x000fe20004800000 */
[----:B-1----:R-:W-:Y:S02]  /*1d1d0*/  IMAD.MOV.U32 R4, RZ, RZ, R249 ;  /* 0x000000ffff047224 */ /* 0x002fe400078e00f9 */
[----:B------:R-:W-:Y:S01]  /*1d1e0*/  IMAD.MOV.U32 R5, RZ, RZ, R248 ;  /* 0x000000ffff057224 */ /* 0x000fe200078e00f8 */
[----:B------:R-:W-:-:S04]  /*1d1f0*/  IADD3.X R252, R252, UR7, RZ, P3, !PT ;  /* 0x00000007fcfc7c10 */ /* 0x000fc80009ffe4ff */
[----:B------:R1:W-:Y:S01]  /*1d200*/  LDGSTS.E [R0+0x4004], desc[UR48][R4.64], P2 ;  /* 0x0400400004007fae */ /* 0x0003e20009121870 */
[----:B------:R-:W-:Y:S02]  /*1d210*/  SEL R3, R3, RZ, !P0 ;  /* 0x000000ff03037207 */ /* 0x000fe40004000000 */
[----:B----4-:R-:W-:Y:S02]  /*1d220*/  IADD3 R13, P4, R13, UR4, RZ ;  /* 0x000000040d0d7c10 */ /* 0x010fe4000ff9e0ff */
[----:B------:R-:W-:Y:S02]  /*1d230*/  ISETP.NE.U32.AND P1, PT, R3, RZ, PT ;  /* 0x000000ff0300720c */ /* 0x000fe40003f25070 */
[----:B-1----:R-:W-:Y:S01]  /*1d240*/  MOV R4, R251 ;  /* 0x000000fb00047202 */ /* 0x002fe20000000f00 */
[----:B------:R-:W-:-:S05]  /*1d250*/  IMAD.MOV.U32 R5, RZ, RZ, R250 ;  /* 0x000000ffff057224 */ /* 0x000fca00078e00fa */
[----:B------:R1:W-:Y:S01]  /*1d260*/  LDGSTS.E [R0+0x8004], desc[UR48][R4.64], P2 ;  /* 0x0800400004007fae */ /* 0x0003e20009121870 */
[----:B------:R-:W-:Y:S01]  /*1d270*/  IADD3.X R246, R246, UR7, RZ, P4, !PT ;  /* 0x00000007f6f67c10 */ /* 0x000fe2000a7fe4ff */
[----:B-1----:R-:W-:Y:S01]  /*1d280*/  IMAD.MOV.U32 R4, RZ, RZ, R247 ;  /* 0x000000ffff047224 */ /* 0x002fe200078e00f7 */
[----:B------:R-:W-:-:S05]  /*1d290*/  MOV R5, R252 ;  /* 0x000000fc00057202 */ /* 0x000fca0000000f00 */
[----:B------:R1:W-:Y:S01]  /*1d2a0*/  LDGSTS.E [R0+0xc004], desc[UR48][R4.64], P2 ;  /* 0x0c00400004007fae */ /* 0x0003e20009121870 */
[----:B------:R-:W-:-:S04]  /*1d2b0*/  IADD3 R11, P2, R11, UR4, RZ ;  /* 0x000000040b0b7c10 */ /* 0x000fc8000ff5e0ff */
[----:B------:R-:W-:Y:S01]  /*1d2c0*/  IADD3.X R12, R12, UR7, RZ, P2, !PT ;  /* 0x000000070c0c7c10 */ /* 0x000fe200097fe4ff */
[----:B------:R2:W-:Y:S01]  /*1d2d0*/  STL [R1+0x80], R247 ;  /* 0x000080f701007387 */ /* 0x0005e20000100800 */
[----:B------:R-:W-:Y:S01]  /*1d2e0*/  IADD3 R9, P3, R9, UR4, RZ ;  /* 0x0000000409097c10 */ /* 0x000fe2000ff7e0ff */
[----:B-1----:R-:W-:Y:S02]  /*1d2f0*/  IMAD.MOV.U32 R4, RZ, RZ, R13 ;  /* 0x000000ffff047224 */ /* 0x002fe400078e000d */
[----:B------:R-:W-:Y:S01]  /*1d300*/  IMAD.MOV.U32 R5, RZ, RZ, R246 ;  /* 0x000000ffff057224 */ /* 0x000fe200078e00f6 */
[----:B------:R-:W-:Y:S01]  /*1d310*/  STL [R1+0x88], R13 ;  /* 0x0000880d01007387 */ /* 0x000fe20000100800 */
[----:B------:R-:W-:-:S03]  /*1d320*/  IADD3.X R10, R10, UR7, RZ, P3, !PT ;  /* 0x000000070a0a7c10 */ /* 0x000fc60009ffe4ff */
[----:B------:R1:W-:Y:S04]  /*1d330*/  LDGSTS.E [R0+0x8], desc[UR48][R4.64], P1 ;  /* 0x0000800004007fae */ /* 0x0003e80008921870 */
[----:B------:R3:W-:Y:S04]  /*1d340*/  STL [R1+0x84], R246 ;  /* 0x000084f601007387 */ /* 0x0007e80000100800 */
[----:B--2---:R-:W2:Y:S01]  /*1d350*/  LDL.LU R247, [R1+0xa0] ;  /* 0x0000a00001f77983 */ /* 0x004ea20000300800 */
[----:B-1----:R-:W-:Y:S01]  /*1d360*/  MOV R4, R11 ;  /* 0x0000000b00047202 */ /* 0x002fe20000000f00 */
[----:B------:R-:W-:-:S02]  /*1d370*/  IMAD.MOV.U32 R5, RZ, RZ, R12 ;  /* 0x000000ffff057224 */ /* 0x000fc400078e000c */
[----:B---3--:R-:W3:Y:S04]  /*1d380*/  LDL.LU R246, [R1+0xa4] ;  /* 0x0000a40001f67983 */ /* 0x008ee80000300800 */
[----:B------:R-:W4:Y:S04]  /*1d390*/  LDL.LU R13, [R1+0xa8] ;  /* 0x0000a800010d7983 */ /* 0x000f280000300800 */
[----:B------:R-:W-:Y:S04]  /*1d3a0*/  STL [R1+0x90], R11 ;  /* 0x0000900b01007387 */ /* 0x000fe80000100800 */
[----:B------:R1:W-:Y:S04]  /*1d3b0*/  STL [R1+0x8c], R12 ;  /* 0x00008c0c01007387 */ /* 0x0003e80000100800 */
[----:B------:R1:W-:Y:S04]  /*1d3c0*/  LDGSTS.E [R0+0x4008], desc[UR48][R4.64], P1 ;  /* 0x0400800004007fae */ /* 0x0003e80008921870 */
[----:B------:R-:W-:Y:S04]  /*1d3d0*/  STL [R1+0x98], R9 ;  /* 0x0000980901007387 */ /* 0x000fe80000100800 */
[----:B------:R1:W-:Y:S02]  /*1d3e0*/  STL [R1+0x94], R10 ;  /* 0x0000940a01007387 */ /* 0x0003e40000100800 */
[----:B-1----:R-:W-:Y:S01]  /*1d3f0*/  IMAD.MOV.U32 R4, RZ, RZ, R9 ;  /* 0x000000ffff047224 */ /* 0x002fe200078e0009 */
[----:B------:R-:W-:Y:S01]  /*1d400*/  MOV R5, R10 ;  /* 0x0000000a00057202 */ /* 0x000fe20000000f00 */
[----:B------:R-:W3:Y:S04]  /*1d410*/  LDL.LU R12, [R1+0xac] ;  /* 0x0000ac00010c7983 */ /* 0x000ee80000300800 */
[----:B------:R-:W3:Y:S04]  /*1d420*/  LDL.LU R11, [R1+0xb0] ;  /* 0x0000b000010b7983 */ /* 0x000ee80000300800 */
[----:B------:R-:W3:Y:S04]  /*1d430*/  LDL.LU R10, [R1+0xb4] ;  /* 0x0000b400010a7983 */ /* 0x000ee80000300800 */
[----:B------:R-:W3:Y:S04]  /*1d440*/  LDL.LU R9, [R1+0xb8] ;  /* 0x0000b80001097983 */ /* 0x000ee80000300800 */
[----:B------:R1:W-:Y:S04]  /*1d450*/  LDGSTS.E [R0+0x8008], desc[UR48][R4.64], P1 ;  /* 0x0800800004007fae */ /* 0x0003e80008921870 */
[----:B------:R-:W3:Y:S01]  /*1d460*/  LDL.LU R5, [R1+0x9c] ;  /* 0x00009c0001057983 */ /* 0x000ee20000300800 */
[----:B------:R-:W-:-:S04]  /*1d470*/  ISETP.GT.AND P2, PT, R2, 0x3, PT ;  /* 0x000000030200780c */ /* 0x000fc80003f44270 */
[----:B------:R-:W-:-:S04]  /*1d480*/  SEL R3, RZ, 0x4, !P2 ;  /* 0x00000004ff037807 */ /* 0x000fc80005000000 */
[----:B------:R-:W-:-:S04]  /*1d490*/  SEL R3, R3, RZ, !P0 ;  /* 0x000000ff03037207 */ /* 0x000fc80004000000 */
[----:B------:R-:W-:Y:S02]  /*1d4a0*/  ISETP.NE.U32.AND P2, PT, R3, RZ, PT ;  /* 0x000000ff0300720c */ /* 0x000fe40003f45070 */
[----:B--2---:R-:W-:-:S05]  /*1d4b0*/  IADD3 R247, P3, R247, UR4, RZ ;  /* 0x00000004f7f77c10 */ /* 0x004fca000ff7e0ff */
[----:B-1----:R-:W-:Y:S01]  /*1d4c0*/  IMAD.MOV.U32 R4, RZ, RZ, R247 ;  /* 0x000000ffff047224 */ /* 0x002fe200078e00f7 */
[----:B----4-:R-:W-:Y:S01]  /*1d4d0*/  IADD3 R13, P4, R13, UR4, RZ ;  /* 0x000000040d0d7c10 */ /* 0x010fe2000ff9e0ff */
[----:B------:R-:W-:Y:S03]  /*1d4e0*/  STL [R1+0xa0], R247 ;  /* 0x0000a0f701007387 */ /* 0x000fe60000100800 */
[----:B---3--:R-:W-:Y:S02]  /*1d4f0*/  IADD3.X R246, R246, UR7, RZ, P4, !PT ;  /* 0x00000007f6f67c10 */ /* 0x008fe4000a7fe4ff */
[----:B------:R-:W-:-:S05]  /*1d500*/  IADD3.X R5, R5, UR7, RZ, P3, !PT ;  /* 0x0000000705057c10 */ /* 0x000fca0009ffe4ff */
[----:B------:R1:W-:Y:S01]  /*1d510*/  LDGSTS.E [R0+0xc008], desc[UR48][R4.64], P1 ;  /* 0x0c00800004007fae */ /* 0x0003e20008921870 */
[----:B------:R-:W-:-:S03]  /*1d520*/  IADD3 R11, P1, R11, UR4, RZ ;  /* 0x000000040b0b7c10 */ /* 0x000fc6000ff3e0ff */
[----:B------:R2:W-:Y:S01]  /*1d530*/  STL [R1+0x9c], R5 ;  /* 0x00009c0501007387 */ /* 0x0005e20000100800 */
[----:B------:R-:W-:Y:S02]  /*1d540*/  IADD3.X R12, R12, UR7, RZ, P1, !PT ;  /* 0x000000070c0c7c10 */ /* 0x000fe40008ffe4ff */
[----:B------:R-:W-:Y:S01]  /*1d550*/  IADD3 R9, P3, R9, UR4, RZ ;  /* 0x0000000409097c10 */ /* 0x000fe2000ff7e0ff */
[----:B-1----:R-:W-:Y:S01]  /*1d560*/  IMAD.MOV.U32 R4, RZ, RZ, R13 ;  /* 0x000000ffff047224 */ /* 0x002fe200078e000d */
[----:B--2---:R-:W-:Y:S01]  /*1d570*/  MOV R5, R246 ;  /* 0x000000f600057202 */ /* 0x004fe20000000f00 */
[----:B------:R-:W-:Y:S01]  /*1d580*/  STL [R1+0xa8], R13 ;  /* 0x0000a80d01007387 */ /* 0x000fe20000100800 */
[----:B------:R-:W-:-:S03]  /*1d590*/  IADD3.X R10, R10, UR7, RZ, P3, !PT ;  /* 0x000000070a0a7c10 */ /* 0x000fc60009ffe4ff */
[----:B------:R1:W-:Y:S04]  /*1d5a0*/  LDGSTS.E [R0+0xc], desc[UR48][R4.64], P2 ;  /* 0x0000c00004007fae */ /* 0x0003e80009121870 */
[----:B------:R2:W-:Y:S04]  /*1d5b0*/  STL [R1+0xa4], R246 ;  /* 0x0000a4f601007387 */ /* 0x0005e80000100800 */
[----:B------:R-:W3:Y:S01]  /*1d5c0*/  LDL.LU R247, [R1+0xc0] ;  /* 0x0000c00001f77983 */ /* 0x000ee20000300800 */
[----:B-1----:R-:W-:Y:S02]  /*1d5d0*/  IMAD.MOV.U32 R4, RZ, RZ, R11 ;  /* 0x000000ffff047224 */ /* 0x002fe400078e000b */
[----:B------:R-:W-:Y:S01]  /*1d5e0*/  IMAD.MOV.U32 R5, RZ, RZ, R12 ;  /* 0x000000ffff057224 */ /* 0x000fe200078e000c */
[----:B--2---:R-:W2:Y:S04]  /*1d5f0*/  LDL.LU R246, [R1+0x444] ;  /* 0x0004440001f67983 */ /* 0x004ea80000300800 */
[----:B------:R-:W4:Y:S04]  /*1d600*/  LDL.LU R13, [R1+0x448] ;  /* 0x00044800010d7983 */ /* 0x000f280000300800 */
[----:B------:R-:W-:Y:S04]  /*1d610*/  STL [R1+0xb0], R11 ;  /* 0x0000b00b01007387 */ /* 0x000fe80000100800 */
[----:B------:R1:W-:Y:S04]  /*1d620*/  STL [R1+0xac], R12 ;  /* 0x0000ac0c01007387 */ /* 0x0003e80000100800 */
[----:B------:R1:W-:Y:S04]  /*1d630*/  LDGSTS.E [R0+0x400c], desc[UR48][R4.64], P2 ;  /* 0x0400c00004007fae */ /* 0x0003e80009121870 */
[----:B------:R-:W-:Y:S04]  /*1d640*/  STL [R1+0xb8], R9 ;  /* 0x0000b80901007387 */ /* 0x000fe80000100800 */
[----:B------:R1:W-:Y:S02]  /*1d650*/  STL [R1+0xb4], R10 ;  /* 0x0000b40a01007387 */ /* 0x0003e40000100800 */
[----:B-1----:R-:W-:Y:S01]  /*1d660*/  MOV R4, R9 ;  /* 0x0000000900047202 */ /* 0x002fe20000000f00 */
[----:B------:R-:W-:Y:S01]  /*1d670*/  IMAD.MOV.U32 R5, RZ, RZ, R10 ;  /* 0x000000ffff057224 */ /* 0x000fe200078e000a */
[----:B------:R-:W2:Y:S04]  /*1d680*/  LDL.LU R12, [R1+0x44c] ;  /* 0x00044c00010c7983 */ /* 0x000ea80000300800 */
[----:B------:R-:W2:Y:S04]  /*1d690*/  LDL.LU R11, [R1+0x450] ;  /* 0x00045000010b7983 */ /* 0x000ea80000300800 */
[----:B------:R-:W2:Y:S04]  /*1d6a0*/  LDL.LU R10, [R1+0x454] ;  /* 0x00045400010a7983 */ /* 0x000ea80000300800 */
[----:B------:R-:W2:Y:S04]  /*1d6b0*/  LDL.LU R9, [R1+0x458] ;  /* 0x0004580001097983 */ /* 0x000ea80000300800 */
[----:B------:R1:W-:Y:S04]  /*1d6c0*/  LDGSTS.E [R0+0x800c], desc[UR48][R4.64], P2 ;  /* 0x0800c00004007fae */ /* 0x0003e80009121870 */
[----:B------:R-:W2:Y:S01]  /*1d6d0*/  LDL.LU R5, [R1+0xbc] ;  /* 0x0000bc0001057983 */ /* 0x000ea20000300800 */
[----:B------:R-:W-:-:S04]  /*1d6e0*/  ISETP.GT.AND P1, PT, R2, 0x20, PT ;  /* 0x000000200200780c */ /* 0x000fc80003f24270 */
[----:B------:R-:W-:-:S04]  /*1d6f0*/  SEL R3, RZ, 0x4, !P1 ;  /* 0x00000004ff037807 */ /* 0x000fc80004800000 */
[----:B------:R-:W-:-:S04]  /*1d700*/  SEL R3, R3, RZ, !P0 ;  /* 0x000000ff03037207 */ /* 0x000fc80004000000 */
[----:B------:R-:W-:Y:S02]  /*1d710*/  ISETP.NE.U32.AND P1, PT, R3, RZ, PT ;  /* 0x000000ff0300720c */ /* 0x000fe40003f25070 */
[----:B---3--:R-:W-:-:S05]  /*1d720*/  IADD3 R247, P3, R247, UR4, RZ ;  /* 0x00000004f7f77c10 */ /* 0x008fca000ff7e0ff */
[----:B-1----:R-:W-:Y:S01]  /*1d730*/  IMAD.MOV.U32 R4, RZ, RZ, R247 ;  /* 0x000000ffff047224 */ /* 0x002fe200078e00f7 */
[----:B----4-:R-:W-:Y:S01]  /*1d740*/  IADD3 R13, P4, R13, UR4, RZ ;  /* 0x000000040d0d7c10 */ /* 0x010fe2000ff9e0ff */
[----:B------:R-:W-:Y:S03]  /*1d750*/  STL [R1+0xc0], R247 ;  /* 0x0000c0f701007387 */ /* 0x000fe60000100800 */
[----:B--2---:R-:W-:Y:S02]  /*1d760*/  IADD3.X R246, R246, UR7, RZ, P4, !PT ;  /* 0x00000007f6f67c10 */ /* 0x004fe4000a7fe4ff */
[----:B------:R-:W-:-:S05]  /*1d770*/  IADD3.X R5, R5, UR7, RZ, P3, !PT ;  /* 0x0000000705057c10 */ /* 0x000fca0009ffe4ff */
[----:B------:R1:W-:Y:S01]  /*1d780*/  LDGSTS.E [R0+0xc00c], desc[UR48][R4.64], P2 ;  /* 0x0c00c00004007fae */ /* 0x0003e20009121870 */
[----:B------:R-:W-:-:S03]  /*1d790*/  IADD3 R11, P2, R11, UR4, RZ ;  /* 0x000000040b0b7c10 */ /* 0x000fc6000ff5e0ff */
[----:B------:R2:W-:Y:S01]  /*1d7a0*/  STL [R1+0xbc], R5 ;  /* 0x0000bc0501007387 */ /* 0x0005e20000100800 */
[----:B------:R-:W-:Y:S02]  /*1d7b0*/  IADD3.X R12, R12, UR7, RZ, P2, !PT ;  /* 0x000000070c0c7c10 */ /* 0x000fe400097fe4ff */
[----:B------:R-:W-:Y:S02]  /*1d7c0*/  IADD3 R9, P3, R9, UR4, RZ ;  /* 0x0000000409097c10 */ /* 0x000fe4000ff7e0ff */
[----:B-1----:R-:W-:Y:S01]  /*1d7d0*/  MOV R4, R13 ;  /* 0x0000000d00047202 */ /* 0x002fe20000000f00 */
[----:B--2---:R-:W-:Y:S01]  /*1d7e0*/  IMAD.MOV.U32 R5, RZ, RZ, R246 ;  /* 0x000000ffff057224 */ /* 0x004fe200078e00f6 */
[----:B------:R-:W-:Y:S01]  /*1d7f0*/  STL [R1+0x448], R13 ;  /* 0x0004480d01007387 */ /* 0x000fe20000100800 */
[----:B------:R-:W-:-:S03]  /*1d800*/  IADD3.X R10, R10, UR7, RZ, P3, !PT ;  /* 0x000000070a0a7c10 */ /* 0x000fc60009ffe4ff */
[----:B------:R1:W-:Y:S04]  /*1d810*/  LDGSTS.E [R0+0x10000], desc[UR48][R4.64], P1 ;  /* 0x1000000004007fae */ /* 0x0003e80008921870 */
[----:B------:R2:W-:Y:S04]  /*1d820*/  STL [R1+0x444], R246 ;  /* 0x000444f601007387 */ /* 0x0005e80000100800 */
[----:B------:R-:W3:Y:S01]  /*1d830*/  LDL.LU R247, [R1+0x460] ;  /* 0x0004600001f77983 */ /* 0x000ee20000300800 */
[----:B-1----:R-:W-:Y:S01]  /*1d840*/  IMAD.MOV.U32 R4, RZ, RZ, R11 ;  /* 0x000000ffff047224 */ /* 0x002fe200078e000b */
[----:B------:R-:W-:-:S02]  /*1d850*/  MOV R5, R12 ;  /* 0x0000000c00057202 */ /* 0x000fc40000000f00 */
[----:B--2---:R-:W2:Y:S04]  /*1d860*/  LDL.LU R246, [R1+0x464] ;  /* 0x0004640001f67983 */ /* 0x004ea80000300800 */
[----:B------:R-:W4:Y:S04]  /*1d870*/  LDL.LU R13, [R1+0x468] ;  /* 0x00046800010d7983 */ /* 0x000f280000300800 */
[----:B------:R1:W-:Y:S04]  /*1d880*/  STL [R1+0x450], R11 ;  /* 0x0004500b01007387 */ /* 0x0003e80000100800 */
[----:B------:R-:W-:Y:S04]  /*1d890*/  STL [R1+0x44c], R12 ;  /* 0x00044c0c01007387 */ /* 0x000fe80000100800 */
[----:B------:R1:W-:Y:S04]  /*1d8a0*/  LDGSTS.E [R0+0x14000], desc[UR48][R4.64], P1 ;  /* 0x1400000004007fae */ /* 0x0003e80008921870 */
[----:B------:R1:W-:Y:S04]  /*1d8b0*/  STL [R1+0x458], R9 ;  /* 0x0004580901007387 */ /* 0x0003e80000100800 */
[----:B------:R1:W-:Y:S02]  /*1d8c0*/  STL [R1+0x454], R10 ;  /* 0x0004540a01007387 */ /* 0x0003e40000100800 */
[----:B-1----:R-:W-:-:S02]  /*1d8d0*/  IMAD.MOV.U32 R4, RZ, RZ, R9 ;  /* 0x000000ffff047224 */ /* 0x002fc400078e0009 */
[----:B------:R-:W2:Y:S01]  /*1d8e0*/  LDL.LU R11, [R1+0x46c] ;  /* 0x00046c00010b7983 */ /* 0x000ea20000300800 */
[----:B------:R-:W-:-:S03]  /*1d8f0*/  IMAD.MOV.U32 R5, RZ, RZ, R10 ;  /* 0x000000ffff057224 */ /* 0x000fc600078e000a */
        /* <DEDUP_REMOVED lines=9> */
[----:B---3--:R-:W-:-:S04]  /*1d990*/  IADD3 R247, P3, R247, UR4, RZ ;  /* 0x00000004f7f77c10 */ /* 0x008fc8000ff7e0ff */
[----:B-1----:R-:W-:Y:S02]  /*1d9a0*/  MOV R4, R247 ;  /* 0x000000f700047202 */ /* 0x002fe40000000f00 */
        /* <DEDUP_REMOVED lines=8> */
[----:B------:R-:W-:Y:S01]  /*1da30*/  IADD3 R10, P3, R10, UR4, RZ ;  /* 0x000000040a0a7c10 */ /* 0x000fe2000ff7e0ff */
[----:B-1----:R-:W-:Y:S02]  /*1da40*/  IMAD.MOV.U32 R4, RZ, RZ, R13 ;  /* 0x000000ffff047224 */ /* 0x002fe400078e000d */
[----:B--2---:R-:W-:Y:S01]  /*1da50*/  IMAD.MOV.U32 R5, RZ, RZ, R246 ;  /* 0x000000ffff057224 */ /* 0x004fe200078e00f6 */
[----:B------:R-:W-:Y:S01]  /*1da60*/  STL [R1+0x468], R13 ;  /* 0x0004680d01007387 */ /* 0x000fe20000100800 */
[----:B------:R-:W-:-:S03]  /*1da70*/  IADD3.X R12, R12, UR7, RZ, P3, !PT ;  /* 0x000000070c0c7c10 */ /* 0x000fc60009ffe4ff */
[----:B------:R1:W-:Y:S04]  /*1da80*/  LDGSTS.E [R0+0x10004], desc[UR48][R4.64], P2 ;  /* 0x1000400004007fae */ /* 0x0003e80009121870 */
[----:B------:R2:W-:Y:S04]  /*1da90*/  STL [R1+0x464], R246 ;  /* 0x000464f601007387 */ /* 0x0005e80000100800 */
[----:B------:R-:W3:Y:S01]  /*1daa0*/  LDL.LU R247, [R1+0x480] ;  /* 0x0004800001f77983 */ /* 0x000ee20000300800 */
[----:B-1----:R-:W-:Y:S01]  /*1dab0*/  MOV R4, R9 ;  /* 0x0000000900047202 */ /* 0x002fe20000000f00 */
[----:B------:R-:W-:-:S02]  /*1dac0*/  IMAD.MOV.U32 R5, RZ, RZ, R11 ;  /* 0x000000ffff057224 */ /* 0x000fc400078e000b */
[----:B--2---:R-:W2:Y:S04]  /*1dad0*/  LDL.LU R246, [R1+0x484] ;  /* 0x0004840001f67983 */ /* 0x004ea80000300800 */
[----:B------:R-:W4:Y:S04]  /*1dae0*/  LDL.LU R13, [R1+0x488] ;  /* 0x00048800010d7983 */ /* 0x000f280000300800 */
[----:B------:R-:W-:Y:S04]  /*1daf0*/  STL [R1+0x470], R9 ;  /* 0x0004700901007387 */ /* 0x000fe80000100800 */
[----:B------:R1:W-:Y:S04]  /*1db00*/  STL [R1+0x46c], R11 ;  /* 0x00046c0b01007387 */ /* 0x0003e80000100800 */
[----:B------:R1:W-:Y:S04]  /*1db10*/  LDGSTS.E [R0+0x14004], desc[UR48][R4.64], P2 ;  /* 0x1400400004007fae */ /* 0x0003e80009121870 */
[----:B------:R-:W-:Y:S04]  /*1db20*/  STL [R1+0x478], R10 ;  /* 0x0004780a01007387 */ /* 0x000fe80000100800 */
[----:B-1----:R-:W2:Y:S01]  /*1db30*/  LDL.LU R11, [R1+0x490] ;  /* 0x00049000010b7983 */ /* 0x002ea20000300800 */
[----:B------:R-:W-:Y:S01]  /*1db40*/  IMAD.MOV.U32 R4, RZ, RZ, R10 ;  /* 0x000000ffff047224 */ /* 0x000fe200078e000a */
[----:B------:R-:W-:-:S02]  /*1db50*/  MOV R5, R12 ;  /* 0x0000000c00057202 */ /* 0x000fc40000000f00 */
[----:B------:R1:W-:Y:S04]  /*1db60*/  STL [R1+0x474], R12 ;  /* 0x0004740c01007387 */ /* 0x0003e80000100800 */
[----:B------:R-:W2:Y:S04]  /*1db70*/  LDL.LU R9, [R1+0x498] ;  /* 0x0004980001097983 */ /* 0x000ea80000300800 */
[----:B------:R3:W-:Y:S04]  /*1db80*/  LDGSTS.E [R0+0x18004], desc[UR48][R4.64], P2 ;  /* 0x1800400004007fae */ /* 0x0007e80009121870 */
[----:B-1----:R-:W2:Y:S04]  /*1db90*/  LDL.LU R12, [R1+0x48c] ;  /* 0x00048c00010c7983 */ /* 0x002ea80000300800 */
[----:B------:R-:W2:Y:S04]  /*1dba0*/  LDL.LU R10, [R1+0x494] ;  /* 0x00049400010a7983 */ /* 0x000ea80000300800 */
[----:B------:R-:W2:Y:S01]  /*1dbb0*/  LDL.LU R5, [R1+0x47c] ;  /* 0x00047c0001057983 */ /* 0x000ea20000300800 */
[----:B------:R-:W-:-:S04]  /*1dbc0*/  ISETP.GT.AND P1, PT, R2, 0x22, PT ;  /* 0x000000220200780c */ /* 0x000fc80003f24270 */
[----:B------:R-:W-:-:S04]  /*1dbd0*/  SEL R3, RZ, 0x4, !P1 ;  /* 0x00000004ff037807 */ /* 0x000fc80004800000 */
[----:B------:R-:W-:-:S04]  /*1dbe0*/  SEL R3, R3, RZ, !P0 ;  /* 0x000000ff03037207 */ /* 0x000fc80004000000 */
[----:B------:R-:W-:Y:S02]  /*1dbf0*/  ISETP.NE.U32.AND P1, PT, R3, RZ, PT ;  /* 0x000000ff0300720c */ /* 0x000fe40003f25070 */
[----:B---3--:R-:W-:-:S05]  /*1dc00*/  IADD3 R247, P3, R247, UR4, RZ ;  /* 0x00000004f7f77c10 */ /* 0x008fca000ff7e0ff */
[----:B------:R-:W-:Y:S01]  /*1dc10*/  IMAD.MOV.U32 R4, RZ, RZ, R247 ;  /* 0x000000ffff047224 */ /* 0x000fe200078e00f7 */
        /* <DEDUP_REMOVED lines=14> */
[----:B------:R-:W-:Y:S04]  /*1dd00*/  STL [R1+0x484], R246 ;  /* 0x000484f601007387 */ /* 0x000fe80000100800 */
[----:B------:R-:W-:Y:S01]  /*1dd10*/  STL [R1+0x490], R11 ;  /* 0x0004900b01007387 */ /* 0x000fe20000100800 */
[----:B-1----:R-:W-:Y:S02]  /*1dd20*/  IMAD.MOV.U32 R4, RZ, RZ, R11 ;  /* 0x000000ffff047224 */ /* 0x002fe400078e000b */
[----:B------:R-:W-:Y:S01]  /*1dd30*/  IMAD.MOV.U32 R5, RZ, RZ, R12 ;  /* 0x000000ffff057224 */ /* 0x000fe200078e000c */
[----:B------:R1:W-:Y:S04]  /*1dd40*/  STL [R1+0x48c], R12 ;  /* 0x00048c0c01007387 */ /* 0x0003e80000100800 */
[----:B------:R-:W-:Y:S04]  /*1dd50*/  STL [R1+0x498], R9 ;  /* 0x0004980901007387 */ /* 0x000fe80000100800 */
[----:B------:R-:W2:Y:S04]  /*1dd60*/  LDL.LU R247, [R1+0x4a8] ;  /* 0x0004a80001f77983 */ /* 0x000ea80000300800 */
[----:B------:R3:W-:Y:S04]  /*1dd70*/  STL [R1+0x494], R10 ;  /* 0x0004940a01007387 */ /* 0x0007e80000100800 */
[----:B------:R4:W-:Y:S04]  /*1dd80*/  LDGSTS.E [R0+0x14008], desc[UR48][R4.64], P1 ;  /* 0x1400800004007fae */ /* 0x0009e80008921870 */
[----:B-1----:R-:W2:Y:S04]  /*1dd90*/  LDL.LU R12, [R1+0x4b0] ;  /* 0x0004b000010c7983 */ /* 0x002ea80000300800 */
[----:B------:R-:W2:Y:S01]  /*1dda0*/  LDL.LU R13, [R1+0x4ac] ;  /* 0x0004ac00010d7983 */ /* 0x000ea20000300800 */
[----:B----4-:R-:W-:Y:S01]  /*1ddb0*/  MOV R4, R9 ;  /* 0x0000000900047202 */ /* 0x010fe20000000f00 */
[----:B------:R-:W-:-:S02]  /*1ddc0*/  IMAD.MOV.U32 R5, RZ, RZ, R10 ;  /* 0x000000ffff057224 */ /* 0x000fc400078e000a */
[----:B------:R-:W4:Y:S04]  /*1ddd0*/  LDL.LU R246, [R1+0x4b4] ;  /* 0x0004b40001f67983 */ /* 0x000f280000300800 */
[----:B------:R-:W4:Y:S04]  /*1dde0*/  LDL.LU R11, [R1+0x4b8] ;  /* 0x0004b800010b7983 */ /* 0x000f280000300800 */
[----:B---3--:R-:W3:Y:S04]  /*1ddf0*/  LDL.LU R10, [R1+0x4bc] ;  /* 0x0004bc00010a7983 */ /* 0x008ee80000300800 */
[----:B------:R-:W4:Y:S04]  /*1de00*/  LDL.LU R9, [R1+0x4c0] ;  /* 0x0004c00001097983 */ /* 0x000f280000300800 */
[----:B------:R1:W-:Y:S04]  /*1de10*/  LDGSTS.E [R0+0x18008], desc[UR48][R4.64], P1 ;  /* 0x1800800004007fae */ /* 0x0003e80008921870 */
[----:B------:R-:W2:Y:S04]  /*1de20*/  LDL.LU R4, [R1+0x49c] ;  /* 0x00049c0001047983 */ /* 0x000ea80000300800 */
[----:B------:R-:W1:Y:S01]  /*1de30*/  LDL.LU R5, [R1+0x4a0] ;  /* 0x0004a00001057983 */ /* 0x000e620000300800 */
[----:B------:R-:W-:-:S04]  /*1de40*/  ISETP.GT.AND P2, PT, R2, 0x23, PT ;  /* 0x000000230200780c */ /* 0x000fc80003f44270 */
[----:B------:R-:W-:-:S04]  /*1de50*/  SEL R3, RZ, 0x4, !P2 ;  /* 0x00000004ff037807 */ /* 0x000fc80005000000 */
[----:B------:R-:W-:-:S04]  /*1de60*/  SEL R3, R3, RZ, !P0 ;  /* 0x000000ff03037207 */ /* 0x000fc80004000000 */
[----:B------:R-:W-:Y:S02]  /*1de70*/  ISETP.NE.U32.AND P2, PT, R3, RZ, PT ;  /* 0x000000ff0300720c */ /* 0x000fe40003f45070 */
[----:B-1----:R-:W-:-:S04]  /*1de80*/  IADD3 R5, P3, R5, UR4, RZ ;  /* 0x0000000405057c10 */ /* 0x002fc8000ff7e0ff */
[----:B--2---:R-:W-:Y:S01]  /*1de90*/  IADD3.X R4, R4, UR7, RZ, P3, !PT ;  /* 0x0000000704047c10 */ /* 0x004fe20009ffe4ff */
[----:B------:R1:W-:Y:S04]  /*1dea0*/  STL [R1+0x4a0], R5 ;  /* 0x0004a00501007387 */ /* 0x0003e80000100800 */
[----:B------:R2:W-:Y:S04]  /*1deb0*/  STL [R1+0x49c], R4 ;  /* 0x00049c0401007387 */ /* 0x0005e80000100800 */
[----:B------:R-:W3:Y:S01]  /*1dec0*/  LDL.LU R3, [R1+0x4a4] ;  /* 0x0004a40001037983 */ /* 0x000ee20000300800 */
[----:B-1----:R-:W-:-:S04]  /*1ded0*/  LOP3.LUT R5, R5, R4, RZ, 0x3c, !PT ;  /* 0x0000000405057212 */ /* 0x002fc800078e3cff */
[----:B--2---:R-:W-:-:S04]  /*1dee0*/  LOP3.LUT R4, R5, R4, RZ, 0x3c, !PT ;  /* 0x0000000405047212 */ /* 0x004fc800078e3cff */
[----:B------:R-:W-:-:S05]  /*1def0*/  LOP3.LUT R5, R5, R4, RZ, 0x3c, !PT ;  /* 0x0000000405057212 */ /* 0x000fca00078e3cff */
[----:B------:R1:W-:Y:S01]  /*1df00*/  LDGSTS.E [R0+0x1c008], desc[UR48][R4.64], P1 ;  /* 0x1c00800004007fae */ /* 0x0003e20008921870 */
[----:B------:R-:W-:Y:S02]  /*1df10*/  IADD3 R247, P1, R247, UR4, RZ ;  /* 0x00000004f7f77c10 */ /* 0x000fe4000ff3e0ff */
[----:B------:R-:W-:-:S04]  /*1df20*/  IADD3 R12, P3, R12, UR4, RZ ;  /* 0x000000040c0c7c10 */ /* 0x000fc8000ff7e0ff */
[----:B------:R-:W-:Y:S01]  /*1df30*/  IADD3.X R13, R13, UR7, RZ, P3, !PT ;  /* 0x000000070d0d7c10 */ /* 0x000fe20009ffe4ff */
[----:B-1----:R-:W-:Y:S01]  /*1df40*/  IMAD.MOV.U32 R4, RZ, RZ, R247 ;  /* 0x000000ffff047224 */ /* 0x002fe200078e00f7 */
[----:B------:R-:W-:Y:S01]  /*1df50*/  STL [R1+0x4a8], R247 ;  /* 0x0004a8f701007387 */ /* 0x000fe20000100800 */
[----:B----4-:R-:W-:-:S04]  /*1df60*/  IADD3 R9, P3, R9, UR4, RZ ;  /* 0x0000000409097c10 */ /* 0x010fc8000ff7e0ff */
[----:B---3--:R-:W-:Y:S02]  /*1df70*/  IADD3.X R10, R10, UR7, RZ, P3, !PT ;  /* 0x000000070a0a7c10 */ /* 0x008fe40009ffe4ff */
[----:B------:R-:W-:-:S04]  /*1df80*/  IADD3.X R3, R3, UR7, RZ, P1, !PT ;  /* 0x0000000703037c10 */ /* 0x000fc80008ffe4ff */
[----:B------:R-:W-:Y:S02]  /*1df90*/  MOV R5, R3 ;  /* 0x0000000300057202 */ /* 0x000fe40000000f00 */
[----:B------:R-:W-:-:S03]  /*1dfa0*/  IADD3 R11, P1, R11, UR4, RZ ;  /* 0x000000040b0b7c10 */ /* 0x000fc6000ff3e0ff */
[----:B------:R1:W-:Y:S01]  /*1dfb0*/  LDGSTS.E [R0+0x1000c], desc[UR48][R4.64], P2 ;  /* 0x1000c00004007fae */ /* 0x0003e20009121870 */
[----:B------:R-:W-:-:S03]  /*1dfc0*/  IADD3.X R246, R246, UR7, RZ, P1, !PT ;  /* 0x00000007f6f67c10 */ /* 0x000fc60008ffe4ff */
[----:B------:R-:W-:Y:S04]  /*1dfd0*/  STL [R1+0x4a4], R3 ;  /* 0x0004a40301007387 */ /* 0x000fe80000100800 */
[----:B------:R-:W-:Y:S01]  /*1dfe0*/  STL [R1+0x4b0], R12 ;  /* 0x0004b00c01007387 */ /* 0x000fe20000100800 */
[----:B-1----:R-:W-:Y:S02]  /*1dff0*/  IMAD.MOV.U32 R4, RZ, RZ, R12 ;  /* 0x000000ffff047224 */ /* 0x002fe400078e000c */
[----:B------:R-:W-:Y:S01]  /*1e000*/  IMAD.MOV.U32 R5, RZ, RZ, R13 ;  /* 0x000000ffff057224 */ /* 0x000fe200078e000d */
[----:B------:R1:W-:Y:S04]  /*1e010*/  STL [R1+0x4ac], R13 ;  /* 0x0004ac0d01007387 */ /* 0x0003e80000100800 */
[----:B------:R2:W-:Y:S04]  /*1e020*/  LDGSTS.E [R0+0x1400c], desc[UR48][R4.64], P2 ;  /* 0x1400c00004007fae */ /* 0x0005e80009121870 */
[----:B-1----:R-:W3:Y:S04]  /*1e030*/  LDL.LU R13, [R1+0xc4] ;  /* 0x0000c400010d7983 */ /* 0x002ee80000300800 */
[----:B------:R-:W4:Y:S01]  /*1e040*/  LDL.LU R12, [R1+0xc8] ;  /* 0x0000c800010c7983 */ /* 0x000f220000300800 */
[----:B--2---:R-:W-:Y:S01]  /*1e050*/  MOV R4, R11 ;  /* 0x0000000b00047202 */ /* 0x004fe20000000f00 */
[----:B------:R-:W-:-:S02]  /*1e060*/  IMAD.MOV.U32 R5, RZ, RZ, R246 ;  /* 0x000000ffff057224 */ /* 0x000fc400078e00f6 */
[----:B------:R1:W-:Y:S04]  /*1e070*/  STL [R1+0x4b8], R11 ;  /* 0x0004b80b01007387 */ /* 0x0003e80000100800 */
[----:B------:R-:W-:Y:S04]  /*1e080*/  STL [R1+0x4b4], R246 ;  /* 0x0004b4f601007387 */ /* 0x000fe80000100800 */
[----:B------:R-:W-:Y:S04]  /*1e090*/  STL [R1+0x4c0], R9 ;  /* 0x0004c00901007387 */ /* 0x000fe80000100800 */
[----:B------:R2:W-:Y:S04]  /*1e0a0*/  LDGSTS.E [R0+0x1800c], desc[UR48][R4.64], P2 ;  /* 0x1800c00004007fae */ /* 0x0005e80009121870 */
[----:B------:R2:W-:Y:S04]  /*1e0b0*/  STL [R1+0x4bc], R10 ;  /* 0x0004bc0a01007387 */ /* 0x0005e80000100800 */
[----:B-1----:R-:W3:Y:S01]  /*1e0c0*/  LDL.LU R11, [R1+0xcc] ;  /* 0x0000cc00010b7983 */ /* 0x002ee20000300800 */
[----:B--2---:R-:W-:-:S03]  /*1e0d0*/  MOV R5, R10 ;  /* 0x0000000a00057202 */ /* 0x004fc60000000f00 */
[----:B------:R-:W2:Y:S01]  /*1e0e0*/  LDL.LU R10, [R1+0xd0] ;  /* 0x0000d000010a7983 */ /* 0x000ea20000300800 */
[----:B------:R-:W-:-:S03]  /*1e0f0*/  IMAD.MOV.U32 R4, RZ, RZ, R9 ;  /* 0x000000ffff047224 */ /* 0x000fc600078e0009 */
[----:B------:R-:W2:Y:S04]  /*1e100*/  LDL.LU R9, [R1+0xd4] ;  /* 0x0000d40001097983 */ /* 0x000ea80000300800 */
[----:B------:R-:W2:Y:S01]  /*1e110*/  LDL.LU R3, [R1+0xd8] ;  /* 0x0000d80001037983 */ /* 0x000ea20000300800 */
[----:B------:R-:W-:-:S03]  /*1e120*/  ISETP.GT.AND P1, PT, R2, 0x4, PT ;  /* 0x000000040200780c */ /* 0x000fc60003f24270 */
[----:B------:R1:W-:Y:S02]  /*1e130*/  LDGSTS.E [R0+0x1c00c], desc[UR48][R4.64], P2 ;  /* 0x1c00c00004007fae */ /* 0x0003e40009121870 */
[----:B-1----:R-:W-:-:S04]  /*1e140*/  SEL R0, RZ, 0x4, !P1 ;  /* 0x00000004ff007807 */ /* 0x002fc80004800000 */
[----:B------:R-:W-:-:S04]  /*1e150*/  SEL R0, R0, RZ, !P0 ;  /* 0x000000ff00007207 */ /* 0x000fc80004000000 */
[----:B------:R-:W-:Y:S02]  /*1e160*/  ISETP.NE.U32.AND P1, PT, R0, RZ, PT ;  /* 0x000000ff0000720c */ /* 0x000fe40003f25070 */
[----:B------:R-:W-:-:S05]  /*1e170*/  LOP3.LUT R0, R6, 0x10, RZ, 0x3c, !PT ;  /* 0x0000001006007812 */ /* 0x000fca00078e3cff */
[----:B------:R-:W-:Y:S01]  /*1e180*/  VIADD R0, R0, UR11 ;  /* 0x0000000b00007c36 */ /* 0x000fe20008000000 */
[----:B----4-:R-:W-:-:S04]  /*1e190*/  IADD3 R12, P2, R12, UR4, RZ ;  /* 0x000000040c0c7c10 */ /* 0x010fc8000ff5e0ff */
[----:B---3--:R-:W-:Y:S01]  /*1e1a0*/  IADD3.X R13, R13, UR7, RZ, P2, !PT ;  /* 0x000000070d0d7c10 */ /* 0x008fe200097fe4ff */
[----:B------:R-:W-:-:S03]  /*1e1b0*/  IMAD.MOV.U32 R4, RZ, RZ, R12 ;  /* 0x000000ffff047224 */ /* 0x000fc600078e000c */
[----:B------:R-:W-:Y:S01]  /*1e1c0*/  MOV R5, R13 ;  /* 0x0000000d00057202 */ /* 0x000fe20000000f00 */
[----:B------:R-:W-:Y:S04]  /*1e1d0*/  STL [R1+0xc8], R12 ;  /* 0x0000c80c01007387 */ /* 0x000fe80000100800 */
[----:B------:R1:W-:Y:S04]  /*1e1e0*/  LDGSTS.E [R0], desc[UR48][R4.64], P1 ;  /* 0x0000000004007fae */ /* 0x0003e80008921870 */
[----:B------:R3:W-:Y:S04]  /*1e1f0*/  STL [R1+0xc4], R13 ;  /* 0x0000c40d01007387 */ /* 0x0007e80000100800 */
[----:B------:R-:W4:Y:S04]  /*1e200*/  LDL.LU R247, [R1+0xe0] ;  /* 0x0000e00001f77983 */ /* 0x000f280000300800 */
[----:B------:R-:W4:Y:S04]  /*1e210*/  LDL.LU R246, [R1+0xe4] ;  /* 0x0000e40001f67983 */ /* 0x000f280000300800 */
[----:B---3--:R-:W3:Y:S01]  /*1e220*/  LDL.LU R13, [R1+0xe8] ;  /* 0x0000e800010d7983 */ /* 0x008ee20000300800 */
[----:B--2---:R-:W-:-:S04]  /*1e230*/  IADD3 R10, P2, R10, UR4, RZ ;  /* 0x000000040a0a7c10 */ /* 0x004fc8000ff5e0ff */
[----:B------:R-:W-:Y:S01]  /*1e240*/  IADD3.X R11, R11, UR7, RZ, P2, !PT ;  /* 0x000000070b0b7c10 */ /* 0x000fe200097fe4ff */
[----:B-1----:R-:W-:Y:S01]  /*1e250*/  IMAD.MOV.U32 R4, RZ, RZ, R10 ;  /* 0x000000ffff047224 */ /* 0x002fe200078e000a */
[----:B------:R-:W-:-:S03]  /*1e260*/  IADD3 R3, P3, R3, UR4, RZ ;  /* 0x0000000403037c10 */ /* 0x000fc6000ff7e0ff */
[----:B------:R-:W-:Y:S01]  /*1e270*/  IMAD.MOV.U32 R5, RZ, RZ, R11 ;  /* 0x000000ffff057224 */ /* 0x000fe200078e000b */
[----:B------:R-:W-:Y:S01]  /*1e280*/  IADD3.X R9, R9, UR7, RZ, P3, !PT ;  /* 0x0000000709097c10 */ /* 0x000fe20009ffe4ff */
[----:B------:R-:W-:Y:S04]  /*1e290*/  STL [R1+0xd0], R10 ;  /* 0x0000d00a01007387 */ /* 0x000fe80000100800 */
[----:B------:R1:W-:Y:S04]  /*1e2a0*/  STL [R1+0xcc], R11 ;  /* 0x0000cc0b01007387 */ /* 0x0003e80000100800 */
[----:B------:R2:W-:Y:S04]  /*1e2b0*/  LDGSTS.E [R0+0x4000], desc[UR48][R4.64], P1 ;  /* 0x0400000004007fae */ /* 0x0005e80008921870 */
[----:B------:R-:W-:Y:S04]  /*1e2c0*/  STL [R1+0xd8], R3 ;  /* 0x0000d80301007387 */ /* 0x000fe80000100800 */
[----:B------:R1:W-:Y:S01]  /*1e2d0*/  STL [R1+0xd4], R9 ;  /* 0x0000d40901007387 */ /* 0x0003e20000100800 */
[----:B--2---:R-:W-:Y:S01]  /*1e2e0*/  MOV R4, R3 ;  /* 0x0000000300047202 */ /* 0x004fe20000000f00 */
[----:B------:R-:W-:-:S02]  /*1e2f0*/  IMAD.MOV.U32 R5, RZ, RZ, R9 ;  /* 0x000000ffff057224 */ /* 0x000fc400078e0009 */
[----:B------:R-:W2:Y:S04]  /*1e300*/  LDL.LU R12, [R1+0xec] ;  /* 0x0000ec00010c7983 */ /* 0x000ea80000300800 */
[----:B-1----:R-:W2:Y:S04]  /*1e310*/  LDL.LU R11, [R1+0xf0] ;  /* 0x0000f000010b7983 */ /* 0x002ea80000300800 */
        /* <DEDUP_REMOVED lines=8> */
[----:B----4-:R-:W-:-:S05]  /*1e3a0*/  IADD3 R247, P3, R247, UR4, RZ ;  /* 0x00000004f7f77c10 */ /* 0x010fca000ff7e0ff */
[----:B-1----:R-:W-:Y:S01]  /*1e3b0*/  IMAD.MOV.U32 R4, RZ, RZ, R247 ;  /* 0x000000ffff047224 */ /* 0x002fe200078e00f7 */
[----:B---3--:R-:W-:Y:S01]  /*1e3c0*/  IADD3 R13, P4, R13, UR4, RZ ;  /* 0x000000040d0d7c10 */ /* 0x008fe2000ff9e0ff */
[----:B------:R-:W-:Y:S03]  /*1e3d0*/  STL [R1+0xe0], R247 ;  /* 0x0000e0f701007387 */ /* 0x000fe60000100800 */
[----:B------:R-:W-:Y:S02]  /*1e3e0*/  IADD3.X R246, R246, UR7, RZ, P4, !PT ;  /* 0x00000007f6f67c10 */ /* 0x000fe4000a7fe4ff */
[----:B--2---:R-:W-:-:S05]  /*1e3f0*/  IADD3.X R5, R5, UR7, RZ, P3, !PT ;  /* 0x0000000705057c10 */ /* 0x004fca0009ffe4ff */
        /* <DEDUP_REMOVED lines=16> */
[----:B------:R-:W-:Y:S04]  /*1e500*/  STL [R1+0xf0], R11 ;  /* 0x0000f00b01007387 */ /* 0x000fe80000100800 */
[----:B------:R1:W-:Y:S04]  /*1e510*/  STL [R1+0xec], R12 ;  /* 0x0000ec0c01007387 */ /* 0x0003e80000100800 */
[----:B------:R1:W-:Y:S04]  /*1e520*/  LDGSTS.E [R0+0x4004], desc[UR48][R4.64], P2 ;  /* 0x0400400004007fae */ /* 0x0003e80009121870 */
[----:B------:R-:W-:Y:S04]  /*1e530*/  STL [R1+0xf8], R9 ;  /* 0x0000f80901007387 */ /* 0x000fe80000100800 */
        /* <DEDUP_REMOVED lines=1771> */
[----:B------:R2:W-:Y:S01]  /*253f0*/  STL [R1+0x790], R11 ;  /* 0x0007900b01007387 */ /* 0x0005e20000100800 */
[----:B-1----:R-:W-:Y:S02]  /*25400*/  IMAD.MOV.U32 R4, RZ, RZ, R11 ;  /* 0x000000ffff047224 */ /* 0x002fe400078e000b */
[----:B------:R-:W-:Y:S01]  /*25410*/  IMAD.MOV.U32 R5, RZ, RZ, R12 ;  /* 0x000000ffff057224 */ /* 0x000fe200078e000c */
[----:B------:R1:W-:Y:S04]  /*25420*/  STL [R1+0x78c], R12 ;  /* 0x00078c0c01007387 */ /* 0x0003e80000100800 */
[----:B------:R-:W-:Y:S04]  /*25430*/  STL [R1+0x798], R9 ;  /* 0x0007980901007387 */ /* 0x000fe80000100800 */
[----:B------:R-:W3:Y:S04]  /*25440*/  LDL.LU R247, [R1+0x7a8] ;  /* 0x0007a80001f77983 */ /* 0x000ee80000300800 */
[----:B------:R4:W-:Y:S04]  /*25450*/  STL [R1+0x794], R10 ;  /* 0x0007940a01007387 */ /* 0x0009e80000100800 */
[----:B------:R1:W-:Y:S04]  /*25460*/  LDGSTS.E [R0+0x14008], desc[UR48][R4.64], P1 ;  /* 0x1400800004007fae */ /* 0x0003e80008921870 */
[----:B--2---:R-:W2:Y:S04]  /*25470*/  LDL.LU R11, [R1+0x7b0] ;  /* 0x0007b000010b7983 */ /* 0x004ea80000300800 */
[----:B------:R-:W2:Y:S01]  /*25480*/  LDL.LU R13, [R1+0x7ac] ;  /* 0x0007ac00010d7983 */ /* 0x000ea20000300800 */
[----:B-1----:R-:W-:Y:S01]  /*25490*/  MOV R4, R9 ;  /* 0x0000000900047202 */ /* 0x002fe20000000f00 */
[----:B------:R-:W-:-:S02]  /*254a0*/  IMAD.MOV.U32 R5, RZ, RZ, R10 ;  /* 0x000000ffff057224 */ /* 0x000fc400078e000a */
[----:B------:R-:W2:Y:S04]  /*254b0*/  LDL.LU R246, [R1+0x7b4] ;  /* 0x0007b40001f67983 */ /* 0x000ea80000300800 */
[----:B------:R-:W2:Y:S04]  /*254c0*/  LDL.LU R12, [R1+0x7b8] ;  /* 0x0007b800010c7983 */ /* 0x000ea80000300800 */
[----:B----4-:R-:W4:Y:S04]  /*254d0*/  LDL.LU R10, [R1+0x7bc] ;  /* 0x0007bc00010a7983 */ /* 0x010f280000300800 */
[----:B------:R-:W4:Y:S04]  /*254e0*/  LDL.LU R9, [R1+0x7c0] ;  /* 0x0007c00001097983 */ /* 0x000f280000300800 */
[----:B------:R1:W-:Y:S04]  /*254f0*/  LDGSTS.E [R0+0x18008], desc[UR48][R4.64], P1 ;  /* 0x1800800004007fae */ /* 0x0003e80008921870 */
[----:B------:R-:W3:Y:S04]  /*25500*/  LDL.LU R4, [R1+0x79c] ;  /* 0x00079c0001047983 */ /* 0x000ee80000300800 */
[----:B------:R-:W1:Y:S01]  /*25510*/  LDL.LU R5, [R1+0x7a0] ;  /* 0x0007a00001057983 */ /* 0x000e620000300800 */
[----:B------:R-:W-:-:S04]  /*25520*/  ISETP.GT.AND P2, PT, R2, 0x3b, PT ;  /* 0x0000003b0200780c */ /* 0x000fc80003f44270 */
[----:B------:R-:W-:-:S04]  /*25530*/  SEL R3, RZ, 0x4, !P2 ;  /* 0x00000004ff037807 */ /* 0x000fc80005000000 */
[----:B------:R-:W-:-:S04]  /*25540*/  SEL R3, R3, RZ, !P0 ;  /* 0x000000ff03037207 */ /* 0x000fc80004000000 */
[----:B------:R-:W-:Y:S02]  /*25550*/  ISETP.NE.U32.AND P2, PT, R3, RZ, PT ;  /* 0x000000ff0300720c */ /* 0x000fe40003f45070 */
[----:B-1----:R-:W-:-:S04]  /*25560*/  IADD3 R5, P3, R5, UR4, RZ ;  /* 0x0000000405057c10 */ /* 0x002fc8000ff7e0ff */
[----:B---3--:R-:W-:Y:S01]  /*25570*/  IADD3.X R4, R4, UR7, RZ, P3, !PT ;  /* 0x0000000704047c10 */ /* 0x008fe20009ffe4ff */
[----:B------:R1:W-:Y:S04]  /*25580*/  STL [R1+0x7a0], R5 ;  /* 0x0007a00501007387 */ /* 0x0003e80000100800 */
[----:B------:R3:W-:Y:S04]  /*25590*/  STL [R1+0x79c], R4 ;  /* 0x00079c0401007387 */ /* 0x0007e80000100800 */
[----:B------:R-:W4:Y:S01]  /*255a0*/  LDL.LU R3, [R1+0x7a4] ;  /* 0x0007a40001037983 */ /* 0x000f220000300800 */
[----:B-1----:R-:W-:-:S04]  /*255b0*/  LOP3.LUT R5, R5, R4, RZ, 0x3c, !PT ;  /* 0x0000000405057212 */ /* 0x002fc800078e3cff */
[----:B---3--:R-:W-:-:S04]  /*255c0*/  LOP3.LUT R4, R5, R4, RZ, 0x3c, !PT ;  /* 0x0000000405047212 */ /* 0x008fc800078e3cff */
[----:B------:R-:W-:-:S05]  /*255d0*/  LOP3.LUT R5, R5, R4, RZ, 0x3c, !PT ;  /* 0x0000000405057212 */ /* 0x000fca00078e3cff */
[----:B------:R1:W-:Y:S01]  /*255e0*/  LDGSTS.E [R0+0x1c008], desc[UR48][R4.64], P1 ;  /* 0x1c00800004007fae */ /* 0x0003e20008921870 */
[----:B------:R-:W-:Y:S02]  /*255f0*/  IADD3 R247, P1, R247, UR4, RZ ;  /* 0x00000004f7f77c10 */ /* 0x000fe4000ff3e0ff */
[----:B--2---:R-:W-:-:S04]  /*25600*/  IADD3 R11, P3, R11, UR4, RZ ;  /* 0x000000040b0b7c10 */ /* 0x004fc8000ff7e0ff */
[----:B------:R-:W-:Y:S01]  /*25610*/  IADD3.X R13, R13, UR7, RZ, P3, !PT ;  /* 0x000000070d0d7c10 */ /* 0x000fe20009ffe4ff */
[----:B-1----:R-:W-:Y:S01]  /*25620*/  IMAD.MOV.U32 R4, RZ, RZ, R247 ;  /* 0x000000ffff047224 */ /* 0x002fe200078e00f7 */
[----:B------:R-:W-:Y:S01]  /*25630*/  STL [R1+0x7a8], R247 ;  /* 0x0007a8f701007387 */ /* 0x000fe20000100800 */
[----:B----4-:R-:W-:-:S04]  /*25640*/  IADD3 R9, P3, R9, UR4, RZ ;  /* 0x0000000409097c10 */ /* 0x010fc8000ff7e0ff */
[----:B------:R-:W-:Y:S02]  /*25650*/  IADD3.X R10, R10, UR7, RZ, P3, !PT ;  /* 0x000000070a0a7c10 */ /* 0x000fe40009ffe4ff */
        /* <DEDUP_REMOVED lines=41> */
[----:B---3--:R-:W3:Y:S01]  /*258f0*/  LDL.LU R13, [R1+0x3e4] ;  /* 0x0003e400010d7983 */ /* 0x008ee20000300800 */
[----:B--2---:R-:W-:-:S03]  /*25900*/  IADD3 R10, P2, R10, UR4, RZ ;  /* 0x000000040a0a7c10 */ /* 0x004fc6000ff5e0ff */
[----:B------:R-:W2:Y:S01]  /*25910*/  LDL.LU R11, [R1+0x3e8] ;  /* 0x0003e800010b7983 */ /* 0x000ea20000300800 */
        /* <DEDUP_REMOVED lines=9> */
[----:B------:R1:W-:Y:S02]  /*259b0*/  STL [R1+0x3d4], R9 ;  /* 0x0003d40901007387 */ /* 0x0003e40000100800 */
[----:B-1----:R-:W-:Y:S01]  /*259c0*/  MOV R4, R3 ;  /* 0x0000000300047202 */ /* 0x002fe20000000f00 */
[----:B------:R-:W-:Y:S01]  /*259d0*/  IMAD.MOV.U32 R5, RZ, RZ, R9 ;  /* 0x000000ffff057224 */ /* 0x000fe200078e0009 */
        /* <DEDUP_REMOVED lines=10> */
[----:B----4-:R-:W-:-:S05]  /*25a80*/  IADD3 R247, P3, R247, UR4, RZ ;  /* 0x00000004f7f77c10 */ /* 0x010fca000ff7e0ff */
[----:B-1----:R-:W-:Y:S01]  /*25a90*/  IMAD.MOV.U32 R4, RZ, RZ, R247 ;  /* 0x000000ffff047224 */ /* 0x002fe200078e00f7 */
[----:B--2---:R-:W-:Y:S01]  /*25aa0*/  IADD3 R11, P4, R11, UR4, RZ ;  /* 0x000000040b0b7c10 */ /* 0x004fe2000ff9e0ff */
[----:B------:R-:W-:Y:S03]  /*25ab0*/  STL [R1+0x3e0], R247 ;  /* 0x0003e0f701007387 */ /* 0x000fe60000100800 */
[----:B---3--:R-:W-:Y:S02]  /*25ac0*/  IADD3.X R13, R13, UR7, RZ, P4, !PT ;  /* 0x000000070d0d7c10 */ /* 0x008fe4000a7fe4ff */
        /* <DEDUP_REMOVED lines=177> */
[----:B-1----:R-:W4:Y:S01]  /*265e0*/  LDL.LU R246, [R1+0x804] ;  /* 0x0008040001f67983 */ /* 0x002f220000300800 */
[----:B------:R-:W-:Y:S01]  /*265f0*/  IMAD.MOV.U32 R4, RZ, RZ, R9 ;  /* 0x000000ffff047224 */ /* 0x000fe200078e0009 */
[----:B------:R-:W-:-:S02]  /*26600*/  MOV R5, R10 ;  /* 0x0000000a00057202 */ /* 0x000fc40000000f00 */
[----:B------:R1:W-:Y:S04]  /*26610*/  STL [R1+0x7f4], R10 ;  /* 0x0007f40a01007387 */ /* 0x0003e80000100800 */
[----:B------:R-:W4:Y:S04]  /*26620*/  LDL.LU R12, [R1+0x80c] ;  /* 0x00080c00010c7983 */ /* 0x000f280000300800 */
[----:B------:R3:W-:Y:S04]  /*26630*/  LDGSTS.E [R0+0x18004], desc[UR48][R4.64], P2 ;  /* 0x1800400004007fae */ /* 0x0007e80009121870 */
[----:B-1----:R-:W4:Y:S04]  /*26640*/  LDL.LU R10, [R1+0x814] ;  /* 0x00081400010a7983 */ /* 0x002f280000300800 */
[----:B------:R-:W4:Y:S04]  /*26650*/  LDL.LU R9, [R1+0x818] ;  /* 0x0008180001097983 */ /* 0x000f280000300800 */
[----:B------:R-:W2:Y:S01]  /*26660*/  LDL.LU R5, [R1+0x7fc] ;  /* 0x0007fc0001057983 */ /* 0x000ea20000300800 */
[----:B------:R-:W-:-:S04]  /*26670*/  ISETP.GT.AND P1, PT, R2, 0x3e, PT ;  /* 0x0000003e0200780c */ /* 0x000fc80003f24270 */
[----:B------:R-:W-:-:S04]  /*26680*/  SEL R3, RZ, 0x4, !P1 ;  /* 0x00000004ff037807 */ /* 0x000fc80004800000 */
[----:B------:R-:W-:-:S04]  /*26690*/  SEL R3, R3, RZ, !P0 ;  /* 0x000000ff03037207 */ /* 0x000fc80004000000 */
[----:B------:R-:W-:Y:S02]  /*266a0*/  ISETP.NE.U32.AND P1, PT, R3, RZ, PT ;  /* 0x000000ff0300720c */ /* 0x000fe40003f25070 */
[----:B---3--:R-:W-:-:S05]  /*266b0*/  IADD3 R247, P3, R247, UR4, RZ ;  /* 0x00000004f7f77c10 */ /* 0x008fca000ff7e0ff */
[----:B------:R-:W-:Y:S01]  /*266c0*/  IMAD.MOV.U32 R4, RZ, RZ, R247 ;  /* 0x000000ffff047224 */ /* 0x000fe200078e00f7 */
[----:B------:R-:W-:Y:S01]  /*266d0*/  STL [R1+0x800], R247 ;  /* 0x000800f701007387 */ /* 0x000fe20000100800 */
[----:B--2---:R-:W-:-:S05]  /*266e0*/  IADD3.X R5, R5, UR7, RZ, P3, !PT ;  /* 0x0000000705057c10 */ /* 0x004fca0009ffe4ff */
[----:B------:R1:W-:Y:S01]  /*266f0*/  LDGSTS.E [R0+0x1c004], desc[UR48][R4.64], P2 ;  /* 0x1c00400004007fae */ /* 0x0003e20009121870 */
[----:B------:R-:W-:-:S04]  /*26700*/  IADD3 R13, P2, R13, UR4, RZ ;  /* 0x000000040d0d7c10 */ /* 0x000fc8000ff5e0ff */
[----:B----4-:R-:W-:Y:S01]  /*26710*/  IADD3.X R246, R246, UR7, RZ, P2, !PT ;  /* 0x00000007f6f67c10 */ /* 0x010fe200097fe4ff */
[----:B------:R2:W-:Y:S01]  /*26720*/  STL [R1+0x7fc], R5 ;  /* 0x0007fc0501007387 */ /* 0x0005e20000100800 */
[----:B------:R-:W-:Y:S01]  /*26730*/  IADD3 R11, P3, R11, UR4, RZ ;  /* 0x000000040b0b7c10 */ /* 0x000fe2000ff7e0ff */
[----:B-1----:R-:W-:Y:S01]  /*26740*/  IMAD.MOV.U32 R4, RZ, RZ, R13 ;  /* 0x000000ffff047224 */ /* 0x002fe200078e000d */
[----:B--2---:R-:W-:Y:S01]  /*26750*/  MOV R5, R246 ;  /* 0x000000f600057202 */ /* 0x004fe20000000f00 */
[----:B------:R-:W-:Y:S04]  /*26760*/  STL [R1+0x808], R13 ;  /* 0x0008080d01007387 */ /* 0x000fe80000100800 */
[----:B------:R-:W-:Y:S04]  /*26770*/  STL [R1+0x804], R246 ;  /* 0x000804f601007387 */ /* 0x000fe80000100800 */
[----:B------:R1:W-:Y:S04]  /*26780*/  LDGSTS.E [R0+0x10008], desc[UR48][R4.64], P1 ;  /* 0x1000800004007fae */ /* 0x0003e80008921870 */
[----:B------:R2:W-:Y:S01]  /*26790*/  STL [R1+0x810], R11 ;  /* 0x0008100b01007387 */ /* 0x0005e20000100800 */
[----:B-1----:R-:W-:-:S02]  /*267a0*/  IMAD.MOV.U32 R4, RZ, RZ, R11 ;  /* 0x000000ffff047224 */ /* 0x002fc400078e000b */
[----:B--2---:R-:W1:Y:S01]  /*267b0*/  S2R R11, SR_TID.X ;  /* 0x00000000000b7919 */ /* 0x004e620000002100 */
[----:B------:R-:W-:Y:S02]  /*267c0*/  IADD3.X R12, R12, UR7, RZ, P3, !PT ;  /* 0x000000070c0c7c10 */ /* 0x000fe40009ffe4ff */
[----:B------:R-:W-:-:S03]  /*267d0*/  IADD3 R9, P2, R9, UR4, RZ ;  /* 0x0000000409097c10 */ /* 0x000fc6000ff5e0ff */
[----:B------:R-:W-:Y:S01]  /*267e0*/  IMAD.MOV.U32 R5, RZ, RZ, R12 ;  /* 0x000000ffff057224 */ /* 0x000fe200078e000c */
[----:B------:R-:W-:Y:S01]  /*267f0*/  IADD3.X R10, R10, UR7, RZ, P2, !PT ;  /* 0x000000070a0a7c10 */ /* 0x000fe200097fe4ff */
[----:B------:R-:W-:Y:S04]  /*26800*/  STL [R1+0x80c], R12 ;  /* 0x00080c0c01007387 */ /* 0x000fe80000100800 */
[----:B------:R-:W2:Y:S01]  /*26810*/  LDL.LU R247, [R1+0x820] ;  /* 0x0008200001f77983 */ /* 0x000ea20000300800 */
[----:B------:R-:W-:-:S03]  /*26820*/  ISETP.GT.AND P3, PT, R2, 0x3f, PT ;  /* 0x0000003f0200780c */ /* 0x000fc60003f64270 */
[----:B------:R-:W3:Y:S04]  /*26830*/  LDL.LU R13, [R1+0x828] ;  /* 0x00082800010d7983 */ /* 0x000ee80000300800 */
[----:B------:R4:W-:Y:S04]  /*26840*/  STL [R1+0x818], R9 ;  /* 0x0008180901007387 */ /* 0x0009e80000100800 */
[----:B------:R-:W-:Y:S04]  /*26850*/  LDGSTS.E [R0+0x14008], desc[UR48][R4.64], P1 ;  /* 0x1400800004007fae */ /* 0x000fe80008921870 */
[----:B------:R4:W-:Y:S01]  /*26860*/  STL [R1+0x814], R10 ;  /* 0x0008140a01007387 */ /* 0x0009e20000100800 */
[----:B-1----:R-:W-:-:S03]  /*26870*/  LOP3.LUT R3, R11, 0x3f, RZ, 0xc0, !PT ;  /* 0x0000003f0b037812 */ /* 0x002fc600078ec0ff */
[----:B------:R-:W3:Y:S01]  /*26880*/  LDL.LU R5, [R1+0x830] ;  /* 0x0008300001057983 */ /* 0x000ee20000300800 */
[----:B------:R-:W-:Y:S01]  /*26890*/  ISETP.GE.AND P2, PT, R3, R2, PT ;  /* 0x000000020300720c */ /* 0x000fe20003f46270 */
[----:B------:R-:W-:Y:S01]  /*268a0*/  IMAD.MOV.U32 R3, RZ, RZ, R10 ;  /* 0x000000ffff037224 */ /* 0x000fe200078e000a */
[----:B------:R-:W-:Y:S01]  /*268b0*/  MOV R2, R9 ;  /* 0x0000000900027202 */ /* 0x000fe20000000f00 */
[----:B------:R-:W3:Y:S04]  /*268c0*/  LDL.LU R246, [R1+0x824] ;  /* 0x0008240001f67983 */ /* 0x000ee80000300800 */
[----:B----4-:R-:W4:Y:S04]  /*268d0*/  LDL.LU R9, [R1+0x82c] ;  /* 0x00082c0001097983 */ /* 0x010f280000300800 */
[----:B------:R-:W4:Y:S04]  /*268e0*/  LDL.LU R12, [R1+0x834] ;  /* 0x00083400010c7983 */ /* 0x000f280000300800 */
[----:B------:R-:W4:Y:S04]  /*268f0*/  LDL.LU R10, [R1+0x838] ;  /* 0x00083800010a7983 */ /* 0x000f280000300800 */
[----:B------:R-:W4:Y:S04]  /*26900*/  LDL.LU R11, [R1+0x83c] ;  /* 0x00083c00010b7983 */ /* 0x000f280000300800 */
[----:B------:R-:W4:Y:S04]  /*26910*/  LDL.LU R4, [R1+0x840] ;  /* 0x0008400001047983 */ /* 0x000f280000300800 */
[----:B------:R1:W-:Y:S04]  /*26920*/  LDGSTS.E [R0+0x18008], desc[UR48][R2.64], P1 ;  /* 0x1800800002007fae */ /* 0x0003e80008921870 */
[----:B------:R-:W3:Y:S01]  /*26930*/  LDL.LU R3, [R1+0x81c] ;  /* 0x00081c0001037983 */ /* 0x000ee20000300800 */
[----:B-1----:R-:W-:-:S04]  /*26940*/  SEL R2, RZ, 0x4, !P3 ;  /* 0x00000004ff027807 */ /* 0x002fc80005800000 */
[----:B------:R-:W-:-:S04]  /*26950*/  SEL R2, R2, RZ, !P0 ;  /* 0x000000ff02027207 */ /* 0x000fc80004000000 */
[----:B------:R-:W-:Y:S02]  /*26960*/  ISETP.NE.U32.AND P3, PT, R2, RZ, PT ;  /* 0x000000ff0200720c */ /* 0x000fe40003f65070 */
[----:B--2---:R-:W-:-:S05]  /*26970*/  IADD3 R247, P4, R247, UR4, RZ ;  /* 0x00000004f7f77c10 */ /* 0x004fca000ff9e0ff */
[----:B------:R-:W-:Y:S01]  /*26980*/  IMAD.MOV.U32 R2, RZ, RZ, R247 ;  /* 0x000000ffff027224 */ /* 0x000fe200078e00f7 */
[----:B------:R-:W-:Y:S01]  /*26990*/  STL [R1+0x820], R247 ;  /* 0x000820f701007387 */ /* 0x000fe20000100800 */
[----:B---3--:R-:W-:-:S05]  /*269a0*/  IADD3.X R3, R3, UR7, RZ, P4, !PT ;  /* 0x0000000703037c10 */ /* 0x008fca000a7fe4ff */
[----:B------:R1:W-:Y:S01]  /*269b0*/  LDGSTS.E [R0+0x1c008], desc[UR48][R2.64], P1 ;  /* 0x1c00800002007fae */ /* 0x0003e20008921870 */
[----:B------:R-:W-:-:S04]  /*269c0*/  IADD3 R13, P1, R13, UR4, RZ ;  /* 0x000000040d0d7c10 */ /* 0x000fc8000ff3e0ff */
[----:B------:R-:W-:Y:S01]  /*269d0*/  IADD3.X R246, R246, UR7, RZ, P1, !PT ;  /* 0x00000007f6f67c10 */ /* 0x000fe20008ffe4ff */
[----:B------:R2:W-:Y:S01]  /*269e0*/  STL [R1+0x81c], R3 ;  /* 0x00081c0301007387 */ /* 0x0005e20000100800 */
[----:B------:R-:W-:Y:S02]  /*269f0*/  IADD3 R5, P4, R5, UR4, RZ ;  /* 0x0000000405057c10 */ /* 0x000fe4000ff9e0ff */
[----:B----4-:R-:W-:Y:S02]  /*26a00*/  IADD3 R10, P1, R10, UR4, RZ ;  /* 0x000000040a0a7c10 */ /* 0x010fe4000ff3e0ff */
[----:B-1----:R-:W-:Y:S02]  /*26a10*/  MOV R2, R13 ;  /* 0x0000000d00027202 */ /* 0x002fe40000000f00 */
[----:B------:R-:W-:Y:S01]  /*26a20*/  IADD3.X R9, R9, UR7, RZ, P4, !PT ;  /* 0x0000000709097c10 */ /* 0x000fe2000a7fe4ff */
[----:B--2---:R-:W-:Y:S01]  /*26a30*/  IMAD.MOV.U32 R3, RZ, RZ, R246 ;  /* 0x000000ffff037224 */ /* 0x004fe200078e00f6 */
[----:B------:R-:W-:Y:S01]  /*26a40*/  STL [R1+0x828], R13 ;  /* 0x0008280d01007387 */ /* 0x000fe20000100800 */
[----:B------:R-:W-:-:S02]  /*26a50*/  IADD3 R4, P4, R4, UR4, RZ ;  /* 0x0000000404047c10 */ /* 0x000fc4000ff9e0ff */
[----:B------:R-:W-:Y:S01]  /*26a60*/  IADD3.X R12, R12, UR7, RZ, P1, !PT ;  /* 0x000000070c0c7c10 */ /* 0x000fe20008ffe4ff */
[----:B------:R-:W-:Y:S04]  /*26a70*/  STL [R1+0x824], R246 ;  /* 0x000824f601007387 */ /* 0x000fe80000100800 */
[----:B------:R1:W-:Y:S01]  /*26a80*/  LDGSTS.E [R0+0x1000c], desc[UR48][R2.64], P3 ;  /* 0x1000c00002007fae */ /* 0x0003e20009921870 */
[----:B------:R-:W-:-:S03]  /*26a90*/  IADD3.X R11, R11, UR7, RZ, P4, !PT ;  /* 0x000000070b0b7c10 */ /* 0x000fc6000a7fe4ff */
[----:B------:R2:W-:Y:S04]  /*26aa0*/  STL [R1+0x830], R5 ;  /* 0x0008300501007387 */ /* 0x0005e80000100800 */
[----:B------:R3:W-:Y:S01]  /*26ab0*/  STL [R1+0x82c], R9 ;  /* 0x00082c0901007387 */ /* 0x0007e20000100800 */
[----:B-1----:R-:W-:Y:S01]  /*26ac0*/  IMAD.MOV.U32 R2, RZ, RZ, R5 ;  /* 0x000000ffff027224 */ /* 0x002fe200078e0005 */
[----:B------:R-:W-:Y:S02]  /*26ad0*/  MOV R3, R9 ;  /* 0x0000000900037202 */ /* 0x000fe40000000f00 */
[----:B--2---:R-:W2:Y:S04]  /*26ae0*/  LDL.LU R5, [R1+0x848] ;  /* 0x0008480001057983 */ /* 0x004ea80000300800 */
[----:B---3--:R-:W3:Y:S04]  /*26af0*/  LDL.LU R9, [R1+0x868] ;  /* 0x0008680001097983 */ /* 0x008ee80000300800 */
[----:B------:R1:W-:Y:S04]  /*26b00*/  STL [R1+0x838], R10 ;  /* 0x0008380a01007387 */ /* 0x0003e80000100800 */
[----:B------:R4:W-:Y:S04]  /*26b10*/  LDGSTS.E [R0+0x1400c], desc[UR48][R2.64], P3 ;  /* 0x1400c00002007fae */ /* 0x0009e80009921870 */
[----:B------:R1:W-:Y:S04]  /*26b20*/  STL [R1+0x834], R12 ;  /* 0x0008340c01007387 */ /* 0x0003e80000100800 */
[----:B------:R-:W-:Y:S01]  /*26b30*/  STL [R1+0x840], R4 ;  /* 0x0008400401007387 */ /* 0x000fe20000100800 */
[----:B----4-:R-:W-:-:S03]  /*26b40*/  IMAD.MOV.U32 R2, RZ, RZ, R10 ;  /* 0x000000ffff027224 */ /* 0x010fc600078e000a */
[----:B-1----:R-:W4:Y:S01]  /*26b50*/  LDL.LU R10, [R1+0x844] ;  /* 0x00084400010a7983 */ /* 0x002f220000300800 */
[----:B------:R-:W-:-:S03]  /*26b60*/  IMAD.MOV.U32 R3, RZ, RZ, R12 ;  /* 0x000000ffff037224 */ /* 0x000fc600078e000c */
[----:B------:R1:W-:Y:S04]  /*26b70*/  STL [R1+0x83c], R11 ;  /* 0x00083c0b01007387 */ /* 0x0003e80000100800 */
[----:B------:R-:W4:Y:S04]  /*26b80*/  LDL.LU R12, [R1+0x864] ;  /* 0x00086400010c7983 */ /* 0x000f280000300800 */
[----:B------:R1:W-:Y:S04]  /*26b90*/  LDGSTS.E [R0+0x1800c], desc[UR48][R2.64], P3 ;  /* 0x1800c00002007fae */ /* 0x0003e80009921870 */
[----:B------:R-:W4:Y:S01]  /*26ba0*/  LDL.LU R246, [R1+0x884] ;  /* 0x0008840001f67983 */ /* 0x000f220000300800 */
[----:B-1----:R-:W-:Y:S01]  /*26bb0*/  MOV R2, R4 ;  /* 0x0000000400027202 */ /* 0x002fe20000000f00 */
[----:B------:R-:W-:-:S02]  /*26bc0*/  IMAD.MOV.U32 R3, RZ, RZ, R11 ;  /* 0x000000ffff037224 */ /* 0x000fc400078e000b */
[----:B------:R-:W4:Y:S04]  /*26bd0*/  LDL.LU R11, [R1+0x888] ;  /* 0x00088800010b7983 */ /* 0x000f280000300800 */
[----:B------:R1:W-:Y:S01]  /*26be0*/  LDGSTS.E [R0+0x1c00c], desc[UR48][R2.64], P3 ;  /* 0x1c00c00002007fae */ /* 0x0003e20009921870 */
[----:B------:R-:W-:-:S03]  /*26bf0*/  ULEA UR11, UR9, UR10, 0xe ;  /* 0x0000000a090b7291 */ /* 0x000fc6000f8e703f */
[----:B------:R-:W4:Y:S04]  /*26c00*/  LDL.LU R247, [R1+0x8a4] ;  /* 0x0008a40001f77983 */ /* 0x000f280000300800 */
[----:B------:R-:W4:Y:S01]  /*26c10*/  LDL.LU R13, [R1+0x8a8] ;  /* 0x0008a800010d7983 */ /* 0x000f220000300800 */
[----:B-1----:R-:W-:-:S03]  /*26c20*/  SEL R0, RZ, 0x4, P2 ;  /* 0x00000004ff007807 */ /* 0x002fc60001000000 */
[----:B------:R-:W0:Y:S01]  /*26c30*/  LDGDEPBAR ;  /* 0x00000000000079af */ /* 0x000e220000000000 */
[----:B------:R-:W-:Y:S01]  /*26c40*/  SEL R0, R0, RZ, !P0 ;  /* 0x000000ff00007207 */ /* 0x000fe20004000000 */
[----:B------:R-:W-:-:S03]  /*26c50*/  IMAD.U32 R4, RZ, RZ, UR11 ;  /* 0x0000000bff047e24 */ /* 0x000fc6000f8e00ff */
[----:B------:R-:W-:Y:S02]  /*26c60*/  ISETP.NE.U32.AND P0, PT, R0, RZ, PT ;  /* 0x000000ff0000720c */ /* 0x000fe40003f05070 */
[----:B------:R-:W-:Y:S02]  /*26c70*/  IADD3 R0, R7, 0x100000, R4 ;  /* 0x0010000007007810 */ /* 0x000fe40007ffe004 */
[----:B--2---:R-:W-:Y:S02]  /*26c80*/  IADD3 R5, P1, R5, UR5, RZ ;  /* 0x0000000505057c10 */ /* 0x004fe4000ff3e0ff */
[----:B---3--:R-:W-:-:S03]  /*26c90*/  IADD3 R9, P2, R9, UR5, RZ ;  /* 0x0000000509097c10 */ /* 0x008fc6000ff5e0ff */
[----:B------:R1:W-:Y:S01]  /*26ca0*/  STL [R1+0x848], R5 ;  /* 0x0008480501007387 */ /* 0x0003e20000100800 */
[----:B------:R-:W-:-:S03]  /*26cb0*/  MOV R2, R5 ;  /* 0x0000000500027202 */ /* 0x000fc60000000f00 */
[----:B------:R-:W-:Y:S01]  /*26cc0*/  STL [R1+0x868], R9 ;  /* 0x0008680901007387 */ /* 0x000fe20000100800 */
[----:B----4-:R-:W-:-:S05]  /*26cd0*/  IADD3.X R10, R10, UR8, RZ, P1, !PT ;  /* 0x000000080a0a7c10 */ /* 0x010fca0008ffe4ff */
[----:B------:R-:W-:Y:S01]  /*26ce0*/  IMAD.MOV.U32 R3, RZ, RZ, R10 ;  /* 0x000000ffff037224 */ /* 0x000fe200078e000a */
[----:B------:R-:W-:Y:S01]  /*26cf0*/  IADD3.X R12, R12, UR8, RZ, P2, !PT ;  /* 0x000000080c0c7c10 */ /* 0x000fe200097fe4ff */
[----:B------:R2:W-:Y:S04]  /*26d00*/  STL [R1+0x844], R10 ;  /* 0x0008440a01007387 */ /* 0x0005e80000100800 */
[----:B------:R3:W-:Y:S04]  /*26d10*/  STL [R1+0x864], R12 ;  /* 0x0008640c01007387 */ /* 0x0007e80000100800 */
[----:B-1----:R-:W4:Y:S04]  /*26d20*/  LDL.LU R5, [R1+0x8c8] ;  /* 0x0008c80001057983 */ /* 0x002f280000300800 */
[----:B------:R1:W-:Y:S04]  /*26d30*/  LDGSTS.E [R0+-0x60000], desc[UR48][R2.64], P0 ;  /* 0xa000000002007fae */ /* 0x0003e80008121870 */
[----:B--2---:R-:W2:Y:S01]  /*26d40*/  LDL.LU R10, [R1+0x8e8] ;  /* 0x0008e800010a7983 */ /* 0x004ea20000300800 */
[----:B-1----:R-:W-:-:S03]  /*26d50*/  IMAD.MOV.U32 R2, RZ, RZ, R9 ;  /* 0x000000ffff027224 */ /* 0x002fc600078e0009 */
[----:B------:R-:W2:Y:S01]  /*26d60*/  LDL.LU R9, [R1+0x8c4] ;  /* 0x0008c40001097983 */ /* 0x000ea20000300800 */
[----:B------:R-:W-:-:S03]  /*26d70*/  MOV R3, R12 ;  /* 0x0000000c00037202 */ /* 0x000fc60000000f00 */
[----:B---3--:R-:W3:Y:S01]  /*26d80*/  LDL.LU R12, [R1+0x8e4] ;  /* 0x0008e400010c7983 */ /* 0x008ee20000300800 */
[----:B------:R-:W-:Y:S02]  /*26d90*/  IADD3 R11, P1, R11, UR5, RZ ;  /* 0x000000050b0b7c10 */ /* 0x000fe4000ff3e0ff */
[----:B------:R-:W-:Y:S01]  /*26da0*/  IADD3 R13, P2, R13, UR5, RZ ;  /* 0x000000050d0d7c10 */ /* 0x000fe2000ff5e0ff */
[----:B------:R1:W-:Y:S01]  /*26db0*/  LDGSTS.E [R0+-0x5fc00], desc[UR48][R2.64], P0 ;  /* 0xa040000002007fae */ /* 0x0003e20008121870 */
[----:B------:R-:W-:Y:S02]  /*26dc0*/  IADD3.X R246, R246, UR8, RZ, P1, !PT ;  /* 0x00000008f6f67c10 */ /* 0x000fe40008ffe4ff */
[----:B------:R-:W-:Y:S01]  /*26dd0*/  IADD3.X R247, R247, UR8, RZ, P2, !PT ;  /* 0x00000008f7f77c10 */ /* 0x000fe200097fe4ff */
[----:B------:R-:W-:Y:S04]  /*26de0*/  STL [R1+0x888], R11 ;  /* 0x0008880b01007387 */ /* 0x000fe80000100800 */
[----:B------:R1:W-:Y:S02]  /*26df0*/  STL [R1+0x884], R246 ;  /* 0x000884f601007387 */ /* 0x0003e40000100800 */
[----:B-1----:R-:W-:-:S02]  /*26e00*/  IMAD.MOV.U32 R2, RZ, RZ, R11 ;  /* 0x000000ffff027224 */ /* 0x002fc400078e000b */
[----:B------:R-:W-:Y:S01]  /*26e10*/  IMAD.MOV.U32 R3, RZ, RZ, R246 ;  /* 0x000000ffff037224 */ /* 0x000fe200078e00f6 */
[----:B------:R-:W-:Y:S04]  /*26e20*/  STL [R1+0x8a8], R13 ;  /* 0x0008a80d01007387 */ /* 0x000fe80000100800 */
[----:B------:R-:W3:Y:S04]  /*26e30*/  LDL.LU R246, [R1+0x908] ;  /* 0x0009080001f67983 */ /* 0x000ee80000300800 */
[----:B------:R1:W-:Y:S04]  /*26e40*/  STL [R1+0x8a4], R247 ;  /* 0x0008a4f701007387 */ /* 0x0003e80000100800 */
[----:B------:R1:W-:Y:S04]  /*26e50*/  LDGSTS.E [R0+-0x5f800], desc[UR48][R2.64], P0 ;  /* 0xa080000002007fae */ /* 0x0003e80008121870 */
[----:B------:R-:W3:Y:S01]  /*26e60*/  LDL.LU R11, [R1+0x928] ;  /* 0x00092800010b7983 */ /* 0x000ee20000300800 */
[----:B-1----:R-:W-:-:S03]  /*26e70*/  IMAD.MOV.U32 R3, RZ, RZ, R247 ;  /* 0x000000ffff037224 */ /* 0x002fc600078e00f7 */
[----:B------:R-:W3:Y:S01]  /*26e80*/  LDL.LU R247, [R1+0x904] ;  /* 0x0009040001f77983 */ /* 0x000ee20000300800 */
[----:B------:R-:W-:-:S03]  /*26e90*/  MOV R2, R13 ;  /* 0x0000000d00027202 */ /* 0x000fc60000000f00 */
[----:B------:R-:W3:Y:S04]  /*26ea0*/  LDL.LU R13, [R1+0x924] ;  /* 0x00092400010d7983 */ /* 0x000ee80000300800 */
[----:B------:R1:W-:Y:S01]  /*26eb0*/  LDGSTS.E [R0+-0x5f400], desc[UR48][R2.64], P0 ;  /* 0xa0c0000002007fae */ /* 0x0003e20008121870 */
[----:B----4-:R-:W-:Y:S02]  /*26ec0*/  IADD3 R5, P1, R5, UR5, RZ ;  /* 0x0000000505057c10 */ /* 0x010fe4000ff3e0ff */
[----:B--2---:R-:W-:-:S03]  /*26ed0*/  IADD3 R10, P2, R10, UR5, RZ ;  /* 0x000000050a0a7c10 */ /* 0x004fc6000ff5e0ff */
[----:B------:R2:W-:Y:S01]  /*26ee0*/  STL [R1+0x8c8], R5 ;  /* 0x0008c80501007387 */ /* 0x0005e20000100800 */
[----:B-1----:R-:W-:Y:S01]  /*26ef0*/  IMAD.MOV.U32 R2, RZ, RZ, R5 ;  /* 0x000000ffff027224 */ /* 0x002fe200078e0005 */
[----:B------:R-:W-:Y:S02]  /*26f00*/  IADD3.X R9, R9, UR8, RZ, P1, !PT ;  /* 0x0000000809097c10 */ /* 0x000fe40008ffe4ff */
[----:B---3--:R-:W-:-:S03]  /*26f10*/  IADD3.X R12, R12, UR8, RZ, P2, !PT ;  /* 0x000000080c0c7c10 */ /* 0x008fc600097fe4ff */
[----:B------:R1:W-:Y:S01]  /*26f20*/  STL [R1+0x8c4], R9 ;  /* 0x0008c40901007387 */ /* 0x0003e20000100800 */
[----:B------:R-:W-:-:S03]  /*26f30*/  MOV R3, R9 ;  /* 0x0000000900037202 */ /* 0x000fc60000000f00 */
[----:B------:R3:W-:Y:S04]  /*26f40*/  STL [R1+0x8e8], R10 ;  /* 0x0008e80a01007387 */ /* 0x0007e80000100800 */
[----:B--2---:R-:W2:Y:S04]  /*26f50*/  LDL.LU R5, [R1+0x850] ;  /* 0x0008500001057983 */ /* 0x004ea80000300800 */
[----:B------:R4:W-:Y:S04]  /*26f60*/  STL [R1+0x8e4], R12 ;  /* 0x0008e40c01007387 */ /* 0x0009e80000100800 */
[----:B------:R4:W-:Y:S04]  /*26f70*/  LDGSTS.E [R0+-0x5f000], desc[UR48][R2.64], P0 ;  /* 0xa100000002007fae */ /* 0x0009e80008121870 */
[----:B-1----:R-:W2:Y:S01]  /*26f80*/  LDL.LU R9, [R1+0x870] ;  /* 0x0008700001097983 */ /* 0x002ea20000300800 */
[----:B----4-:R-:W-:-:S03]  /*26f90*/  IMAD.MOV.U32 R2, RZ, RZ, R10 ;  /* 0x000000ffff027224 */ /* 0x010fc600078e000a */
[----:B---3--:R-:W3:Y:S01]  /*26fa0*/  LDL.LU R10, [R1+0x84c] ;  /* 0x00084c00010a7983 */ /* 0x008ee20000300800 */
[----:B------:R-:W-:-:S03]  /*26fb0*/  IMAD.MOV.U32 R3, RZ, RZ, R12 ;  /* 0x000000ffff037224 */ /* 0x000fc600078e000c */
[----:B------:R-:W4:Y:S01]  /*26fc0*/  LDL.LU R12, [R1+0x86c] ;  /* 0x00086c00010c7983 */ /* 0x000f220000300800 */
[----:B------:R-:W-:Y:S02]  /*26fd0*/  IADD3 R246, P1, R246, UR5, RZ ;  /* 0x00000005f6f67c10 */ /* 0x000fe4000ff3e0ff */
[----:B------:R-:W-:Y:S01]  /*26fe0*/  IADD3 R11, P2, R11, UR5, RZ ;  /* 0x000000050b0b7c10 */ /* 0x000fe2000ff5e0ff */
[----:B------:R1:W-:Y:S01]  /*26ff0*/  LDGSTS.E [R0+-0x5ec00], desc[UR48][R2.64], P0 ;  /* 0xa140000002007fae */ /* 0x0003e20008121870 */
[----:B------:R-:W-:-:S03]  /*27000*/  IADD3.X R247, R247, UR8, RZ, P1, !PT ;  /* 0x00000008f7f77c10 */ /* 0x000fc60008ffe4ff */
[----:B------:R-:W-:Y:S01]  /*27010*/  STL [R1+0x908], R246 ;  /* 0x000908f601007387 */ /* 0x000fe20000100800 */
[----:B------:R-:W-:Y:S02]  /*27020*/  IADD3.X R13, R13, UR8, RZ, P2, !PT ;  /* 0x000000080d0d7c10 */ /* 0x000fe400097fe4ff */
[----:B-1----:R-:W-:Y:S01]  /*27030*/  MOV R2, R246 ;  /* 0x000000f600027202 */ /* 0x002fe20000000f00 */
[----:B------:R-:W-:Y:S01]  /*27040*/  IMAD.MOV.U32 R3, RZ, RZ, R247 ;  /* 0x000000ffff037224 */ /* 0x000fe200078e00f7 */
[----:B------:R1:W-:Y:S04]  /*27050*/  STL [R1+0x904], R247 ;  /* 0x000904f701007387 */ /* 0x0003e80000100800 */
[----:B------:R1:W-:Y:S04]  /*27060*/  STL [R1+0x928], R11 ;  /* 0x0009280b01007387 */ /* 0x0003e80000100800 */
[----:B------:R1:W-:Y:S04]  /*27070*/  LDGSTS.E [R0+-0x5e800], desc[UR48][R2.64], P0 ;  /* 0xa180000002007fae */ /* 0x0003e80008121870 */
[----:B------:R1:W-:Y:S04]  /*27080*/  STL [R1+0x924], R13 ;  /* 0x0009240d01007387 */ /* 0x0003e80000100800 */
[----:B-1----:R-:W4:Y:S01]  /*27090*/  LDL.LU R247, [R1+0x88c] ;  /* 0x00088c0001f77983 */ /* 0x002f220000300800 */
[----:B------:R-:W-:Y:S01]  /*270a0*/  IMAD.MOV.U32 R2, RZ, RZ, R11 ;  /* 0x000000ffff027224 */ /* 0x000fe200078e000b */
[----:B------:R-:W-:-:S02]  /*270b0*/  MOV R3, R13 ;  /* 0x0000000d00037202 */ /* 0x000fc40000000f00 */
[----:B------:R-:W4:Y:S04]  /*270c0*/  LDL.LU R11, [R1+0x890] ;  /* 0x00089000010b7983 */ /* 0x000f280000300800 */
[----:B------:R1:W-:Y:S04]  /*270d0*/  LDGSTS.E [R0+-0x5e400], desc[UR48][R2.64], P0 ;  /* 0xa1c0000002007fae */ /* 0x0003e80008121870 */
[----:B------:R-:W4:Y:S04]  /*270e0*/  LDL.LU R246, [R1+0x8ac] ;  /* 0x0008ac0001f67983 */ /* 0x000f280000300800 */
[----:B------:R-:W4:Y:S01]  /*270f0*/  LDL.LU R13, [R1+0x8b0] ;  /* 0x0008b000010d7983 */ /* 0x000f220000300800 */
[----:B-1----:R-:W-:-:S04]  /*27100*/  LOP3.LUT R0, R7, 0x20, RZ, 0x3c, !PT ;  /* 0x0000002007007812 */ /* 0x002fc800078e3cff */
[----:B------:R-:W-:Y:S02]  /*27110*/  IADD3 R0, R0, 0x100000, R4 ;  /* 0x0010000000007810 */ /* 0x000fe40007ffe004 */
[----:B--2---:R-:W-:-:S05]  /*27120*/  IADD3 R5, P1, R5, UR5, RZ ;  /* 0x0000000505057c10 */ /* 0x004fca000ff3e0ff */
[----:B------:R1:W-:Y:S01]  /*27130*/  STL [R1+0x850], R5 ;  /* 0x0008500501007387 */ /* 0x0003e20000100800 */
[----:B------:R-:W-:Y:S01]  /*27140*/  IMAD.MOV.U32 R2, RZ, RZ, R5 ;  /* 0x000000ffff027224 */ /* 0x000fe200078e0005 */
[----:B------:R-:W-:Y:S02]  /*27150*/  IADD3 R9, P2, R9, UR5, RZ ;  /* 0x0000000509097c10 */ /* 0x000fe4000ff5e0ff */
[----:B---3--:R-:W-:-:S03]  /*27160*/  IADD3.X R10, R10, UR8, RZ, P1, !PT ;  /* 0x000000080a0a7c10 */ /* 0x008fc60008ffe4ff */
[----:B------:R-:W-:Y:S01]  /*27170*/  STL [R1+0x870], R9 ;  /* 0x0008700901007387 */ /* 0x000fe20000100800 */
[----:B----4-:R-:W-:Y:S01]  /*27180*/  IADD3.X R12, R12, UR8, RZ, P2, !PT ;  /* 0x000000080c0c7c10 */ /* 0x010fe200097fe4ff */
[----:B------:R-:W-:Y:S02]  /*27190*/  IMAD.MOV.U32 R3, RZ, RZ, R10 ;  /* 0x000000ffff037224 */ /* 0x000fe400078e000a */
[----:B------:R2:W-:Y:S04]  /*271a0*/  STL [R1+0x84c], R10 ;  /* 0x00084c0a01007387 */ /* 0x0005e80000100800 */
[----:B-1----:R-:W3:Y:S04]  /*271b0*/  LDL.LU R5, [R1+0x8d0] ;  /* 0x0008d00001057983 */ /* 0x002ee80000300800 */
[----:B------:R1:W-:Y:S04]  /*271c0*/  LDGSTS.E [R0+-0x5ff00], desc[UR48][R2.64], P0 ;  /* 0xa010000002007fae */ /* 0x0003e80008121870 */
[----:B--2---:R-:W2:Y:S04]  /*271d0*/  LDL.LU R10, [R1+0x8f0] ;  /* 0x0008f000010a7983 */ /* 0x004ea80000300800 */
[----:B------:R4:W-:Y:S01]  /*271e0*/  STL [R1+0x86c], R12 ;  /* 0x00086c0c01007387 */ /* 0x0009e20000100800 */
[----:B-1----:R-:W-:-:S03]  /*271f0*/  MOV R2, R9 ;  /* 0x0000000900027202 */ /* 0x002fc60000000f00 */
[----:B------:R-:W2:Y:S01]  /*27200*/  LDL.LU R9, [R1+0x8cc] ;  /* 0x0008cc0001097983 */ /* 0x000ea20000300800 */
[----:B------:R-:W-:-:S03]  /*27210*/  IMAD.MOV.U32 R3, RZ, RZ, R12 ;  /* 0x000000ffff037224 */ /* 0x000fc600078e000c */
[----:B----4-:R-:W4:Y:S04]  /*27220*/  LDL.LU R12, [R1+0x8ec] ;  /* 0x0008ec00010c7983 */ /* 0x010f280000300800 */
[----:B------:R1:W-:Y:S01]  /*27230*/  LDGSTS.E [R0+-0x5fb00], desc[UR48][R2.64], P0 ;  /* 0xa050000002007fae */ /* 0x0003e20008121870 */
[----:B------:R-:W-:-:S04]  /*27240*/  IADD3 R11, P1, R11, UR5, RZ ;  /* 0x000000050b0b7c10 */ /* 0x000fc8000ff3e0ff */
[----:B------:R-:W-:Y:S01]  /*27250*/  IADD3.X R247, R247, UR8, RZ, P1, !PT ;  /* 0x00000008f7f77c10 */ /* 0x000fe20008ffe4ff */
[----:B-1----:R-:W-:-:S03]  /*27260*/  IMAD.MOV.U32 R2, RZ, RZ, R11 ;  /* 0x000000ffff027224 */ /* 0x002fc600078e000b */
[----:B------:R-:W-:Y:S02]  /*27270*/  MOV R3, R247 ;  /* 0x000000f700037202 */ /* 0x000fe40000000f00 */
[----:B------:R-:W-:-:S03]  /*27280*/  IADD3 R13, P2, R13, UR5, RZ ;  /* 0x000000050d0d7c10 */ /* 0x000fc6000ff5e0ff */
[----:B------:R1:W-:Y:S01]  /*27290*/  LDGSTS.E [R0+-0x5f700], desc[UR48][R2.64], P0 ;  /* 0xa090000002007fae */ /* 0x0003e20008121870 */
[----:B------:R-:W-:-:S03]  /*272a0*/  IADD3.X R246, R246, UR8, RZ, P2, !PT ;  /* 0x00000008f6f67c10 */ /* 0x000fc600097fe4ff */
[----:B------:R-:W-:Y:S04]  /*272b0*/  STL [R1+0x890], R11 ;  /* 0x0008900b01007387 */ /* 0x000fe80000100800 */
[----:B------:R1:W-:Y:S02]  /*272c0*/  STL [R1+0x88c], R247 ;  /* 0x00088cf701007387 */ /* 0x0003e40000100800 */
[----:B-1----:R-:W-:Y:S02]  /*272d0*/  IMAD.MOV.U32 R2, RZ, RZ, R13 ;  /* 0x000000ffff027224 */ /* 0x002fe400078e000d */
[----:B------:R-:W-:Y:S01]  /*272e0*/  IMAD.MOV.U32 R3, RZ, RZ, R246 ;  /* 0x000000ffff037224 */ /* 0x000fe200078e00f6 */
[----:B------:R-:W-:Y:S04]  /*272f0*/  STL [R1+0x8b0], R13 ;  /* 0x0008b00d01007387 */ /* 0x000fe80000100800 */
[----:B------:R-:W4:Y:S04]  /*27300*/  LDL.LU R247, [R1+0x910] ;  /* 0x0009100001f77983 */ /* 0x000f280000300800 */
[----:B------:R1:W-:Y:S04]  /*27310*/  LDGSTS.E [R0+-0x5f300], desc[UR48][R2.64], P0 ;  /* 0xa0d0000002007fae */ /* 0x0003e80008121870 */
[----:B------:R1:W-:Y:S04]  /*27320*/  STL [R1+0x8ac], R246 ;  /* 0x0008acf601007387 */ /* 0x0003e80000100800 */
[----:B------:R-:W4:Y:S04]  /*27330*/  LDL.LU R11, [R1+0x930] ;  /* 0x00093000010b7983 */ /* 0x000f280000300800 */
[----:B-1----:R-:W5:Y:S04]  /*27340*/  LDL.LU R246, [R1+0xa38] ;  /* 0x000a380001f67983 */ /* 0x002f680000300800 */
[----:B------:R-:W4:Y:S01]  /*27350*/  LDL.LU R13, [R1+0x92c] ;  /* 0x00092c00010d7983 */ /* 0x000f220000300800 */
[----:B---3--:R-:W-:-:S04]  /*27360*/  IADD3 R5, P1, R5, UR5, RZ ;  /* 0x0000000505057c10 */ /* 0x008fc8000ff3e0ff */
[----:B------:R-:W-:Y:S02]  /*27370*/  MOV R2, R5 ;  /* 0x0000000500027202 */ /* 0x000fe40000000f00 */
[----:B--2---:R-:W-:Y:S01]  /*27380*/  IADD3 R10, P2, R10, UR5, RZ ;  /* 0x000000050a0a7c10 */ /* 0x004fe2000ff5e0ff */
[----:B------:R-:W-:Y:S01]  /*27390*/  STL [R1+0x8d0], R5 ;  /* 0x0008d00501007387 */ /* 0x000fe20000100800 */
[----:B------:R-:W-:-:S05]  /*273a0*/  IADD3.X R9, R9, UR8, RZ, P1, !PT ;  /* 0x0000000809097c10 */ /* 0x000fca0008ffe4ff */
[----:B------:R-:W-:Y:S01]  /*273b0*/  IMAD.MOV.U32 R3, RZ, RZ, R9 ;  /* 0x000000ffff037224 */ /* 0x000fe200078e0009 */
[----:B----4-:R-:W-:Y:S01]  /*273c0*/  IADD3.X R12, R12, UR8, RZ, P2, !PT ;  /* 0x000000080c0c7c10 */ /* 0x010fe200097fe4ff */
[----:B------:R1:W-:Y:S04]  /*273d0*/  STL [R1+0x8cc], R9 ;  /* 0x0008cc0901007387 */ /* 0x0003e80000100800 */
[----:B------:R2:W-:Y:S04]  /*273e0*/  LDGSTS.E [R0+-0x5ef00], desc[UR48][R2.64], P0 ;  /* 0xa110000002007fae */ /* 0x0005e80008121870 */
[----:B------:R-:W-:Y:S04]  /*273f0*/  STL [R1+0x8f0], R10 ;  /* 0x0008f00a01007387 */ /* 0x000fe80000100800 */
[----:B-1----:R-:W3:Y:S01]  /*27400*/  LDL.LU R9, [R1+0x858] ;  /* 0x0008580001097983 */ /* 0x002ee20000300800 */
[----:B--2---:R-:W-:Y:S01]  /*27410*/  IMAD.MOV.U32 R2, RZ, RZ, R10 ;  /* 0x000000ffff027224 */ /* 0x004fe200078e000a */
[----:B------:R-:W-:-:S02]  /*27420*/  MOV R3, R12 ;  /* 0x0000000c00037202 */ /* 0x000fc40000000f00 */
[----:B------:R1:W-:Y:S04]  /*27430*/  STL [R1+0x8ec], R12 ;  /* 0x0008ec0c01007387 */ /* 0x0003e80000100800 */
[----:B------:R-:W2:Y:S04]  /*27440*/  LDL.LU R5, [R1+0x878] ;  /* 0x0008780001057983 */ /* 0x000ea80000300800 */
[----:B------:R4:W-:Y:S04]  /*27450*/  LDGSTS.E [R0+-0x5eb00], desc[UR48][R2.64], P0 ;  /* 0xa150000002007fae */ /* 0x0009e80008121870 */
[----:B-1----:R-:W3:Y:S04]  /*27460*/  LDL.LU R12, [R1+0x854] ;  /* 0x00085400010c7983 */ /* 0x002ee80000300800 */
[----:B------:R-:W3:Y:S04]  /*27470*/  LDL.LU R10, [R1+0x874] ;  /* 0x00087400010a7983 */ /* 0x000ee80000300800 */
[----:B------:R-:W3:Y:S01]  /*27480*/  LDL.LU R3, [R1+0x90c] ;  /* 0x00090c0001037983 */ /* 0x000ee20000300800 */
[----:B------:R-:W-:-:S05]  /*27490*/  IADD3 R247, P1, R247, UR5, RZ ;  /* 0x00000005f7f77c10 */ /* 0x000fca000ff3e0ff */
[----:B----4-:R-:W-:Y:S01]  /*274a0*/  IMAD.MOV.U32 R2, RZ, RZ, R247 ;  /* 0x000000ffff027224 */ /* 0x010fe200078e00f7 */
[----:B------:R-:W-:Y:S01]  /*274b0*/  STL [R1+0x910], R247 ;  /* 0x000910f701007387 */ /* 0x000fe20000100800 */
[----:B------:R-:W-:-:S04]  /*274c0*/  IADD3 R11, P2, R11, UR5, RZ ;  /* 0x000000050b0b7c10 */ /* 0x000fc8000ff5e0ff */
[----:B------:R-:W-:Y:S02]  /*274d0*/  IADD3.X R13, R13, UR8, RZ, P2, !PT ;  /* 0x000000080d0d7c10 */ /* 0x000fe400097fe4ff */
[----:B--2---:R-:W-:Y:S02]  /*274e0*/  IADD3 R5, P2, R5, UR5, RZ ;  /* 0x0000000505057c10 */ /* 0x004fe4000ff5e0ff */
[----:B---3--:R-:W-:Y:S02]  /*274f0*/  IADD3.X R3, R3, UR8, RZ, P1, !PT ;  /* 0x0000000803037c10 */ /* 0x008fe40008ffe4ff */
[----:B------:R-:W-:-:S03]  /*27500*/  IADD3 R9, P1, R9, UR5, RZ ;  /* 0x0000000509097c10 */ /* 0x000fc6000ff3e0ff */
[----:B------:R1:W-:Y:S04]  /*27510*/  STL [R1+0x90c], R3 ;  /* 0x00090c0301007387 */ /* 0x0003e80000100800 */
[----:B------:R2:W-:Y:S01]  /*27520*/  LDGSTS.E [R0+-0x5e700], desc[UR48][R2.64], P0 ;  /* 0xa190000002007fae */ /* 0x0005e20008121870 */
[----:B------:R-:W-:Y:S01]  /*27530*/  IADD3.X R12, R12, UR8, RZ, P1, !PT ;  /* 0x000000080c0c7c10 */ /* 0x000fe20008ffe4ff */
[----:B--2---:R-:W-:Y:S01]  /*27540*/  IMAD.MOV.U32 R2, RZ, RZ, R11 ;  /* 0x000000ffff027224 */ /* 0x004fe200078e000b */
[----:B-1----:R-:W-:Y:S01]  /*27550*/  MOV R3, R13 ;  /* 0x0000000d00037202 */ /* 0x002fe20000000f00 */
[----:B------:R1:W-:Y:S04]  /*27560*/  STL [R1+0x930], R11 ;  /* 0x0009300b01007387 */ /* 0x0003e80000100800 */
[----:B------:R2:W-:Y:S01]  /*27570*/  LDGSTS.E [R0+-0x5e300], desc[UR48][R2.64], P0 ;  /* 0xa1d0000002007fae */ /* 0x0005e20008121870 */
[----:B------:R-:W-:-:S03]  /*27580*/  IADD3.X R10, R10, UR8, RZ, P2, !PT ;  /* 0x000000080a0a7c10 */ /* 0x000fc600097fe4ff */
[----:B------:R3:W-:Y:S04]  /*27590*/  STL [R1+0x92c], R13 ;  /* 0x00092c0d01007387 */ /* 0x0007e80000100800 */
[----:B-1----:R-:W4:Y:S01]  /*275a0*/  LDL.LU R11, [R1+0x898] ;  /* 0x00089800010b7983 */ /* 0x002f220000300800 */
[----:B--2---:R-:W-:Y:S01]  /*275b0*/  LOP3.LUT R0, R7, 0x40, RZ, 0x3c, !PT ;  /* 0x0000004007007812 */ /* 0x004fe200078e3cff */
[----:B------:R-:W-:Y:S02]  /*275c0*/  IMAD.MOV.U32 R2, RZ, RZ, R9 ;  /* 0x000000ffff027224 */ /* 0x000fe400078e0009 */
[----:B------:R-:W2:Y:S01]  /*275d0*/  LDL.LU R247, [R1+0x8b4] ;  /* 0x0008b40001f77983 */ /* 0x000ea20000300800 */
[----:B------:R-:W-:Y:S01]  /*275e0*/  IMAD.MOV.U32 R3, RZ, RZ, R12 ;  /* 0x000000ffff037224 */ /* 0x000fe200078e000c */
[----:B------:R-:W-:-:S02]  /*275f0*/  IADD3 R0, R0, 0x100000, R4 ;  /* 0x0010000000007810 */ /* 0x000fc40007ffe004 */
[----:B---3--:R-:W3:Y:S04]  /*27600*/  LDL.LU R13, [R1+0x8b8] ;  /* 0x0008b800010d7983 */ /* 0x008ee80000300800 */
[----:B------:R1:W-:Y:S04]  /*27610*/  STL [R1+0x858], R9 ;  /* 0x0008580901007387 */ /* 0x0003e80000100800 */
[----:B------:R-:W-:Y:S04]  /*27620*/  STL [R1+0x878], R5 ;  /* 0x0008780501007387 */ /* 0x000fe80000100800 */
[----:B------:R1:W-:Y:S04]  /*27630*/  LDGSTS.E [R0+-0x5fe00], desc[UR48][R2.64], P0 ;  /* 0xa020000002007fae */ /* 0x0003e80008121870 */
[----:B------:R-:W-:Y:S04]  /*27640*/  STL [R1+0x854], R12 ;  /* 0x0008540c01007387 */ /* 0x000fe80000100800 */
[----:B-1----:R-:W2:Y:S01]  /*27650*/  LDL.LU R9, [R1+0x8f8] ;  /* 0x0008f80001097983 */ /* 0x002ea20000300800 */
[----:B------:R-:W-:Y:S01]  /*27660*/  MOV R2, R5 ;  /* 0x0000000500027202 */ /* 0x000fe20000000f00 */
[----:B------:R-:W-:-:S02]  /*27670*/  IMAD.MOV.U32 R3, RZ, RZ, R10 ;  /* 0x000000ffff037224 */ /* 0x000fc400078e000a */
[----:B------:R1:W-:Y:S04]  /*27680*/  STL [R1+0x874], R10 ;  /* 0x0008740a01007387 */ /* 0x0003e80000100800 */
[----:B------:R4:W-:Y:S04]  /*27690*/  LDGSTS.E [R0+-0x5fa00], desc[UR48][R2.64], P0 ;  /* 0xa060000002007fae */ /* 0x0009e80008121870 */
[----:B-1----:R-:W2:Y:S04]  /*276a0*/  LDL.LU R10, [R1+0x8f4] ;  /* 0x0008f400010a7983 */ /* 0x002ea80000300800 */
[----:B------:R-:W2:Y:S04]  /*276b0*/  LDL.LU R12, [R1+0x918] ;  /* 0x00091800010c7983 */ /* 0x000ea80000300800 */
[----:B------:R-:W2:Y:S04]  /*276c0*/  LDL.LU R5, [R1+0x938] ;  /* 0x0009380001057983 */ /* 0x000ea80000300800 */
[----:B------:R-:W2:Y:S01]  /*276d0*/  LDL.LU R3, [R1+0x894] ;  /* 0x0008940001037983 */ /* 0x000ea20000300800 */
[----:B----4-:R-:W-:-:S05]  /*276e0*/  IADD3 R11, P1, R11, UR5, RZ ;  /* 0x000000050b0b7c10 */ /* 0x010fca000ff3e0ff */
[----:B------:R-:W-:Y:S01]  /*276f0*/  IMAD.MOV.U32 R2, RZ, RZ, R11 ;  /* 0x000000ffff027224 */ /* 0x000fe200078e000b */
[----:B---3--:R-:W-:Y:S01]  /*27700*/  IADD3 R13, P2, R13, UR5, RZ ;  /* 0x000000050d0d7c10 */ /* 0x008fe2000ff5e0ff */
[----:B------:R1:W-:Y:S03]  /*27710*/  STL [R1+0x898], R11 ;  /* 0x0008980b01007387 */ /* 0x0003e60000100800 */
[----:B--2---:R-:W-:Y:S02]  /*27720*/  IADD3.X R247, R247, UR8, RZ, P2, !PT ;  /* 0x00000008f7f77c10 */ /* 0x004fe400097fe4ff */
[----:B------:R-:W-:-:S05]  /*27730*/  IADD3.X R3, R3, UR8, RZ, P1, !PT ;  /* 0x0000000803037c10 */ /* 0x000fca0008ffe4ff */
[----:B------:R2:W-:Y:S04]  /*27740*/  STL [R1+0x894], R3 ;  /* 0x0008940301007387 */ /* 0x0005e80000100800 */
[----:B------:R3:W-:Y:S04]  /*27750*/  LDGSTS.E [R0+-0x5f600], desc[UR48][R2.64], P0 ;  /* 0xa0a0000002007fae */ /* 0x0007e80008121870 */
[----:B------:R-:W-:Y:S04]  /*27760*/  STL [R1+0x8b8], R13 ;  /* 0x0008b80d01007387 */ /* 0x000fe80000100800 */
[----:B-1----:R-:W4:Y:S01]  /*27770*/  LDL.LU R11, [R1+0x934] ;  /* 0x00093400010b7983 */ /* 0x002f220000300800 */
[----:B---3--:R-:W-:Y:S01]  /*27780*/  MOV R2, R13 ;  /* 0x0000000d00027202 */ /* 0x008fe20000000f00 */
[----:B--2---:R-:W-:-:S02]  /*27790*/  IMAD.MOV.U32 R3, RZ, RZ, R247 ;  /* 0x000000ffff037224 */ /* 0x004fc400078e00f7 */
[----:B------:R1:W-:Y:S04]  /*277a0*/  STL [R1+0x8b4], R247 ;  /* 0x0008b4f701007387 */ /* 0x0003e80000100800 */
[----:B------:R2:W-:Y:S04]  /*277b0*/  LDGSTS.E [R0+-0x5f200], desc[UR48][R2.64], P0 ;  /* 0xa0e0000002007fae */ /* 0x0005e80008121870 */
[----:B-1----:R-:W5:Y:S04]  /*277c0*/  LDL.LU R247, [R1+0xa34] ;  /* 0x000a340001f77983 */ /* 0x002f680000300800 */
[----:B------:R-:W5:Y:S04]  /*277d0*/  LDL.LU R13, [R1+0xa30] ;  /* 0x000a3000010d7983 */ /* 0x000f680000300800 */
[----:B------:R-:W3:Y:S04]  /*277e0*/  LDL.LU R2, [R1+0x8d4] ;  /* 0x0008d40001027983 */ /* 0x000ee80000300800 */
[----:B------:R-:W2:Y:S01]  /*277f0*/  LDL.LU R3, [R1+0x8d8] ;  /* 0x0008d80001037983 */ /* 0x000ea20000300800 */
[----:B------:R-:W-:-:S04]  /*27800*/  IADD3 R9, P2, R9, UR5, RZ ;  /* 0x0000000509097c10 */ /* 0x000fc8000ff5e0ff */
[----:B------:R-:W-:Y:S02]  /*27810*/  IADD3.X R10, R10, UR8, RZ, P2, !PT ;  /* 0x000000080a0a7c10 */ /* 0x000fe400097fe4ff */
[----:B--2---:R-:W-:-:S04]  /*27820*/  IADD3 R3, P1, R3, UR5, RZ ;  /* 0x0000000503037c10 */ /* 0x004fc8000ff3e0ff */
[----:B---3--:R-:W-:Y:S01]  /*27830*/  IADD3.X R2, R2, UR8, RZ, P1, !PT ;  /* 0x0000000802027c10 */ /* 0x008fe20008ffe4ff */
[----:B------:R1:W-:Y:S04]  /*27840*/  STL [R1+0x8d8], R3 ;  /* 0x0008d80301007387 */ /* 0x0003e80000100800 */
[----:B------:R2:W-:Y:S01]  /*27850*/  STL [R1+0x8d4], R2 ;  /* 0x0008d40201007387 */ /* 0x0005e20000100800 */
[----:B-1----:R-:W-:-:S04]  /*27860*/  LOP3.LUT R3, R3, R2, RZ, 0x3c, !PT ;  /* 0x0000000203037212 */ /* 0x002fc800078e3cff */
[----:B--2---:R-:W-:-:S04]  /*27870*/  LOP3.LUT R2, R3, R2, RZ, 0x3c, !PT ;  /* 0x0000000203027212 */ /* 0x004fc800078e3cff */
[----:B------:R-:W-:Y:S01]  /*27880*/  LOP3.LUT R3, R3, R2, RZ, 0x3c, !PT ;  /* 0x0000000203037212 */ /* 0x000fe200078e3cff */
[----:B------:R-:W-:Y:S04]  /*27890*/  STL [R1+0x8f8], R9 ;  /* 0x0008f80901007387 */ /* 0x000fe80000100800 */
[----:B------:R1:W-:Y:S04]  /*278a0*/  LDGSTS.E [R0+-0x5ee00], desc[UR48][R2.64], P0 ;  /* 0xa120000002007fae */ /* 0x0003e80008121870 */
[----:B------:R2:W-:Y:S01]  /*278b0*/  STL [R1+0x8f4], R10 ;  /* 0x0008f40a01007387 */ /* 0x0005e20000100800 */
[----:B-1----:R-:W-:Y:S01]  /*278c0*/  IMAD.MOV.U32 R2, RZ, RZ, R9 ;  /* 0x000000ffff027224 */ /* 0x002fe200078e0009 */
[----:B------:R-:W-:-:S02]  /*278d0*/  MOV R3, R10 ;  /* 0x0000000a00037202 */ /* 0x000fc40000000f00 */
[----:B--2---:R-:W2:Y:S04]  /*278e0*/  LDL.LU R10, [R1+0x860] ;  /* 0x00086000010a7983 */ /* 0x004ea80000300800 */
[----:B------:R-:W3:Y:S04]  /*278f0*/  LDL.LU R9, [R1+0x880] ;  /* 0x0008800001097983 */ /* 0x000ee80000300800 */
[----:B------:R1:W-:Y:S04]  /*27900*/  LDGSTS.E [R0+-0x5ea00], desc[UR48][R2.64], P0 ;  /* 0xa160000002007fae */ /* 0x0003e80008121870 */
[----:B------:R-:W2:Y:S01]  /*27910*/  LDL.LU R3, [R1+0x914] ;  /* 0x0009140001037983 */ /* 0x000ea20000300800 */
[----:B------:R-:W-:-:S02]  /*27920*/  IADD3 R12, P1, R12, UR5, RZ ;  /* 0x000000050c0c7c10 */ /* 0x000fc4000ff3e0ff */
[----:B------:R-:W-:-:S03]  /*27930*/  IADD3 R5, P2, R5, UR5, RZ ;  /* 0x0000000505057c10 */ /* 0x000fc6000ff5e0ff */
[----:B-1----:R-:W-:Y:S01]  /*27940*/  IMAD.MOV.U32 R2, RZ, RZ, R12 ;  /* 0x000000ffff027224 */ /* 0x002fe200078e000c */
[----:B----4-:R-:W-:Y:S01]  /*27950*/  IADD3.X R11, R11, UR8, RZ, P2, !PT ;  /* 0x000000080b0b7c10 */ /* 0x010fe200097fe4ff */
[----:B------:R-:W-:Y:S01]  /*27960*/  STL [R1+0x918], R12 ;  /* 0x0009180c01007387 */ /* 0x000fe20000100800 */
[----:B--2---:R-:W-:-:S05]  /*27970*/  IADD3.X R3, R3, UR8, RZ, P1, !PT ;  /* 0x0000000803037c10 */ /* 0x004fca0008ffe4ff */
[----:B------:R1:W-:Y:S04]  /*27980*/  STL [R1+0x914], R3 ;  /* 0x0009140301007387 */ /* 0x0003e80000100800 */
[----:B------:R2:W-:Y:S04]  /*27990*/  LDGSTS.E [R0+-0x5e600], desc[UR48][R2.64], P0 ;  /* 0xa1a0000002007fae */ /* 0x0005e80008121870 */
[----:B------:R-:W-:Y:S01]  /*279a0*/  STL [R1+0x938], R5 ;  /* 0x0009380501007387 */ /* 0x000fe20000100800 */
[----:B--2---:R-:W-:Y:S01]  /*279b0*/  IMAD.MOV.U32 R2, RZ, RZ, R5 ;  /* 0x000000ffff027224 */ /* 0x004fe200078e0005 */
[----:B-1----:R-:W-:-:S02]  /*279c0*/  MOV R3, R11 ;  /* 0x0000000b00037202 */ /* 0x002fc40000000f00 */
[----:B------:R1:W-:Y:S04]  /*279d0*/  STL [R1+0x934], R11 ;  /* 0x0009340b01007387 */ /* 0x0003e80000100800 */
[----:B------:R2:W-:Y:S04]  /*279e0*/  LDGSTS.E [R0+-0x5e200], desc[UR48][R2.64], P0 ;  /* 0xa1e0000002007fae */ /* 0x0005e80008121870 */
[----:B------:R-:W4:Y:S04]  /*279f0*/  LDL.LU R12, [R1+0x8bc] ;  /* 0x0008bc00010c7983 */ /* 0x000f280000300800 */
[----:B-1----:R-:W4:Y:S01]  /*27a00*/  LDL.LU R11, [R1+0x8c0] ;  /* 0x0008c000010b7983 */ /* 0x002f220000300800 */
[----:B--2---:R-:W-:-:S03]  /*27a10*/  LOP3.LUT R0, R7, 0x60, RZ, 0x3c, !PT ;  /* 0x0000006007007812 */ /* 0x004fc600078e3cff */
[----:B------:R-:W2:Y:S01]  /*27a20*/  LDL.LU R5, [R1+0x900] ;  /* 0x0009000001057983 */ /* 0x000ea20000300800 */
[----:B------:R-:W-:-:S03]  /*27a30*/  IADD3 R0, R0, 0x100000, R4 ;  /* 0x0010000000007810 */ /* 0x000fc60007ffe004 */
[----:B------:R-:W4:Y:S04]  /*27a40*/  LDL.LU R3, [R1+0x85c] ;  /* 0x00085c0001037983 */ /* 0x000f280000300800 */
[----:B------:R-:W2:Y:S01]  /*27a50*/  LDL.LU R4, [R1+0x87c] ;  /* 0x00087c0001047983 */ /* 0x000ea20000300800 */
[----:B------:R-:W-:Y:S02]  /*27a60*/  IADD3 R10, P1, R10, UR5, RZ ;  /* 0x000000050a0a7c10 */ /* 0x000fe4000ff3e0ff */
[----:B---3--:R-:W-:-:S03]  /*27a70*/  IADD3 R9, P2, R9, UR5, RZ ;  /* 0x0000000509097c10 */ /* 0x008fc6000ff5e0ff */
[----:B------:R-:W-:Y:S01]  /*27a80*/  IMAD.MOV.U32 R2, RZ, RZ, R10 ;  /* 0x000000ffff027224 */ /* 0x000fe200078e000a */
[----:B------:R1:W-:Y:S01]  /*27a90*/  STL [R1+0x860], R10 ;  /* 0x0008600a01007387 */ /* 0x0003e20000100800 */
[----:B----4-:R-:W-:Y:S02]  /*27aa0*/  IADD3.X R3, R3, UR8, RZ, P1, !PT ;  /* 0x0000000803037c10 */ /* 0x010fe40008ffe4ff */
[----:B--2---:R-:W-:-:S03]  /*27ab0*/  IADD3.X R4, R4, UR8, RZ, P2, !PT ;  /* 0x0000000804047c10 */ /* 0x004fc600097fe4ff */
[----:B------:R2:W-:Y:S04]  /*27ac0*/  STL [R1+0x85c], R3 ;  /* 0x00085c0301007387 */ /* 0x0005e80000100800 */
[----:B------:R3:W-:Y:S04]  /*27ad0*/  LDGSTS.E [R0+-0x5fd00], desc[UR48][R2.64], P0 ;  /* 0xa030000002007fae */ /* 0x0007e80008121870 */
[----:B------:R4:W-:Y:S04]  /*27ae0*/  STL [R1+0x880], R9 ;  /* 0x0008800901007387 */ /* 0x0009e80000100800 */
[----:B-1----:R-:W4:Y:S01]  /*27af0*/  LDL.LU R10, [R1+0x8fc] ;  /* 0x0008fc00010a7983 */ /* 0x002f220000300800 */
[----:B---3--:R-:W-:Y:S01]  /*27b00*/  IMAD.MOV.U32 R2, RZ, RZ, R9 ;  /* 0x000000ffff027224 */ /* 0x008fe200078e0009 */
[----:B--2---:R-:W-:-:S02]  /*27b10*/  MOV R3, R4 ;  /* 0x0000000400037202 */ /* 0x004fc40000000f00 */
[----:B------:R1:W-:Y:S04]  /*27b20*/  STL [R1+0x87c], R4 ;  /* 0x00087c0401007387 */ /* 0x0003e80000100800 */
[----:B----4-:R-:W2:Y:S04]  /*27b30*/  LDL.LU R9, [R1+0x93c] ;  /* 0x00093c0001097983 */ /* 0x010ea80000300800 */
[----:B------:R3:W-:Y:S04]  /*27b40*/  LDGSTS.E [R0+-0x5f900], desc[UR48][R2.64], P0 ;  /* 0xa070000002007fae */ /* 0x0007e80008121870 */
[----:B-1----:R-:W4:Y:S04]  /*27b50*/  LDL.LU R4, [R1+0x940] ;  /* 0x0009400001047983 */ /* 0x002f280000300800 */
[----:B------:R-:W2:Y:S04]  /*27b60*/  LDL.LU R2, [R1+0x89c] ;  /* 0x00089c0001027983 */ /* 0x000ea80000300800 */
[----:B------:R-:W3:Y:S01]  /*27b70*/  LDL.LU R3, [R1+0x8a0] ;  /* 0x0008a00001037983 */ /* 0x000ee20000300800 */
[----:B------:R-:W-:-:S04]  /*27b80*/  IADD3 R11, P2, R11, UR5, RZ ;  /* 0x000000050b0b7c10 */ /* 0x000fc8000ff5e0ff */
[----:B------:R-:W-:Y:S02]  /*27b90*/  IADD3.X R12, R12, UR8, RZ, P2, !PT ;  /* 0x000000080c0c7c10 */ /* 0x000fe400097fe4ff */
[----:B---3--:R-:W-:-:S04]  /*27ba0*/  IADD3 R3, P1, R3, UR5, RZ ;  /* 0x0000000503037c10 */ /* 0x008fc8000ff3e0ff */
[----:B--2---:R-:W-:Y:S01]  /*27bb0*/  IADD3.X R2, R2, UR8, RZ, P1, !PT ;  /* 0x0000000802027c10 */ /* 0x004fe20008ffe4ff */
        /* <DEDUP_REMOVED lines=8> */
[----:B-1----:R-:W-:-:S02]  /*27c40*/  IMAD.MOV.U32 R2, RZ, RZ, R11 ;  /* 0x000000ffff027224 */ /* 0x002fc400078e000b */
[----:B------:R-:W-:Y:S02]  /*27c50*/  IMAD.MOV.U32 R3, RZ, RZ, R12 ;  /* 0x000000ffff037224 */ /* 0x000fe400078e000c */
[----:B--2---:R-:W5:Y:S04]  /*27c60*/  LDL.LU R12, [R1+0xa2c] ;  /* 0x000a2c00010c7983 */ /* 0x004f680000300800 */
[----:B------:R-:W5:Y:S04]  /*27c70*/  LDL.LU R11, [R1+0xa28] ;  /* 0x000a2800010b7983 */ /* 0x000f680000300800 */
[----:B------:R1:W-:Y:S04]  /*27c80*/  LDGSTS.E [R0+-0x5f100], desc[UR48][R2.64], P0 ;  /* 0xa0f0000002007fae */ /* 0x0003e80008121870 */
[----:B------:R-:W2:Y:S04]  /*27c90*/  LDL.LU R2, [R1+0x8dc] ;  /* 0x0008dc0001027983 */ /* 0x000ea80000300800 */
[----:B------:R-:W1:Y:S01]  /*27ca0*/  LDL.LU R3, [R1+0x8e0] ;  /* 0x0008e00001037983 */ /* 0x000e620000300800 */
[----:B------:R-:W-:-:S04]  /*27cb0*/  IADD3 R5, P2, R5, UR5, RZ ;  /* 0x0000000505057c10 */ /* 0x000fc8000ff5e0ff */
[----:B------:R-:W-:Y:S02]  /*27cc0*/  IADD3.X R10, R10, UR8, RZ, P2, !PT ;  /* 0x000000080a0a7c10 */ /* 0x000fe400097fe4ff */
[----:B-1----:R-:W-:-:S04]  /*27cd0*/  IADD3 R3, P1, R3, UR5, RZ ;  /* 0x0000000503037c10 */ /* 0x002fc8000ff3e0ff */
        /* <DEDUP_REMOVED lines=9> */
[----:B-1----:R-:W-:Y:S01]  /*27d70*/  MOV R2, R5 ;  /* 0x0000000500027202 */ /* 0x002fe20000000f00 */
[----:B------:R-:W-:Y:S01]  /*27d80*/  IMAD.MOV.U32 R3, RZ, RZ, R10 ;  /* 0x000000ffff037224 */ /* 0x000fe200078e000a */
[----:B----4-:R-:W-:Y:S01]  /*27d90*/  IADD3 R4, P2, R4, UR5, RZ ;  /* 0x0000000504047c10 */ /* 0x010fe2000ff5e0ff */
[----:B--2---:R-:W5:Y:S01]  /*27da0*/  LDL.LU R10, [R1+0xa24] ;  /* 0x000a2400010a7983 */ /* 0x004f620000300800 */
[----:B------:R-:W1:Y:S03]  /*27db0*/  LDC R5, c[0x0][0x230] ;  /* 0x00008c00ff057b82 */ /* 0x000e660000000800 */
[----:B------:R2:W-:Y:S04]  /*27dc0*/  LDGSTS.E [R0+-0x5e900], desc[UR48][R2.64], P0 ;  /* 0xa170000002007fae */ /* 0x0005e80008121870 */
[----:B------:R-:W3:Y:S04]  /*27dd0*/  LDL.LU R2, [R1+0x91c] ;  /* 0x00091c0001027983 */ /* 0x000ee80000300800 */
[----:B------:R-:W2:Y:S01]  /*27de0*/  LDL.LU R3, [R1+0x920] ;  /* 0x0009200001037983 */ /* 0x000ea20000300800 */
[----:B------:R-:W-:Y:S01]  /*27df0*/  IADD3.X R9, R9, UR8, RZ, P2, !PT ;  /* 0x0000000809097c10 */ /* 0x000fe200097fe4ff */
[----:B-1----:R-:W-:Y:S01]  /*27e00*/  VIADD R5, R5, 0x3f ;  /* 0x0000003f05057836 */ /* 0x002fe20000000000 */
        /* <DEDUP_REMOVED lines=10> */
[----:B-1----:R-:W-:-:S03]  /*27eb0*/  IMAD.MOV.U32 R3, RZ, RZ, R9 ;  /* 0x000000ffff037224 */ /* 0x002fc600078e0009 */
[----:B--2---:R1:W5:Y:S01]  /*27ec0*/  LDL.LU R9, [R1+0xa20] ;  /* 0x000a200001097983 */ /* 0x0043620000300800 */
[----:B------:R-:W-:Y:S02]  /*27ed0*/  MOV R2, R4 ;  /* 0x0000000400027202 */ /* 0x000fe40000000f00 */
[----:B------:R-:W-:Y:S01]  /*27ee0*/  SHF.R.S32.HI R4, RZ, 0x1f, R5 ;  /* 0x0000001fff047819 */ /* 0x000fe20000011405 */
[----:B------:R-:W-:Y:S02]  /*27ef0*/  VIADD R8, R8, 0x1 ;  /* 0x0000000108087836 */ /* 0x000fe40000000000 */
[----:B------:R1:W-:Y:S01]  /*27f00*/  LDGSTS.E [R0+-0x5e100], desc[UR48][R2.64], P0 ;  /* 0xa1f0000002007fae */ /* 0x0003e20008121870 */
[----:B------:R-:W-:-:S03]  /*27f10*/  LEA.HI R4, R4, R5, RZ, 0x6 ;  /* 0x0000000504047211 */ /* 0x000fc600078f30ff */
[----:B------:R-:W0:Y:S01]  /*27f20*/  LDGDEPBAR ;  /* 0x00000000000079af */ /* 0x000e220000000000 */
[----:B------:R-:W-:-:S04]  /*27f30*/  SHF.R.S32.HI R4, RZ, 0x6, R4 ;  /* 0x00000006ff047819 */ /* 0x000fc80000011404 */
[----:B------:R-:W-:-:S13]  /*27f40*/  ISETP.NE.U32.AND P0, PT, R8, R4, PT ;  /* 0x000000040800720c */ /* 0x000fda0003f05070 */
[----:B-1----:R-:W-:Y:S05]  /*27f50*/  @P0 BRA `(.L_x_1) ;  /* 0xffffff3400e00947 */ /* 0x002fea000383ffff */
.L_x_0:
[----:B------:R-:W2:Y:S01]  /*27f60*/  LDL.LU R5, [R1+0x94c] ;  /* 0x00094c0001057983 */ /* 0x000ea20000300800 */
[----:B------:R-:W-:-:S04]  /*27f70*/  DEPBAR.LE SB0, 0x0 ;  /* 0x000080000000791a */ /* 0x000fc80000000000 */
[----:B------:R-:W3:Y:S01]  /*27f80*/  LDL.LU R4, [R1+0x948] ;  /* 0x0009480001047983 */ /* 0x000ee20000300800 */
[----:B------:R-:W1:Y:S01]  /*27f90*/  S2R R3, SR_TID.X ;  /* 0x0000000000037919 */ /* 0x000e620000002100 */
[----:B------:R-:W4:Y:S01]  /*27fa0*/  S2R R252, SR_TID.X ;  /* 0x0000000000fc7919 */ /* 0x000f220000002100 */
[----:B-----5:R-:W-:Y:S01]  /*27fb0*/  MOV R6, R216 ;  /* 0x000000d800067202 */ /* 0x020fe20000000f00 */
[----:B------:R-:W-:Y:S01]  /*27fc0*/  IMAD.MOV.U32 R7, RZ, RZ, R218 ;  /* 0x000000ffff077224 */ /* 0x000fe200078e00da */
[----:B------:R-:W-:Y:S01]  /*27fd0*/  MOV R17, R186 ;  /* 0x000000ba00117202 */ /* 0x000fe20000000f00 */
[----:B------:R-:W-:Y:S01]  /*27fe0*/  IMAD.MOV.U32 R16, RZ, RZ, R184 ;  /* 0x000000ffff107224 */ /* 0x000fe200078e00b8 */
[----:B------:R-:W-:Y:S01]  /*27ff0*/  ULDC UR4, c[0x0][0x22c] ;  /* 0x00008b0000047ab9 */ /* 0x000fe20000000800 */
[----:B------:R-:W-:Y:S01]  /*28000*/  IMAD.MOV.U32 R18, RZ, RZ, R152 ;  /* 0x000000ffff127224 */ /* 0x000fe200078e0098 */
[----:B------:R-:W-:Y:S01]  /*28010*/  ULDC UR5, c[0x0][0x22c] ;  /* 0x00008b0000057ab9 */ /* 0x000fe20000000800 */
[----:B------:R-:W-:Y:S01]  /*28020*/  IMAD.MOV.U32 R19, RZ, RZ, R154 ;  /* 0x000000ffff137224 */ /* 0x000fe200078e009a */
[----:B------:R-:W-:Y:S01]  /*28030*/  ULDC.64 UR8, c[0x0][0x220] ;  /* 0x0000880000087ab9 */ /* 0x000fe20000000a00 */
[----:B------:R-:W-:Y:S01]  /*28040*/  ULDC.64 UR28, c[0x0][0x228] ;  /* 0x00008a00001c7ab9 */ /* 0x000fe20000000a00 */
[----:B------:R-:W-:Y:S01]  /*28050*/  ULDC.64 UR6, c[0x0][0x228] ;  /* 0x00008a0000067ab9 */ /* 0x000fe20000000a00 */
[----:B------:R-:W-:Y:S01]  /*28060*/  ULDC UR26, c[0x0][0x248] ;  /* 0x00009200001a7ab9 */ /* 0x000fe20000000800 */
[----:B------:R-:W-:Y:S01]  /*28070*/  ULDC.64 UR14, c[0x0][0x228] ;  /* 0x00008a00000e7ab9 */ /* 0x000fe20000000a00 */
[----:B------:R-:W-:Y:S01]  /*28080*/  ULDC.64 UR12, c[0x0][0x228] ;  /* 0x00008a00000c7ab9 */ /* 0x000fe20000000a00 */
[----:B------:R-:W-:Y:S01]  /*28090*/  ULDC.64 UR24, c[0x0][0x228] ;  /* 0x00008a0000187ab9 */ /* 0x000fe20000000a00 */
[----:B------:R-:W-:Y:S01]  /*280a0*/  ULDC.64 UR20, c[0x0][0x228] ;  /* 0x00008a0000147ab9 */ /* 0x000fe20000000a00 */
[----:B------:R-:W-:Y:S01]  /*280b0*/  ULDC.64 UR18, c[0x0][0x228] ;  /* 0x00008a0000127ab9 */ /* 0x000fe20000000a00 */
[----:B------:R-:W-:Y:S01]  /*280c0*/  ULDC.64 UR16, c[0x0][0x228] ;  /* 0x00008a0000107ab9 */ /* 0x000fe20000000a00 */
[----:B------:R-:W-:Y:S01]  /*280d0*/  ULDC.64 UR22, c[0x0][0x228] ;  /* 0x00008a0000167ab9 */ /* 0x000fe20000000a00 */
[----:B------:R-:W-:Y:S01]  /*280e0*/  BAR.SYNC.DEFER_BLOCKING 0x0 ;  /* 0x0000000000007b1d */ /* 0x000fe20000010000 */
[----:B--2---:R-:W-:-:S02]  /*280f0*/  ISETP.GE.AND P0, PT, R9, R5, PT ;  /* 0x000000050900720c */ /* 0x004fc40003f06270 */
[----:B---3--:R-:W-:-:S03]  /*28100*/  ISETP.GE.AND P1, PT, R10, R4, PT ;  /* 0x000000040a00720c */ /* 0x008fc60003f26270 */
[----:B------:R-:W2:Y:S04]  /*28110*/  LDL.LU R4, [R1] ;  /* 0x0000000001047983 */ /* 0x000ea80000300800 */
[----:B------:R-:W2:Y:S01]  /*28120*/  LDL.LU R5, [R1+0x8] ;  /* 0x0000080001057983 */ /* 0x000ea20000300800 */
[C---:B-1----:R-:W-:Y:S01]  /*28130*/  IMAD.SHL.U32 R0, R3.reuse, 0x40, RZ ;  /* 0x0000004003007824 */ /* 0x042fe200078e00ff */
[C---:B------:R-:W-:Y:S01]  /*28140*/  SHF.L.U32 R2, R3.reuse, 0x4, RZ ;  /* 0x0000000403027819 */ /* 0x040fe200000006ff */
[----:B------:R-:W-:-:S03]  /*28150*/  IMAD.SHL.U32 R3, R3, 0x8, RZ ;  /* 0x0000000803037824 */ /* 0x000fc600078e00ff */
[----:B------:R-:W-:Y:S02]  /*28160*/  LOP3.LUT R2, R2, 0xf0, RZ, 0xc0, !PT ;  /* 0x000000f002027812 */ /* 0x000fe400078ec0ff */
[----:B------:R-:W-:Y:S02]  /*28170*/  LOP3.LUT R0, R0, 0x400, RZ, 0xc0, !PT ;  /* 0x0000040000007812 */ /* 0x000fe400078ec0ff */
[----:B------:R-:W-:Y:S02]  /*28180*/  LOP3.LUT R3, R3, 0x300, RZ, 0xc0, !PT ;  /* 0x0000030003037812 */ /* 0x000fe400078ec0ff */
[----:B------:R-:W-:-:S04]  /*28190*/  IADD3 R0, R0, UR10, R2 ;  /* 0x0000000a00007c10 */ /* 0x000fc8000fffe002 */
[----:B------:R-:W-:Y:S02]  /*281a0*/  IADD3 R0, R3, R0, RZ ;  /* 0x0000000003007210 */ /* 0x000fe40007ffe0ff */
[----:B----4-:R-:W-:-:S04]  /*281b0*/  LOP3.LUT R252, R252, 0x7f, RZ, 0xc0, !PT ;  /* 0x0000007ffcfc7812 */ /* 0x010fc800078ec0ff */
[----:B------:R-:W-:Y:S01]  /*281c0*/  LEA R252, R252, UR10, 0x4 ;  /* 0x0000000afcfc7c11 */ /* 0x000fe2000f8e20ff */
[C---:B------:R-:W-:Y:S01]  /*281d0*/  VIADD R2, R9.reuse, 0x1 ;  /* 0x0000000109027836 */ /* 0x040fe20000000000 */
[C---:B------:R-:W-:Y:S01]  /*281e0*/  ISETP.LT.AND P1, PT, R9.reuse, UR29, !P1 ;  /* 0x0000001d09007c0c */ /* 0x040fe2000cf21270 */
[----:B------:R-:W-:Y:S01]  /*281f0*/  VIADD R3, R9, 0x2 ;  /* 0x0000000209037836 */ /* 0x000fe20000000000 */
[----:B------:R-:W-:Y:S01]  /*28200*/  ULDC.64 UR10, c[0x0][0x228] ;  /* 0x00008a00000a7ab9 */ /* 0x000fe20000000a00 */
[----:B--2---:R1:W-:Y:S01]  /*28210*/  STSM.16.M88.4 [R0], R4 ;  /* 0x0000000400007844 */ /* 0x0043e20000000200 */
[----:B------:R-:W-:Y:S06]  /*28220*/  BAR.SYNC.DEFER_BLOCKING 0x0 ;  /* 0x0000000000007b1d */ /* 0x000fec0000010000 */
[----:B------:R-:W2:Y:S02]  /*28230*/  LDS.128 R20, [R252] ;  /* 0x00000000fc147984 */ /* 0x000ea40000000c00 */
[----:B------:R-:W-:Y:S06]  /*28240*/  BAR.SYNC.DEFER_BLOCKING 0x0 ;  /* 0x0000000000007b1d */ /* 0x000fec0000010000 */
[----:B------:R-:W-:Y:S02]  /*28250*/  STSM.16.M88.4 [R0], R16 ;  /* 0x0000001000007844 */ /* 0x000fe40000000200 */
[----:B------:R-:W-:Y:S06]  /*28260*/  BAR.SYNC.DEFER_BLOCKING 0x0 ;  /* 0x0000000000007b1d */ /* 0x000fec0000010000 */
[----:B------:R-:W3:Y:S01]  /*28270*/  LDS.128 R16, [R252] ;  /* 0x00000000fc107984 */ /* 0x000ee20000000c00 */
[----:B-1----:R-:W-:Y:S01]  /*28280*/  MOV R4, R120 ;  /* 0x0000007800047202 */ /* 0x002fe20000000f00 */
[----:B------:R-:W-:Y:S01]  /*28290*/  IMAD.MOV.U32 R5, RZ, RZ, R122 ;  /* 0x000000ffff057224 */ /* 0x000fe200078e007a */
[----:B------:R-:W-:Y:S01]  /*282a0*/  MOV R7, R90 ;  /* 0x0000005a00077202 */ /* 0x000fe20000000f00 */
[----:B------:R-:W-:Y:S01]  /*282b0*/  IMAD.MOV.U32 R6, RZ, RZ, R88 ;  /* 0x000000ffff067224 */ /* 0x000fe200078e0058 */
[----:B------:R-:W-:Y:S06]  /*282c0*/  BAR.SYNC.DEFER_BLOCKING 0x0 ;  /* 0x0000000000007b1d */ /* 0x000fec0000010000 */
[----:B--2---:R-:W-:Y:S04]  /*282d0*/  STL.64 [R1+0x100], R20 ;  /* 0x0001001401007387 */ /* 0x004fe80000100a00 */
[----:B------:R-:W-:Y:S04]  /*282e0*/  STL.64 [R1+0x108], R22 ;  /* 0x0001081601007387 */ /* 0x000fe80000100a00 */
[----:B------:R1:W-:Y:S01]  /*282f0*/  STSM.16.M88.4 [R0], R4 ;  /* 0x0000000400007844 */ /* 0x0003e20000000200 */
[----:B------:R-:W-:Y:S06]  /*28300*/  BAR.SYNC.DEFER_BLOCKING 0x0 ;  /* 0x0000000000007b1d */ /* 0x000fec0000010000 */
[----:B---3--:R2:W-:Y:S04]  /*28310*/  STL.64 [R1+0xf0], R16 ;  /* 0x0000f01001007387 */ /* 0x0085e80000100a00 */
[----:B------:R3:W-:Y:S04]  /*28320*/  STL.64 [R1+0xf8], R18 ;  /* 0x0000f81201007387 */ /* 0x0007e80000100a00 */
[----:B-1----:R-:W4:Y:S04]  /*28330*/  LDL.LU R4, [R1+0x4] ;  /* 0x0000040001047983 */ /* 0x002f280000300800 */
[----:B------:R-:W4:Y:S04]  /*28340*/  LDL.LU R5, [R1+0xc] ;  /* 0x00000c0001057983 */ /* 0x000f280000300800 */
[----:B------:R-:W1:Y:S01]  /*28350*/  LDS.128 R20, [R252] ;  /* 0x00000000fc147984 */ /* 0x000e620000000c00 */
[----:B--2---:R-:W-:Y:S01]  /*28360*/  IMAD.MOV.U32 R16, RZ, RZ, R56 ;  /* 0x000000ffff107224 */ /* 0x004fe200078e0038 */
[----:B---3--:R-:W-:Y:S01]  /*28370*/  MOV R18, R24 ;  /* 0x0000001800127202 */ /* 0x008fe20000000f00 */
[----:B------:R-:W-:-:S02]  /*28380*/  IMAD.MOV.U32 R17, RZ, RZ, R58 ;  /* 0x000000ffff117224 */ /* 0x000fc400078e003a */
[----:B------:R-:W-:Y:S01]  /*28390*/  IMAD.MOV.U32 R19, RZ, RZ, R26 ;  /* 0x000000ffff137224 */ /* 0x000fe200078e001a */
[----:B------:R-:W-:Y:S06]  /*283a0*/  BAR.SYNC.DEFER_BLOCKING 0x0 ;  /* 0x0000000000007b1d */ /* 0x000fec0000010000 */
[----:B------:R-:W-:Y:S02]  /*283b0*/  STSM.16.M88.4 [R0], R16 ;  /* 0x0000001000007844 */ /* 0x000fe40000000200 */
[----:B------:R-:W-:Y:S01]  /*283c0*/  BAR.SYNC.DEFER_BLOCKING 0x0 ;  /* 0x0000000000007b1d */ /* 0x000fe20000010000 */
[----:B------:R-:W-:Y:S01]  /*283d0*/  IMAD.MOV.U32 R6, RZ, RZ, R217 ;  /* 0x000000ffff067224 */ /* 0x000fe200078e00d9 */
[----:B------:R-:W-:-:S04]  /*283e0*/  MOV R7, R219 ;  /* 0x000000db00077202 */ /* 0x000fc80000000f00 */
[----:B------:R-:W2:Y:S02]  /*283f0*/  LDS.128 R16, [R252] ;  /* 0x00000000fc107984 */ /* 0x000ea40000000c00 */
[----:B------:R-:W-:Y:S06]  /*28400*/  BAR.SYNC.DEFER_BLOCKING 0x0 ;  /* 0x0000000000007b1d */ /* 0x000fec0000010000 */
[----:B-1----:R-:W-:Y:S04]  /*28410*/  STL.64 [R1+0xe0], R20 ;  /* 0x0000e01401007387 */ /* 0x002fe80000100a00 */
[----:B------:R-:W-:Y:S04]  /*28420*/  STL.64 [R1+0xe8], R22 ;  /* 0x0000e81601007387 */ /* 0x000fe80000100a00 */
[----:B--2---:R1:W-:Y:S04]  /*28430*/  STL.64 [R1+0xd0], R16 ;  /* 0x0000d01001007387 */ /* 0x0043e80000100a00 */
[----:B------:R2:W-:Y:S01]  /*28440*/  STL.64 [R1+0xd8], R18 ;  /* 0x0000d81201007387 */ /* 0x0005e20000100a00 */
[----:B-1----:R-:W-:-:S02]  /*28450*/  IMAD.MOV.U32 R16, RZ, RZ, R185 ;  /* 0x000000ffff107224 */ /* 0x002fc400078e00b9 */
[----:B------:R-:W-:Y:S01]  /*28460*/  IMAD.MOV.U32 R17, RZ, RZ, R187 ;  /* 0x000000ffff117224 */ /* 0x000fe200078e00bb */
[----:B--2---:R-:W-:Y:S01]  /*28470*/  MOV R18, R153 ;  /* 0x0000009900127202 */ /* 0x004fe20000000f00 */
[----:B------:R-:W-:Y:S01]  /*28480*/  IMAD.MOV.U32 R19, RZ, RZ, R155 ;  /* 0x000000ffff137224 */ /* 0x000fe200078e009b */
[----:B----4-:R-:W-:Y:S01]  /*28490*/  STSM.16.M88.4 [R0], R4 ;  /* 0x0000000400007844 */ /* 0x010fe20000000200 */
[----:B------:R-:W-:Y:S06]  /*284a0*/  BAR.SYNC.DEFER_BLOCKING 0x0 ;  /* 0x0000000000007b1d */ /* 0x000fec0000010000 */
[----:B------:R-:W1:Y:S02]  /*284b0*/  LDS.128 R20, [R252] ;  /* 0x00000000fc147984 */ /* 0x000e640000000c00 */
[----:B------:R-:W-:Y:S06]  /*284c0*/  BAR.SYNC.DEFER_BLOCKING 0x0 ;  /* 0x0000000000007b1d */ /* 0x000fec0000010000 */
[----:B------:R-:W-:Y:S04]  /*284d0*/  STSM.16.M88.4 [R0], R16 ;  /* 0x0000001000007844 */ /* 0x000fe80000000200 */
[----:B-1----:R-:W-:Y:S04]  /*284e0*/  STL.64 [R1+0xc0], R20 ;  /* 0x0000c01401007387 */ /* 0x002fe80000100a00 */
[----:B------:R-:W-:Y:S01]  /*284f0*/  STL.64 [R1+0xc8], R22 ;  /* 0x0000c81601007387 */ /* 0x000fe20000100a00 */
[----:B------:R-:W-:Y:S06]  /*28500*/  BAR.SYNC.DEFER_BLOCKING 0x0 ;  /* 0x0000000000007b1d */ /* 0x000fec0000010000 */
[----:B------:R-:W1:Y:S01]  /*28510*/  LDS.128 R20, [R252] ;  /* 0x00000000fc147984 */ /* 0x000e620000000c00 */
[----:B------:R-:W-:Y:S01]  /*28520*/  IMAD.MOV.U32 R4, RZ, RZ, R121 ;  /* 0x000000ffff047224 */ /* 0x000fe200078e0079 */
[----:B------:R-:W-:Y:S01]  /*28530*/  MOV R5, R123 ;  /* 0x0000007b00057202 */ /* 0x000fe20000000f00 */
[----:B------:R-:W-:Y:S01]  /*28540*/  BAR.SYNC.DEFER_BLOCKING 0x0 ;  /* 0x0000000000007b1d */ /* 0x000fe20000010000 */
[----:B------:R-:W-:-:S02]  /*28550*/  IMAD.MOV.U32 R6, RZ, RZ, R89 ;  /* 0x000000ffff067224 */ /* 0x000fc400078e0059 */
[----:B------:R-:W-:-:S05]  /*28560*/  IMAD.MOV.U32 R7, RZ, RZ, R91 ;  /* 0x000000ffff077224 */ /* 0x000fca00078e005b */
[----:B------:R2:W-:Y:S04]  /*28570*/  STSM.16.M88.4 [R0], R4 ;  /* 0x0000000400007844 */ /* 0x0005e80000000200 */
[----:B-1----:R-:W-:Y:S04]  /*28580*/  STL [R1+0xb4], R21 ;  /* 0x0000b41501007387 */ /* 0x002fe80000100800 */
[----:B------:R-:W-:Y:S04]  /*28590*/  STL.64 [R1+0xb8], R22 ;  /* 0x0000b81601007387 */ /* 0x000fe80000100a00 */
[----:B--2---:R-:W2:Y:S04]  /*285a0*/  LDL.LU R4, [R1+0x10] ;  /* 0x0000100001047983 */ /* 0x004ea80000300800 */
[----:B------:R-:W2:Y:S01]  /*285b0*/  LDL.LU R5, [R1+0x18] ;  /* 0x0000180001057983 */ /* 0x000ea20000300800 */
[----:B------:R-:W-:-:S02]  /*285c0*/  ISETP.GE.AND P2, PT, R2, UR4, PT ;  /* 0x0000000402007c0c */ /* 0x000fc4000bf46270 */
[----:B------:R-:W-:Y:S01]  /*285d0*/  MOV R2, R20 ;  /* 0x0000001400027202 */ /* 0x000fe20000000f00 */
[----:B------:R-:W-:Y:S01]  /*285e0*/  BAR.SYNC.DEFER_BLOCKING 0x0 ;  /* 0x0000000000007b1d */ /* 0x000fe20000010000 */
[----:B------:R-:W-:Y:S01]  /*285f0*/  IMAD.MOV.U32 R16, RZ, RZ, R57 ;  /* 0x000000ffff107224 */ /* 0x000fe200078e0039 */
[----:B------:R-:W-:Y:S01]  /*28600*/  MOV R18, R25 ;  /* 0x0000001900127202 */ /* 0x000fe20000000f00 */
[----:B------:R-:W-:-:S03]  /*28610*/  IMAD.MOV.U32 R17, RZ, RZ, R59 ;  /* 0x000000ffff117224 */ /* 0x000fc600078e003b */
[----:B------:R-:W1:Y:S01]  /*28620*/  LDS.128 R20, [R252] ;  /* 0x00000000fc147984 */ /* 0x000e620000000c00 */
[----:B------:R-:W-:Y:S01]  /*28630*/  IMAD.MOV.U32 R19, RZ, RZ, R27 ;  /* 0x000000ffff137224 */ /* 0x000fe200078e001b */
[----:B------:R-:W-:Y:S01]  /*28640*/  BAR.SYNC.DEFER_BLOCKING 0x0 ;  /* 0x0000000000007b1d */ /* 0x000fe20000010000 */
[----:B------:R-:W-:Y:S01]  /*28650*/  ISETP.GE.AND P4, PT, R3, UR5, PT ;  /* 0x0000000503007c0c */ /* 0x000fe2000bf86270 */
[----:B------:R-:W-:Y:S01]  /*28660*/  IMAD.MOV.U32 R6, RZ, RZ, R220 ;  /* 0x000000ffff067224 */ /* 0x000fe200078e00dc */
[----:B------:R-:W-:-:S03]  /*28670*/  MOV R7, R222 ;  /* 0x000000de00077202 */ /* 0x000fc60000000f00 */
[----:B------:R3:W-:Y:S04]  /*28680*/  STSM.16.M88.4 [R0], R16 ;  /* 0x0000001000007844 */ /* 0x0007e80000000200 */
[----:B-1----:R-:W-:Y:S01]  /*28690*/  STL [R1+0xa4], R21 ;  /* 0x0000a41501007387 */ /* 0x002fe20000100800 */
[----:B------:R-:W-:Y:S02]  /*286a0*/  IMAD.MOV.U32 R3, RZ, RZ, R20 ;  /* 0x000000ffff037224 */ /* 0x000fe400078e0014 */
[----:B------:R-:W-:Y:S01]  /*286b0*/  IMAD.MOV.U32 R26, RZ, RZ, R93 ;  /* 0x000000ffff1a7224 */ /* 0x000fe200078e005d */
[----:B------:R-:W-:Y:S01]  /*286c0*/  STL.64 [R1+0xa8], R22 ;  /* 0x0000a81601007387 */ /* 0x000fe20000100a00 */
[----:B------:R-:W-:Y:S01]  /*286d0*/  MOV R24, R125 ;  /* 0x0000007d00187202 */ /* 0x000fe20000000f00 */
[----:B------:R-:W-:Y:S01]  /*286e0*/  IMAD.MOV.U32 R25, RZ, RZ, R127 ;  /* 0x000000ffff197224 */ /* 0x000fe200078e007f */
[----:B------:R-:W-:Y:S01]  /*286f0*/  MOV R27, R95 ;  /* 0x0000005f001b7202 */ /* 0x000fe20000000f00 */
[----:B------:R-:W-:Y:S01]  /*28700*/  BAR.SYNC.DEFER_BLOCKING 0x0 ;  /* 0x0000000000007b1d */ /* 0x000fe20000010000 */
[----:B------:R-:W-:-:S02]  /*28710*/  IMAD.MOV.U32 R56, RZ, RZ, R61 ;  /* 0x000000ffff387224 */ /* 0x000fc400078e003d */
[----:B------:R-:W-:Y:S01]  /*28720*/  IMAD.MOV.U32 R57, RZ, RZ, R63 ;  /* 0x000000ffff397224 */ /* 0x000fe200078e003f */
[----:B------:R-:W-:Y:S01]  /*28730*/  MOV R58, R29 ;  /* 0x0000001d003a7202 */ /* 0x000fe20000000f00 */
[----:B------:R-:W-:Y:S01]  /*28740*/  IMAD.MOV.U32 R59, RZ, RZ, R31 ;  /* 0x000000ffff3b7224 */ /* 0x000fe200078e001f */
[----:B------:R-:W-:Y:S01]  /*28750*/  ULDC.64 UR4, c[0x0][0x228] ;  /* 0x00008a0000047ab9 */ /* 0x000fe20000000a00 */
[----:B------:R-:W1:Y:S01]  /*28760*/  LDS.128 R20, [R252] ;  /* 0x00000000fc147984 */ /* 0x000e620000000c00 */
[----:B------:R-:W-:Y:S01]  /*28770*/  BAR.SYNC.DEFER_BLOCKING 0x0 ;  /* 0x0000000000007b1d */ /* 0x000fe20000010000 */
[----:B---3--:R-:W-:Y:S01]  /*28780*/  MOV R16, R188 ;  /* 0x000000bc00107202 */ /* 0x008fe20000000f00 */
[----:B------:R-:W-:Y:S01]  /*28790*/  IMAD.MOV.U32 R17, RZ, RZ, R190 ;  /* 0x000000ffff117224 */ /* 0x000fe200078e00be */
[----:B------:R-:W-:Y:S01]  /*287a0*/  MOV R19, R158 ;  /* 0x0000009e00137202 */ /* 0x000fe20000000f00 */
[----:B------:R-:W-:Y:S02]  /*287b0*/  IMAD.MOV.U32 R18, RZ, RZ, R156 ;  /* 0x000000ffff127224 */ /* 0x000fe400078e009c */
[----:B-1----:R-:W-:Y:S01]  /*287c0*/  STL [R1+0x94], R21 ;  /* 0x0000941501007387 */ /* 0x002fe20000100800 */
[----:B------:R-:W-:-:S03]  /*287d0*/  IMAD.MOV.U32 R8, RZ, RZ, R20 ;  /* 0x000000ffff087224 */ /* 0x000fc600078e0014 */
[----:B------:R-:W-:Y:S04]  /*287e0*/  STL.64 [R1+0x98], R22 ;  /* 0x0000981601007387 */ /* 0x000fe80000100a00 */
[----:B--2---:R1:W-:Y:S01]  /*287f0*/  STSM.16.M88.4 [R0], R4 ;  /* 0x0000000400007844 */ /* 0x0043e20000000200 */
[----:B------:R-:W-:Y:S06]  /*28800*/  BAR.SYNC.DEFER_BLOCKING 0x0 ;  /* 0x0000000000007b1d */ /* 0x000fec0000010000 */
[----:B------:R-:W2:Y:S02]  /*28810*/  LDS.128 R20, [R252] ;  /* 0x00000000fc147984 */ /* 0x000ea40000000c00 */
[----:B------:R-:W-:Y:S06]  /*28820*/  BAR.SYNC.DEFER_BLOCKING 0x0 ;  /* 0x0000000000007b1d */ /* 0x000fec0000010000 */
[----:B------:R-:W-:Y:S02]  /*28830*/  STSM.16.M88.4 [R0], R16 ;  /* 0x0000001000007844 */ /* 0x000fe40000000200 */
[----:B------:R-:W-:Y:S06]  /*28840*/  BAR.SYNC.DEFER_BLOCKING 0x0 ;  /* 0x0000000000007b1d */ /* 0x000fec0000010000 */
[----:B------:R-:W3:Y:S01]  /*28850*/  LDS.128 R16, [R252] ;  /* 0x00000000fc107984 */ /* 0x000ee20000000c00 */
[----:B-1----:R-:W-:Y:S01]  /*28860*/  IMAD.MOV.U32 R4, RZ, RZ, R124 ;  /* 0x000000ffff047224 */ /* 0x002fe200078e007c */
[----:B------:R-:W-:Y:S01]  /*28870*/  MOV R6, R92 ;  /* 0x0000005c00067202 */ /* 0x000fe20000000f00 */
[----:B------:R-:W-:-:S02]  /*28880*/  IMAD.MOV.U32 R5, RZ, RZ, R126 ;  /* 0x000000ffff057224 */ /* 0x000fc400078e007e */
[----:B------:R-:W-:Y:S01]  /*28890*/  IMAD.MOV.U32 R7, RZ, RZ, R94 ;  /* 0x000000ffff077224 */ /* 0x000fe200078e005e */
[----:B------:R-:W-:Y:S06]  /*288a0*/  BAR.SYNC.DEFER_BLOCKING 0x0 ;  /* 0x0000000000007b1d */ /* 0x000fec0000010000 */
[----:B--2---:R-:W-:Y:S04]  /*288b0*/  STL.64 [R1+0x80], R20 ;  /* 0x0000801401007387 */ /* 0x004fe80000100a00 */
[----:B------:R-:W-:Y:S04]  /*288c0*/  STL.64 [R1+0x88], R22 ;  /* 0x0000881601007387 */ /* 0x000fe80000100a00 */
[----:B------:R1:W-:Y:S01]  /*288d0*/  STSM.16.M88.4 [R0], R4 ;  /* 0x0000000400007844 */ /* 0x0003e20000000200 */
[----:B------:R-:W-:Y:S06]  /*288e0*/  BAR.SYNC.DEFER_BLOCKING 0x0 ;  /* 0x0000000000007b1d */ /* 0x000fec0000010000 */
[----:B---3--:R2:W-:Y:S04]  /*288f0*/  STL.64 [R1], R16 ;  /* 0x0000001001007387 */ /* 0x0085e80000100a00 */
[----:B------:R3:W-:Y:S04]  /*28900*/  STL.64 [R1+0x8], R18 ;  /* 0x0000081201007387 */ /* 0x0007e80000100a00 */
[----:B-1----:R-:W4:Y:S04]  /*28910*/  LDL.LU R4, [R1+0x14] ;  /* 0x0000140001047983 */ /* 0x002f280000300800 */
[----:B------:R-:W4:Y:S04]  /*28920*/  LDL.LU R5, [R1+0x1c] ;  /* 0x00001c0001057983 */ /* 0x000f280000300800 */
[----:B------:R-:W4:Y:S04]  /*28930*/  LDL.LU R92, [R1+0x20] ;  /* 0x00002000015c7983 */ /* 0x000f280000300800 */
[----:B------:R-:W4:Y:S04]  /*28940*/  LDL.LU R93, [R1+0x28] ;  /* 0x00002800015d7983 */ /* 0x000f280000300800 */
[----:B------:R-:W1:Y:S01]  /*28950*/  LDS.128 R248, [R252] ;  /* 0x00000000fcf87984 */ /* 0x000e620000000c00 */
[----:B--2---:R-:W-:Y:S01]  /*28960*/  IMAD.MOV.U32 R16, RZ, RZ, R60 ;  /* 0x000000ffff107224 */ /* 0x004fe200078e003c */
[----:B------:R-:W-:Y:S01]  /*28970*/  MOV R17, R62 ;  /* 0x0000003e00117202 */ /* 0x000fe20000000f00 */
[----:B------:R-:W-:Y:S01]  /*28980*/  BAR.SYNC.DEFER_BLOCKING 0x0 ;  /* 0x0000000000007b1d */ /* 0x000fe20000010000 */
[----:B---3--:R-:W-:-:S02]  /*28990*/  IMAD.MOV.U32 R18, RZ, RZ, R28 ;  /* 0x000000ffff127224 */ /* 0x008fc400078e001c */
[----:B------:R-:W-:-:S05]  /*289a0*/  IMAD.MOV.U32 R19, RZ, RZ, R30 ;  /* 0x000000ffff137224 */ /* 0x000fca00078e001e */
[----:B------:R-:W-:Y:S01]  /*289b0*/  STSM.16.M88.4 [R0], R16 ;  /* 0x0000001000007844 */ /* 0x000fe20000000200 */
[----:B------:R-:W-:Y:S01]  /*289c0*/  BAR.SYNC.DEFER_BLOCKING 0x0 ;  /* 0x0000000000007b1d */ /* 0x000fe20000010000 */
[----:B------:R-:W-:Y:S01]  /*289d0*/  MOV R6, R221 ;  /* 0x000000dd00067202 */ /* 0x000fe20000000f00 */
[----:B------:R-:W-:-:S04]  /*289e0*/  IMAD.MOV.U32 R7, RZ, RZ, R223 ;  /* 0x000000ffff077224 */ /* 0x000fc800078e00df */
[----:B------:R-:W2:Y:S02]  /*289f0*/  LDS.128 R16, [R252] ;  /* 0x00000000fc107984 */ /* 0x000ea40000000c00 */
[----:B------:R-:W-:Y:S01]  /*28a00*/  BAR.SYNC.DEFER_BLOCKING 0x0 ;  /* 0x0000000000007b1d */ /* 0x000fe20000010000 */
[----:B------:R-:W-:Y:S01]  /*28a10*/  IMAD.MOV.U32 R20, RZ, RZ, R189 ;  /* 0x000000ffff147224 */ /* 0x000fe200078e00bd */
[----:B------:R-:W-:Y:S01]  /*28a20*/  MOV R21, R191 ;  /* 0x000000bf00157202 */ /* 0x000fe20000000f00 */
[----:B------:R-:W-:Y:S02]  /*28a30*/  IMAD.MOV.U32 R22, RZ, RZ, R157 ;  /* 0x000000ffff167224 */ /* 0x000fe400078e009d */
[----:B------:R-:W-:Y:S01]  /*28a40*/  IMAD.MOV.U32 R23, RZ, RZ, R159 ;  /* 0x000000ffff177224 */ /* 0x000fe200078e009f */
[----:B------:R-:W-:Y:S01]  /*28a50*/  MOV R95, R226 ;  /* 0x000000e2005f7202 */ /* 0x000fe20000000f00 */
[----:B------:R-:W-:Y:S01]  /*28a60*/  IMAD.MOV.U32 R94, RZ, RZ, R224 ;  /* 0x000000ffff5e7224 */ /* 0x000fe200078e00e0 */
[----:B----4-:R-:W-:Y:S01]  /*28a70*/  STSM.16.M88.4 [R0], R4 ;  /* 0x0000000400007844 */ /* 0x010fe20000000200 */
[----:B------:R-:W-:Y:S06]  /*28a80*/  BAR.SYNC.DEFER_BLOCKING 0x0 ;  /* 0x0000000000007b1d */ /* 0x000fec0000010000 */
[----:B------:R-:W3:Y:S02]  /*28a90*/  LDS.128 R4, [R252] ;  /* 0x00000000fc047984 */ /* 0x000ee40000000c00 */
[----:B------:R-:W-:Y:S06]  /*28aa0*/  BAR.SYNC.DEFER_BLOCKING 0x0 ;  /* 0x0000000000007b1d */ /* 0x000fec0000010000 */
[----:B------:R-:W-:Y:S02]  /*28ab0*/  STSM.16.M88.4 [R0], R20 ;  /* 0x0000001400007844 */ /* 0x000fe40000000200 */
[----:B------:R-:W-:Y:S06]  /*28ac0*/  BAR.SYNC.DEFER_BLOCKING 0x0 ;  /* 0x0000000000007b1d */ /* 0x000fec0000010000 */
[----:B------:R-:W4:Y:S02]  /*28ad0*/  LDS.128 R20, [R252] ;  /* 0x00000000fc147984 */ /* 0x000f240000000c00 */
        /* <DEDUP_REMOVED lines=9> */
[----:B------:R1:W-:Y:S02]  /*28b70*/  STSM.16.M88.4 [R0], R92 ;  /* 0x0000005c00007844 */ /* 0x0003e40000000200 */
[----:B------:R-:W-:Y:S06]  /*28b80*/  BAR.SYNC.DEFER_BLOCKING 0x0 ;  /* 0x0000000000007b1d */ /* 0x000fec0000010000 */
[----:B-1----:R-:W2:Y:S04]  /*28b90*/  LDL.LU R92, [R1+0x24] ;  /* 0x00002400015c7983 */ /* 0x002ea80000300800 */
[----:B------:R-:W2:Y:S01]  /*28ba0*/  LDL.LU R93, [R1+0x2c] ;  /* 0x00002c00015d7983 */ /* 0x000ea20000300800 */
[----:B------:R-:W-:Y:S01]  /*28bb0*/  IMAD.MOV.U32 R28, RZ, RZ, R192 ;  /* 0x000000ffff1c7224 */ /* 0x000fe200078e00c0 */
[----:B------:R-:W-:Y:S01]  /*28bc0*/  MOV R30, R160 ;  /* 0x000000a0001e7202 */ /* 0x000fe20000000f00 */
[----:B------:R-:W-:-:S02]  /*28bd0*/  IMAD.MOV.U32 R29, RZ, RZ, R194 ;  /* 0x000000ffff1d7224 */ /* 0x000fc400078e00c2 */
[----:B------:R-:W-:Y:S01]  /*28be0*/  IMAD.MOV.U32 R31, RZ, RZ, R162 ;  /* 0x000000ffff1f7224 */ /* 0x000fe200078e00a2 */
[----:B------:R-:W-:Y:S01]  /*28bf0*/  MOV R25, R130 ;  /* 0x0000008200197202 */ /* 0x000fe20000000f00 */
[----:B------:R-:W-:Y:S01]  /*28c00*/  IMAD.MOV.U32 R24, RZ, RZ, R128 ;  /* 0x000000ffff187224 */ /* 0x000fe200078e0080 */
[----:B------:R-:W1:Y:S01]  /*28c10*/  LDS.128 R56, [R252] ;  /* 0x00000000fc387984 */ /* 0x000e620000000c00 */
[----:B------:R-:W-:Y:S01]  /*28c20*/  BAR.SYNC.DEFER_BLOCKING 0x0 ;  /* 0x0000000000007b1d */ /* 0x000fe20000010000 */
[----:B------:R-:W-:Y:S02]  /*28c30*/  IMAD.MOV.U32 R26, RZ, RZ, R96 ;  /* 0x000000ffff1a7224 */ /* 0x000fe400078e0060 */
[----:B------:R-:W-:-:S03]  /*28c40*/  IMAD.MOV.U32 R27, RZ, RZ, R98 ;  /* 0x000000ffff1b7224 */ /* 0x000fc600078e0062 */
[----:B------:R-:W3:Y:S04]  /*28c50*/  LDL.LU R156, [R1+0x30] ;  /* 0x00003000019c7983 */ /* 0x000ee80000300800 */
[----:B------:R-:W3:Y:S04]  /*28c60*/  LDL.LU R157, [R1+0x38] ;  /* 0x00003800019d7983 */ /* 0x000ee80000300800 */
[----:B------:R-:W-:Y:S01]  /*28c70*/  STSM.16.M88.4 [R0], R28 ;  /* 0x0000001c00007844 */ /* 0x000fe20000000200 */
[----:B------:R-:W-:Y:S06]  /*28c80*/  BAR.SYNC.DEFER_BLOCKING 0x0 ;  /* 0x0000000000007b1d */ /* 0x000fec0000010000 */
[----:B------:R-:W1:Y:S02]  /*28c90*/  LDS.128 R28, [R252] ;  /* 0x00000000fc1c7984 */ /* 0x000e640000000c00 */
[----:B------:R-:W-:Y:S06]  /*28ca0*/  BAR.SYNC.DEFER_BLOCKING 0x0 ;  /* 0x0000000000007b1d */ /* 0x000fec0000010000 */
[----:B------:R4:W-:Y:S02]  /*28cb0*/  STSM.16.M88.4 [R0], R24 ;  /* 0x0000001800007844 */ /* 0x0009e40000000200 */
[----:B------:R-:W-:Y:S06]  /*28cc0*/  BAR.SYNC.DEFER_BLOCKING 0x0 ;  /* 0x0000000000007b1d */ /* 0x000fec0000010000 */
[----:B------:R-:W1:Y:S01]  /*28cd0*/  LDS.128 R120, [R252] ;  /* 0x00000000fc787984 */ /* 0x000e620000000c00 */
[----:B----4-:R-:W-:Y:S01]  /*28ce0*/  MOV R24, R64 ;  /* 0x0000004000187202 */ /* 0x010fe20000000f00 */
[----:B------:R-:W-:Y:S01]  /*28cf0*/  IMAD.MOV.U32 R25, RZ, RZ, R66 ;  /* 0x000000ffff197224 */ /* 0x000fe200078e0042 */
[----:B------:R-:W-:Y:S01]  /*28d00*/  MOV R27, R34 ;  /* 0x00000022001b7202 */ /* 0x000fe20000000f00 */
[----:B------:R-:W-:Y:S01]  /*28d10*/  IMAD.MOV.U32 R26, RZ, RZ, R32 ;  /* 0x000000ffff1a7224 */ /* 0x000fe200078e0020 */
[----:B------:R-:W-:Y:S06]  /*28d20*/  BAR.SYNC.DEFER_BLOCKING 0x0 ;  /* 0x0000000000007b1d */ /* 0x000fec0000010000 */
[----:B------:R-:W-:Y:S02]  /*28d30*/  STSM.16.M88.4 [R0], R24 ;  /* 0x0000001800007844 */ /* 0x000fe40000000200 */
[----:B------:R-:W-:Y:S01]  /*28d40*/  BAR.SYNC.DEFER_BLOCKING 0x0 ;  /* 0x0000000000007b1d */ /* 0x000fe20000010000 */
[----:B------:R-:W-:-:S02]  /*28d50*/  IMAD.MOV.U32 R94, RZ, RZ, R225 ;  /* 0x000000ffff5e7224 */ /* 0x000fc400078e00e1 */
[----:B------:R-:W-:-:S03]  /*28d60*/  IMAD.MOV.U32 R95, RZ, RZ, R227 ;  /* 0x000000ffff5f7224 */ /* 0x000fc600078e00e3 */
[----:B------:R-:W4:Y:S02]  /*28d70*/  LDS.128 R24, [R252] ;  /* 0x00000000fc187984 */ /* 0x000f240000000c00 */
[----:B------:R-:W-:Y:S01]  /*28d80*/  BAR.SYNC.DEFER_BLOCKING 0x0 ;  /* 0x0000000000007b1d */ /* 0x000fe20000010000 */
[----:B------:R-:W-:Y:S01]  /*28d90*/  IMAD.MOV.U32 R128, RZ, RZ, R129 ;  /* 0x000000ffff807224 */ /* 0x000fe200078e0081 */
[----:B------:R-:W-:Y:S01]  /*28da0*/  MOV R130, R97 ;  /* 0x0000006100827202 */ /* 0x000fe20000000f00 */
[----:B------:R-:W-:Y:S02]  /*28db0*/  IMAD.MOV.U32 R129, RZ, RZ, R131 ;  /* 0x000000ffff817224 */ /* 0x000fe400078e0083 */
[----:B------:R-:W-:Y:S01]  /*28dc0*/  IMAD.MOV.U32 R131, RZ, RZ, R99 ;  /* 0x000000ffff837224 */ /* 0x000fe200078e0063 */
[----:B------:R-:W-:Y:S01]  /*28dd0*/  MOV R124, R193 ;  /* 0x000000c1007c7202 */ /* 0x000fe20000000f00 */
[----:B------:R-:W-:Y:S01]  /*28de0*/  IMAD.MOV.U32 R125, RZ, RZ, R195 ;  /* 0x000000ffff7d7224 */ /* 0x000fe200078e00c3 */
[----:B------:R-:W-:Y:S01]  /*28df0*/  MOV R127, R163 ;  /* 0x000000a3007f7202 */ /* 0x000fe20000000f00 */
[----:B------:R-:W-:Y:S01]  /*28e00*/  IMAD.MOV.U32 R126, RZ, RZ, R161 ;  /* 0x000000ffff7e7224 */ /* 0x000fe200078e00a1 */
[----:B--2---:R-:W-:Y:S01]  /*28e10*/  STSM.16.M88.4 [R0], R92 ;  /* 0x0000005c00007844 */ /* 0x004fe20000000200 */
[----:B------:R-:W-:Y:S06]  /*28e20*/  BAR.SYNC.DEFER_BLOCKING 0x0 ;  /* 0x0000000000007b1d */ /* 0x000fec0000010000 */
[----:B------:R-:W2:Y:S02]  /*28e30*/  LDS.128 R96, [R252] ;  /* 0x00000000fc607984 */ /* 0x000ea40000000c00 */
[----:B------:R-:W-:Y:S06]  /*28e40*/  BAR.SYNC.DEFER_BLOCKING 0x0 ;  /* 0x0000000000007b1d */ /* 0x000fec0000010000 */
[----:B------:R-:W-:Y:S02]  /*28e50*/  STSM.16.M88.4 [R0], R124 ;  /* 0x0000007c00007844 */ /* 0x000fe40000000200 */
[----:B------:R-:W-:Y:S06]  /*28e60*/  BAR.SYNC.DEFER_BLOCKING 0x0 ;  /* 0x0000000000007b1d */ /* 0x000fec0000010000 */
[----:B------:R-:W2:Y:S02]  /*28e70*/  LDS.128 R92, [R252] ;  /* 0x00000000fc5c7984 */ /* 0x000ea40000000c00 */
[----:B------:R-:W-:Y:S06]  /*28e80*/  BAR.SYNC.DEFER_BLOCKING 0x0 ;  /* 0x0000000000007b1d */ /* 0x000fec0000010000 */
[----:B------:R-:W-:Y:S02]  /*28e90*/  STSM.16.M88.4 [R0], R128 ;  /* 0x0000008000007844 */ /* 0x000fe40000000200 */
[----:B------:R-:W-:Y:S01]  /*28ea0*/  BAR.SYNC.DEFER_BLOCKING 0x0 ;  /* 0x0000000000007b1d */ /* 0x000fe20000010000 */
[----:B------:R-:W-:Y:S01]  /*28eb0*/  IMAD.MOV.U32 R64, RZ, RZ, R65 ;  /* 0x000000ffff407224 */ /* 0x000fe200078e0041 */
[----:B------:R-:W-:Y:S01]  /*28ec0*/  MOV R65, R67 ;  /* 0x0000004300417202 */ /* 0x000fe20000000f00 */
[----:B------:R-:W-:-:S03]  /*28ed0*/  IMAD.MOV.U32 R66, RZ, RZ, R33 ;  /* 0x000000ffff427224 */ /* 0x000fc600078e0021 */
[----:B------:R-:W2:Y:S01]  /*28ee0*/  LDS.128 R128, [R252] ;  /* 0x00000000fc807984 */ /* 0x000ea20000000c00 */
[----:B------:R-:W-:Y:S01]  /*28ef0*/  IMAD.MOV.U32 R67, RZ, RZ, R35 ;  /* 0x000000ffff437224 */ /* 0x000fe200078e0023 */
[----:B------:R-:W-:Y:S06]  /*28f00*/  BAR.SYNC.DEFER_BLOCKING 0x0 ;  /* 0x0000000000007b1d */ /* 0x000fec0000010000 */
[----:B------:R-:W-:Y:S02]  /*28f10*/  STSM.16.M88.4 [R0], R64 ;  /* 0x0000004000007844 */ /* 0x000fe40000000200 */
[----:B------:R-:W-:Y:S01]  /*28f20*/  BAR.SYNC.DEFER_BLOCKING 0x0 ;  /* 0x0000000000007b1d */ /* 0x000fe20000010000 */
[----:B------:R-:W-:Y:S01]  /*28f30*/  MOV R158, R228 ;  /* 0x000000e4009e7202 */ /* 0x000fe20000000f00 */
[----:B------:R-:W-:-:S04]  /*28f40*/  IMAD.MOV.U32 R159, RZ, RZ, R230 ;  /* 0x000000ffff9f7224 */ /* 0x000fc800078e00e6 */
[----:B------:R-:W2:Y:S02]  /*28f50*/  LDS.128 R152, [R252] ;  /* 0x00000000fc987984 */ /* 0x000ea40000000c00 */
[----:B------:R-:W-:Y:S06]  /*28f60*/  BAR.SYNC.DEFER_BLOCKING 0x0 ;  /* 0x0000000000007b1d */ /* 0x000fec0000010000 */
[----:B---3--:R3:W-:Y:S02]  /*28f70*/  STSM.16.M88.4 [R0], R156 ;  /* 0x0000009c00007844 */ /* 0x0087e40000000200 */
[----:B------:R-:W-:Y:S06]  /*28f80*/  BAR.SYNC.DEFER_BLOCKING 0x0 ;  /* 0x0000000000007b1d */ /* 0x000fec0000010000 */
[----:B---3--:R-:W3:Y:S04]  /*28f90*/  LDL.LU R156, [R1+0x34] ;  /* 0x00003400019c7983 */ /* 0x008ee80000300800 */
[----:B------:R-:W3:Y:S01]  /*28fa0*/  LDL.LU R157, [R1+0x3c] ;  /* 0x00003c00019d7983 */ /* 0x000ee20000300800 */
[----:B------:R-:W-:Y:S01]  /*28fb0*/  IMAD.MOV.U32 R64, RZ, RZ, R196 ;  /* 0x000000ffff407224 */ /* 0x000fe200078e00c4 */
[----:B------:R-:W-:Y:S01]  /*28fc0*/  MOV R65, R198 ;  /* 0x000000c600417202 */ /* 0x000fe20000000f00 */
[----:B------:R-:W-:Y:S01]  /*28fd0*/  IMAD.MOV.U32 R66, RZ, RZ, R164 ;  /* 0x000000ffff427224 */ /* 0x000fe200078e00a4 */
[----:B------:R-:W-:Y:S01]  /*28fe0*/  MOV R32, R132 ;  /* 0x0000008400207202 */ /* 0x000fe20000000f00 */
[----:B------:R-:W-:Y:S01]  /*28ff0*/  IMAD.MOV.U32 R67, RZ, RZ, R166 ;  /* 0x000000ffff437224 */ /* 0x000fe200078e00a6 */
[----:B------:R-:W-:Y:S01]  /*29000*/  MOV R35, R102 ;  /* 0x0000006600237202 */ /* 0x000fe20000000f00 */
[----:B------:R-:W-:Y:S01]  /*29010*/  IMAD.MOV.U32 R33, RZ, RZ, R134 ;  /* 0x000000ffff217224 */ /* 0x000fe200078e0086 */
[----:B------:R-:W2:Y:S01]  /*29020*/  LDS.128 R124, [R252] ;  /* 0x00000000fc7c7984 */ /* 0x000ea20000000c00 */
[----:B------:R-:W-:Y:S01]  /*29030*/  BAR.SYNC.DEFER_BLOCKING 0x0 ;  /* 0x0000000000007b1d */ /* 0x000fe20000010000 */
[----:B------:R-:W-:-:S05]  /*29040*/  IMAD.MOV.U32 R34, RZ, RZ, R100 ;  /* 0x000000ffff227224 */ /* 0x000fca00078e0064 */
[----:B------:R-:W4:Y:S04]  /*29050*/  LDL.LU R192, [R1+0x40] ;  /* 0x0000400001c07983 */ /* 0x000f280000300800 */
[----:B------:R-:W4:Y:S04]  /*29060*/  LDL.LU R193, [R1+0x48] ;  /* 0x0000480001c17983 */ /* 0x000f280000300800 */
[----:B------:R-:W-:Y:S01]  /*29070*/  STSM.16.M88.4 [R0], R64 ;  /* 0x0000004000007844 */ /* 0x000fe20000000200 */
[----:B------:R-:W-:Y:S06]  /*29080*/  BAR.SYNC.DEFER_BLOCKING 0x0 ;  /* 0x0000000000007b1d */ /* 0x000fec0000010000 */
[----:B------:R-:W2:Y:S02]  /*29090*/  LDS.128 R64, [R252] ;  /* 0x00000000fc407984 */ /* 0x000ea40000000c00 */
[----:B------:R-:W-:Y:S06]  /*290a0*/  BAR.SYNC.DEFER_BLOCKING 0x0 ;  /* 0x0000000000007b1d */ /* 0x000fec0000010000 */
[----:B------:R1:W-:Y:S02]  /*290b0*/  STSM.16.M88.4 [R0], R32 ;  /* 0x0000002000007844 */ /* 0x0003e40000000200 */
[----:B------:R-:W-:Y:S06]  /*290c0*/  BAR.SYNC.DEFER_BLOCKING 0x0 ;  /* 0x0000000000007b1d */ /* 0x000fec0000010000 */
[----:B------:R-:W2:Y:S01]  /*290d0*/  LDS.128 R160, [R252] ;  /* 0x00000000fca07984 */ /* 0x000ea20000000c00 */
[----:B-1----:R-:W-:Y:S01]  /*290e0*/  IMAD.MOV.U32 R32, RZ, RZ, R68 ;  /* 0x000000ffff207224 */ /* 0x002fe200078e0044 */
[----:B------:R-:W-:Y:S01]  /*290f0*/  MOV R34, R36 ;  /* 0x0000002400227202 */ /* 0x000fe20000000f00 */
[----:B------:R-:W-:-:S02]  /*29100*/  IMAD.MOV.U32 R33, RZ, RZ, R70 ;  /* 0x000000ffff217224 */ /* 0x000fc400078e0046 */
[----:B------:R-:W-:Y:S01]  /*29110*/  IMAD.MOV.U32 R35, RZ, RZ, R38 ;  /* 0x000000ffff237224 */ /* 0x000fe200078e0026 */
[----:B------:R-:W-:Y:S06]  /*29120*/  BAR.SYNC.DEFER_BLOCKING 0x0 ;  /* 0x0000000000007b1d */ /* 0x000fec0000010000 */
[----:B------:R-:W-:Y:S02]  /*29130*/  STSM.16.M88.4 [R0], R32 ;  /* 0x0000002000007844 */ /* 0x000fe40000000200 */
[----:B------:R-:W-:Y:S01]  /*29140*/  BAR.SYNC.DEFER_BLOCKING 0x0 ;  /* 0x0000000000007b1d */ /* 0x000fe20000010000 */
[----:B------:R-:W-:Y:S01]  /*29150*/  IMAD.MOV.U32 R158, RZ, RZ, R229 ;  /* 0x000000ffff9e7224 */ /* 0x000fe200078e00e5 */
[----:B------:R-:W-:-:S04]  /*29160*/  MOV R159, R231 ;  /* 0x000000e7009f7202 */ /* 0x000fc80000000f00 */
[----:B------:R-:W1:Y:S02]  /*29170*/  LDS.128 R32, [R252] ;  /* 0x00000000fc207984 */ /* 0x000e640000000c00 */
[----:B------:R-:W-:Y:S01]  /*29180*/  BAR.SYNC.DEFER_BLOCKING 0x0 ;  /* 0x0000000000007b1d */ /* 0x000fe20000010000 */
[----:B------:R-:W-:Y:S02]  /*29190*/  IMAD.MOV.U32 R166, RZ, RZ, R101 ;  /* 0x000000ffffa67224 */ /* 0x000fe400078e0065 */
[----:B------:R-:W-:-:S03]  /*291a0*/  IMAD.MOV.U32 R164, RZ, RZ, R133 ;  /* 0x000000ffffa47224 */ /* 0x000fc600078e0085 */
[----:B---3--:R3:W-:Y:S02]  /*291b0*/  STSM.16.M88.4 [R0], R156 ;  /* 0x0000009c00007844 */ /* 0x0087e40000000200 */
[----:B---3--:R-:W-:Y:S02]  /*291c0*/  IMAD.MOV.U32 R159, RZ, RZ, R167 ;  /* 0x000000ffff9f7224 */ /* 0x008fe400078e00a7 */
[----:B------:R-:W-:Y:S01]  /*291d0*/  IMAD.MOV.U32 R167, RZ, RZ, R103 ;  /* 0x000000ffffa77224 */ /* 0x000fe200078e0067 */
[----:B------:R-:W-:Y:S01]  /*291e0*/  BAR.SYNC.DEFER_BLOCKING 0x0 ;  /* 0x0000000000007b1d */ /* 0x000fe20000010000 */
[----:B------:R-:W-:Y:S01]  /*291f0*/  IMAD.MOV.U32 R156, RZ, RZ, R197 ;  /* 0x000000ffff9c7224 */ /* 0x000fe200078e00c5 */
[----:B------:R-:W-:Y:S01]  /*29200*/  MOV R158, R165 ;  /* 0x000000a5009e7202 */ /* 0x000fe20000000f00 */
[----:B------:R-:W-:-:S03]  /*29210*/  IMAD.MOV.U32 R157, RZ, RZ, R199 ;  /* 0x000000ffff9d7224 */ /* 0x000fc600078e00c7 */
[----:B------:R-:W3:Y:S02]  /*29220*/  LDS.128 R100, [R252] ;  /* 0x00000000fc647984 */ /* 0x000ee40000000c00 */
[----:B------:R-:W-:Y:S06]  /*29230*/  BAR.SYNC.DEFER_BLOCKING 0x0 ;  /* 0x0000000000007b1d */ /* 0x000fec0000010000 */
[----:B------:R-:W-:Y:S02]  /*29240*/  STSM.16.M88.4 [R0], R156 ;  /* 0x0000009c00007844 */ /* 0x000fe40000000200 */
[----:B------:R-:W-:Y:S01]  /*29250*/  BAR.SYNC.DEFER_BLOCKING 0x0 ;  /* 0x0000000000007b1d */ /* 0x000fe20000010000 */
[----:B------:R-:W-:-:S05]  /*29260*/  MOV R165, R135 ;  /* 0x0000008700a57202 */ /* 0x000fca0000000f00 */
[----:B------:R-:W3:Y:S02]  /*29270*/  LDS.128 R132, [R252] ;  /* 0x00000000fc847984 */ /* 0x000ee40000000c00 */
[----:B------:R-:W-:Y:S06]  /*29280*/  BAR.SYNC.DEFER_BLOCKING 0x0 ;  /* 0x0000000000007b1d */ /* 0x000fec0000010000 */
[----:B------:R-:W-:Y:S02]  /*29290*/  STSM.16.M88.4 [R0], R164 ;  /* 0x000000a400007844 */ /* 0x000fe40000000200 */
[----:B------:R-:W-:Y:S01]  /*292a0*/  BAR.SYNC.DEFER_BLOCKING 0x0 ;  /* 0x0000000000007b1d */ /* 0x000fe20000010000 */
[----:B------:R-:W-:Y:S01]  /*292b0*/  MOV R188, R69 ;  /* 0x0000004500bc7202 */ /* 0x000fe20000000f00 */
[----:B------:R-:W-:Y:S01]  /*292c0*/  IMAD.MOV.U32 R189, RZ, RZ, R71 ;  /* 0x000000ffffbd7224 */ /* 0x000fe200078e0047 */
[----:B------:R-:W-:Y:S01]  /*292d0*/  MOV R191, R39 ;  /* 0x0000002700bf7202 */ /* 0x000fe20000000f00 */
[----:B------:R-:W-:-:S02]  /*292e0*/  IMAD.MOV.U32 R190, RZ, RZ, R37 ;  /* 0x000000ffffbe7224 */ /* 0x000fc400078e0025 */
[----:B------:R-:W3:Y:S02]  /*292f0*/  LDS.128 R184, [R252] ;  /* 0x00000000fcb87984 */ /* 0x000ee40000000c00 */
[----:B------:R-:W-:Y:S06]  /*29300*/  BAR.SYNC.DEFER_BLOCKING 0x0 ;  /* 0x0000000000007b1d */ /* 0x000fec0000010000 */
[----:B------:R2:W-:Y:S02]  /*29310*/  STSM.16.M88.4 [R0], R188 ;  /* 0x000000bc00007844 */ /* 0x0005e40000000200 */
[----:B------:R-:W-:Y:S06]  /*29320*/  BAR.SYNC.DEFER_BLOCKING 0x0 ;  /* 0x0000000000007b1d */ /* 0x000fec0000010000 */
[----:B--2---:R-:W2:Y:S04]  /*29330*/  LDL.LU R188, [R1+0x44] ;  /* 0x0000440001bc7983 */ /* 0x004ea80000300800 */
[----:B------:R-:W2:Y:S04]  /*29340*/  LDL.LU R189, [R1+0x4c] ;  /* 0x00004c0001bd7983 */ /* 0x000ea80000300800 */
[----:B------:R-:W3:Y:S01]  /*29350*/  LDS.128 R164, [R252] ;  /* 0x00000000fca47984 */ /* 0x000ee20000000c00 */
[----:B------:R-:W-:-:S02]  /*29360*/  IMAD.MOV.U32 R194, RZ, RZ, R232 ;  /* 0x000000ffffc27224 */ /* 0x000fc400078e00e8 */
[----:B------:R-:W-:Y:S01]  /*29370*/  IMAD.MOV.U32 R195, RZ, RZ, R234 ;  /* 0x000000ffffc37224 */ /* 0x000fe200078e00ea */
[----:B------:R-:W-:Y:S06]  /*29380*/  BAR.SYNC.DEFER_BLOCKING 0x0 ;  /* 0x0000000000007b1d */ /* 0x000fec0000010000 */
[----:B----4-:R-:W-:Y:S02]  /*29390*/  STSM.16.M88.4 [R0], R192 ;  /* 0x000000c000007844 */ /* 0x010fe40000000200 */
[----:B------:R-:W-:Y:S01]  /*293a0*/  BAR.SYNC.DEFER_BLOCKING 0x0 ;  /* 0x0000000000007b1d */ /* 0x000fe20000010000 */
[----:B------:R-:W-:Y:S01]  /*293b0*/  MOV R68, R200 ;  /* 0x000000c800447202 */ /* 0x000fe20000000f00 */
[----:B------:R-:W-:Y:S01]  /*293c0*/  IMAD.MOV.U32 R69, RZ, RZ, R202 ;  /* 0x000000ffff457224 */ /* 0x000fe200078e00ca */
[----:B------:R-:W-:Y:S01]  /*293d0*/  MOV R71, R170 ;  /* 0x000000aa00477202 */ /* 0x000fe20000000f00 */
[----:B------:R-:W-:Y:S01]  /*293e0*/  IMAD.MOV.U32 R70, RZ, RZ, R168 ;  /* 0x000000ffff467224 */ /* 0x000fe200078e00a8 */
[----:B------:R-:W-:Y:S01]  /*293f0*/  MOV R38, R104 ;  /* 0x0000006800267202 */ /* 0x000fe20000000f00 */
[----:B------:R-:W-:-:S02]  /*29400*/  IMAD.MOV.U32 R36, RZ, RZ, R136 ;  /* 0x000000ffff247224 */ /* 0x000fc400078e0088 */
[----:B------:R-:W-:Y:S02]  /*29410*/  IMAD.MOV.U32 R37, RZ, RZ, R138 ;  /* 0x000000ffff257224 */ /* 0x000fe400078e008a */
[----:B------:R-:W-:Y:S01]  /*29420*/  IMAD.MOV.U32 R39, RZ, RZ, R106 ;  /* 0x000000ffff277224 */ /* 0x000fe200078e006a */
[----:B------:R-:W-:Y:S01]  /*29430*/  MOV R190, R233 ;  /* 0x000000e900be7202 */ /* 0x000fe20000000f00 */
[----:B------:R-:W-:Y:S01]  /*29440*/  IMAD.MOV.U32 R191, RZ, RZ, R235 ;  /* 0x000000ffffbf7224 */ /* 0x000fe200078e00eb */
[----:B------:R-:W4:Y:S04]  /*29450*/  LDL.LU R200, [R1+0x50] ;  /* 0x0000500001c87983 */ /* 0x000f280000300800 */
[----:B------:R-:W3:Y:S01]  /*29460*/  LDS.128 R156, [R252] ;  /* 0x00000000fc9c7984 */ /* 0x000ee20000000c00 */
[----:B------:R-:W-:Y:S06]  /*29470*/  BAR.SYNC.DEFER_BLOCKING 0x0 ;  /* 0x0000000000007b1d */ /* 0x000fec0000010000 */
[----:B------:R-:W-:Y:S02]  /*29480*/  STSM.16.M88.4 [R0], R68 ;  /* 0x0000004400007844 */ /* 0x000fe40000000200 */
[----:B------:R-:W-:Y:S06]  /*29490*/  BAR.SYNC.DEFER_BLOCKING 0x0 ;  /* 0x0000000000007b1d */ /* 0x000fec0000010000 */
[----:B------:R-:W3:Y:S02]  /*294a0*/  LDS.128 R68, [R252] ;  /* 0x00000000fc447984 */ /* 0x000ee40000000c00 */
[----:B------:R-:W-:Y:S06]  /*294b0*/  BAR.SYNC.DEFER_BLOCKING 0x0 ;  /* 0x0000000000007b1d */ /* 0x000fec0000010000 */
[----:B------:R1:W-:Y:S02]  /*294c0*/  STSM.16.M88.4 [R0], R36 ;  /* 0x0000002400007844 */ /* 0x0003e40000000200 */
[----:B------:R-:W-:Y:S06]  /*294d0*/  BAR.SYNC.DEFER_BLOCKING 0x0 ;  /* 0x0000000000007b1d */ /* 0x000fec0000010000 */
[----:B------:R-:W3:Y:S01]  /*294e0*/  LDS.128 R192, [R252] ;  /* 0x00000000fcc07984 */ /* 0x000ee20000000c00 */
[----:B-1----:R-:W-:Y:S01]  /*294f0*/  IMAD.MOV.U32 R36, RZ, RZ, R72 ;  /* 0x000000ffff247224 */ /* 0x002fe200078e0048 */
[----:B------:R-:W-:Y:S01]  /*29500*/  MOV R37, R74 ;  /* 0x0000004a00257202 */ /* 0x000fe20000000f00 */
[----:B------:R-:W-:-:S02]  /*29510*/  IMAD.MOV.U32 R38, RZ, RZ, R40 ;  /* 0x000000ffff267224 */ /* 0x000fc400078e0028 */
[----:B------:R-:W-:Y:S01]  /*29520*/  IMAD.MOV.U32 R39, RZ, RZ, R42 ;  /* 0x000000ffff277224 */ /* 0x000fe200078e002a */
[----:B------:R-:W-:Y:S06]  /*29530*/  BAR.SYNC.DEFER_BLOCKING 0x0 ;  /* 0x0000000000007b1d */ /* 0x000fec0000010000 */
[----:B------:R-:W-:Y:S02]  /*29540*/  STSM.16.M88.4 [R0], R36 ;  /* 0x0000002400007844 */ /* 0x000fe40000000200 */
[----:B------:R-:W-:Y:S06]  /*29550*/  BAR.SYNC.DEFER_BLOCKING 0x0 ;  /* 0x0000000000007b1d */ /* 0x000fec0000010000 */
[----:B------:R-:W1:Y:S02]  /*29560*/  LDS.128 R36, [R252] ;  /* 0x00000000fc247984 */ /* 0x000e640000000c00 */
[----:B------:R-:W-:Y:S06]  /*29570*/  BAR.SYNC.DEFER_BLOCKING 0x0 ;  /* 0x0000000000007b1d */ /* 0x000fec0000010000 */
[----:B--2---:R2:W-:Y:S02]  /*29580*/  STSM.16.M88.4 [R0], R188 ;  /* 0x000000bc00007844 */ /* 0x0045e40000000200 */
[----:B--2---:R-:W-:-:S02]  /*29590*/  IMAD.MOV.U32 R188, RZ, RZ, R201 ;  /* 0x000000ffffbc7224 */ /* 0x004fc400078e00c9 */
[----:B------:R-:W4:Y:S01]  /*295a0*/  LDL.LU R201, [R1+0x58] ;  /* 0x0000580001c97983 */ /* 0x000f220000300800 */
[----:B------:R-:W-:Y:S01]  /*295b0*/  IMAD.MOV.U32 R191, RZ, RZ, R171 ;  /* 0x000000ffffbf7224 */ /* 0x000fe200078e00ab */
[----:B------:R-:W-:Y:S01]  /*295c0*/  MOV R171, R107 ;  /* 0x0000006b00ab7202 */ /* 0x000fe20000000f00 */
[----:B------:R-:W-:Y:S01]  /*295d0*/  IMAD.MOV.U32 R170, RZ, RZ, R105 ;  /* 0x000000ffffaa7224 */ /* 0x000fe200078e0069 */
[----:B------:R-:W-:Y:S01]  /*295e0*/  BAR.SYNC.DEFER_BLOCKING 0x0 ;  /* 0x0000000000007b1d */ /* 0x000fe20000010000 */
[----:B------:R-:W-:Y:S01]  /*295f0*/  MOV R189, R203 ;  /* 0x000000cb00bd7202 */ /* 0x000fe20000000f00 */
[----:B------:R-:W-:-:S04]  /*29600*/  IMAD.MOV.U32 R190, RZ, RZ, R169 ;  /* 0x000000ffffbe7224 */ /* 0x000fc800078e00a9 */
[----:B------:R-:W2:Y:S02]  /*29610*/  LDS.128 R104, [R252] ;  /* 0x00000000fc687984 */ /* 0x000ea40000000c00 */
[----:B------:R-:W-:Y:S06]  /*29620*/  BAR.SYNC.DEFER_BLOCKING 0x0 ;  /* 0x0000000000007b1d */ /* 0x000fec0000010000 */
[----:B------:R-:W-:Y:S02]  /*29630*/  STSM.16.M88.4 [R0], R188 ;  /* 0x000000bc00007844 */ /* 0x000fe40000000200 */
[----:B------:R-:W-:Y:S01]  /*29640*/  BAR.SYNC.DEFER_BLOCKING 0x0 ;  /* 0x0000000000007b1d */ /* 0x000fe20000010000 */
[----:B------:R-:W-:Y:S01]  /*29650*/  MOV R168, R137 ;  /* 0x0000008900a87202 */ /* 0x000fe20000000f00 */
[----:B------:R-:W-:-:S04]  /*29660*/  IMAD.MOV.U32 R169, RZ, RZ, R139 ;  /* 0x000000ffffa97224 */ /* 0x000fc800078e008b */
        /* <DEDUP_REMOVED lines=10> */
[----:B------:R3:W-:Y:S02]  /*29710*/  STSM.16.M88.4 [R0], R72 ;  /* 0x0000004800007844 */ /* 0x0007e40000000200 */
[----:B------:R-:W-:Y:S01]  /*29720*/  BAR.SYNC.DEFER_BLOCKING 0x0 ;  /* 0x0000000000007b1d */ /* 0x000fe20000010000 */
[----:B------:R-:W-:Y:S01]  /*29730*/  IMAD.MOV.U32 R202, RZ, RZ, R236 ;  /* 0x000000ffffca7224 */ /* 0x000fe200078e00ec */
[----:B------:R-:W-:Y:S01]  /*29740*/  MOV R203, R238 ;  /* 0x000000ee00cb7202 */ /* 0x000fe20000000f00 */
[----:B------:R-:W-:Y:S01]  /*29750*/  IMAD.MOV.U32 R40, RZ, RZ, R140 ;  /* 0x000000ffff287224 */ /* 0x000fe200078e008c */
[----:B------:R-:W-:Y:S01]  /*29760*/  MOV R41, R142 ;  /* 0x0000008e00297202 */ /* 0x000fe20000000f00 */
[----:B------:R-:W-:Y:S01]  /*29770*/  IMAD.MOV.U32 R42, RZ, RZ, R108 ;  /* 0x000000ffff2a7224 */ /* 0x000fe200078e006c */
[----:B------:R-:W-:Y:S01]  /*29780*/  MOV R222, R240 ;  /* 0x000000f000de7202 */ /* 0x000fe20000000f00 */
[----:B------:R-:W-:-:S02]  /*29790*/  IMAD.MOV.U32 R43, RZ, RZ, R110 ;  /* 0x000000ffff2b7224 */ /* 0x000fc400078e006e */
[----:B------:R-:W-:Y:S01]  /*297a0*/  IMAD.MOV.U32 R223, RZ, RZ, R242 ;  /* 0x000000ffffdf7224 */ /* 0x000fe200078e00f2 */
[----:B------:R-:W-:Y:S01]  /*297b0*/  MOV R229, R83 ;  /* 0x0000005300e57202 */ /* 0x000fe20000000f00 */
[----:B------:R-:W-:Y:S01]  /*297c0*/  IMAD.MOV.U32 R228, RZ, RZ, R81 ;  /* 0x000000ffffe47224 */ /* 0x000fe200078e0051 */
[----:B------:R-:W2:Y:S01]  /*297d0*/  LDS.128 R196, [R252] ;  /* 0x00000000fcc47984 */ /* 0x000ea20000000c00 */
[----:B---3--:R-:W-:Y:S01]  /*297e0*/  IMAD.MOV.U32 R72, RZ, RZ, R204 ;  /* 0x000000ffff487224 */ /* 0x008fe200078e00cc */
[----:B------:R-:W-:Y:S01]  /*297f0*/  MOV R74, R172 ;  /* 0x000000ac004a7202 */ /* 0x000fe20000000f00 */
[----:B------:R-:W-:Y:S01]  /*29800*/  IMAD.MOV.U32 R73, RZ, RZ, R206 ;  /* 0x000000ffff497224 */ /* 0x000fe200078e00ce */
[----:B------:R-:W-:Y:S01]  /*29810*/  BAR.SYNC.DEFER_BLOCKING 0x0 ;  /* 0x0000000000007b1d */ /* 0x000fe20000010000 */
[----:B------:R-:W-:Y:S01]  /*29820*/  IMAD.MOV.U32 R75, RZ, RZ, R174 ;  /* 0x000000ffff4b7224 */ /* 0x000fe200078e00ae */
[----:B------:R-:W-:Y:S01]  /*29830*/  MOV R231, R51 ;  /* 0x0000003300e77202 */ /* 0x000fe20000000f00 */
[----:B------:R-:W-:Y:S01]  /*29840*/  IMAD.MOV.U32 R230, RZ, RZ, R49 ;  /* 0x000000ffffe67224 */ /* 0x000fe200078e0031 */
[----:B------:R-:W-:Y:S01]  /*29850*/  MOV R235, R246 ;  /* 0x000000f600eb7202 */ /* 0x000fe20000000f00 */
[----:B------:R-:W-:-:S03]  /*29860*/  IMAD.MOV.U32 R234, RZ, RZ, R244 ;  /* 0x000000ffffea7224 */ /* 0x000fc600078e00f4 */
[----:B------:R-:W3:Y:S01]  /*29870*/  LDC R236, c[0x0][0x244] ;  /* 0x00009100ffec7b82 */ /* 0x000ee20000000800 */
[----:B----4-:R4:W-:Y:S07]  /*29880*/  STSM.16.M88.4 [R0], R200 ;  /* 0x000000c800007844 */ /* 0x0109ee0000000200 */
[----:B------:R-:W-:Y:S06]  /*29890*/  BAR.SYNC.DEFER_BLOCKING 0x0 ;  /* 0x0000000000007b1d */ /* 0x000fec0000010000 */
[----:B----4-:R-:W4:Y:S04]  /*298a0*/  LDL.LU R200, [R1+0x54] ;  /* 0x0000540001c87983 */ /* 0x010f280000300800 */
[----:B------:R-:W4:Y:S04]  /*298b0*/  LDL.LU R201, [R1+0x5c] ;  /* 0x00005c0001c97983 */ /* 0x000f280000300800 */
[----:B------:R-:W2:Y:S04]  /*298c0*/  LDL.LU R220, [R1+0x60] ;  /* 0x0000600001dc7983 */ /* 0x000ea80000300800 */
[----:B------:R-:W1:Y:S01]  /*298d0*/  LDS.128 R168, [R252] ;  /* 0x00000000fca87984 */ /* 0x000e620000000c00 */
[----:B------:R-:W-:Y:S06]  /*298e0*/  BAR.SYNC.DEFER_BLOCKING 0x0 ;  /* 0x0000000000007b1d */ /* 0x000fec0000010000 */
[----:B------:R-:W2:Y:S04]  /*298f0*/  LDL.LU R221, [R1+0x68] ;  /* 0x0000680001dd7983 */ /* 0x000ea80000300800 */
[----:B------:R-:W-:Y:S01]  /*29900*/  STSM.16.M88.4 [R0], R72 ;  /* 0x0000004800007844 */ /* 0x000fe20000000200 */
[----:B------:R-:W-:Y:S06]  /*29910*/  BAR.SYNC.DEFER_BLOCKING 0x0 ;  /* 0x0000000000007b1d */ /* 0x000fec0000010000 */
[----:B------:R-:W1:Y:S02]  /*29920*/  LDS.128 R72, [R252] ;  /* 0x00000000fc487984 */ /* 0x000e640000000c00 */
[----:B------:R-:W-:Y:S06]  /*29930*/  BAR.SYNC.DEFER_BLOCKING 0x0 ;  /* 0x0000000000007b1d */ /* 0x000fec0000010000 */
[----:B------:R3:W-:Y:S02]  /*29940*/  STSM.16.M88.4 [R0], R40 ;  /* 0x0000002800007844 */ /* 0x0007e40000000200 */
[----:B------:R-:W-:Y:S06]  /*29950*/  BAR.SYNC.DEFER_BLOCKING 0x0 ;  /* 0x0000000000007b1d */ /* 0x000fec0000010000 */
[----:B------:R-:W1:Y:S01]  /*29960*/  LDS.128 R216, [R252] ;  /* 0x00000000fcd87984 */ /* 0x000e620000000c00 */
[----:B---3--:R-:W-:Y:S01]  /*29970*/  MOV R40, R76 ;  /* 0x0000004c00287202 */ /* 0x008fe20000000f00 */
        /* <DEDUP_REMOVED lines=8> */
[----:B------:R-:W3:Y:S02]  /*29a00*/  LDS.128 R40, [R252] ;  /* 0x00000000fc287984 */ /* 0x000ee40000000c00 */
[----:B------:R-:W-:Y:S01]  /*29a10*/  BAR.SYNC.DEFER_BLOCKING 0x0 ;  /* 0x0000000000007b1d */ /* 0x000fe20000010000 */
[----:B------:R-:W-:Y:S01]  /*29a20*/  IMAD.MOV.U32 R172, RZ, RZ, R141 ;  /* 0x000000ffffac7224 */ /* 0x000fe200078e008d */
[----:B------:R-:W-:-:S04]  /*29a30*/  MOV R174, R109 ;  /* 0x0000006d00ae7202 */ /* 0x000fc80000000f00 */
[----:B----4-:R4:W-:Y:S02]  /*29a40*/  STSM.16.M88.4 [R0], R200 ;  /* 0x000000c800007844 */ /* 0x0109e40000000200 */
[----:B----4-:R-:W-:Y:S02]  /*29a50*/  IMAD.MOV.U32 R202, RZ, RZ, R173 ;  /* 0x000000ffffca7224 */ /* 0x010fe400078e00ad */
[----:B------:R-:W-:Y:S01]  /*29a60*/  IMAD.MOV.U32 R173, RZ, RZ, R143 ;  /* 0x000000ffffad7224 */ /* 0x000fe200078e008f */
[----:B------:R-:W-:Y:S01]  /*29a70*/  BAR.SYNC.DEFER_BLOCKING 0x0 ;  /* 0x0000000000007b1d */ /* 0x000fe20000010000 */
[----:B------:R-:W-:Y:S01]  /*29a80*/  MOV R200, R205 ;  /* 0x000000cd00c87202 */ /* 0x000fe20000000f00 */
[----:B------:R-:W-:Y:S01]  /*29a90*/  IMAD.MOV.U32 R201, RZ, RZ, R207 ;  /* 0x000000ffffc97224 */ /* 0x000fe200078e00cf */
[----:B------:R-:W-:-:S03]  /*29aa0*/  MOV R203, R175 ;  /* 0x000000af00cb7202 */ /* 0x000fc60000000f00 */
[----:B------:R-:W4:Y:S02]  /*29ab0*/  LDS.128 R140, [R252] ;  /* 0x00000000fc8c7984 */ /* 0x000f240000000c00 */
[----:B------:R-:W-:Y:S06]  /*29ac0*/  BAR.SYNC.DEFER_BLOCKING 0x0 ;  /* 0x0000000000007b1d */ /* 0x000fec0000010000 */
[----:B------:R-:W-:Y:S02]  /*29ad0*/  STSM.16.M88.4 [R0], R200 ;  /* 0x000000c800007844 */ /* 0x000fe40000000200 */
[----:B------:R-:W-:Y:S01]  /*29ae0*/  BAR.SYNC.DEFER_BLOCKING 0x0 ;  /* 0x0000000000007b1d */ /* 0x000fe20000010000 */
[----:B------:R-:W-:-:S05]  /*29af0*/  IMAD.MOV.U32 R175, RZ, RZ, R111 ;  /* 0x000000ffffaf7224 */ /* 0x000fca00078e006f */
[----:B------:R-:W4:Y:S02]  /*29b00*/  LDS.128 R108, [R252] ;  /* 0x00000000fc6c7984 */ /* 0x000f240000000c00 */
[----:B------:R-:W-:Y:S06]  /*29b10*/  BAR.SYNC.DEFER_BLOCKING 0x0 ;  /* 0x0000000000007b1d */ /* 0x000fec0000010000 */
[----:B------:R-:W-:Y:S02]  /*29b20*/  STSM.16.M88.4 [R0], R172 ;  /* 0x000000ac00007844 */ /* 0x000fe40000000200 */
[----:B------:R-:W-:Y:S01]  /*29b30*/  BAR.SYNC.DEFER_BLOCKING 0x0 ;  /* 0x0000000000007b1d */ /* 0x000fe20000010000 */
[----:B------:R-:W-:Y:S01]  /*29b40*/  IMAD.MOV.U32 R76, RZ, RZ, R77 ;  /* 0x000000ffff4c7224 */ /* 0x000fe200078e004d */
[----:B------:R-:W-:Y:S01]  /*29b50*/  MOV R77, R79 ;  /* 0x0000004f004d7202 */ /* 0x000fe20000000f00 */
[----:B------:R-:W-:-:S03]  /*29b60*/  IMAD.MOV.U32 R78, RZ, RZ, R45 ;  /* 0x000000ffff4e7224 */ /* 0x000fc600078e002d */
[----:B------:R-:W4:Y:S01]  /*29b70*/  LDS.128 R200, [R252] ;  /* 0x00000000fcc87984 */ /* 0x000f220000000c00 */
[----:B------:R-:W-:Y:S01]  /*29b80*/  IMAD.MOV.U32 R79, RZ, RZ, R47 ;  /* 0x000000ffff4f7224 */ /* 0x000fe200078e002f */
[----:B------:R-:W-:Y:S06]  /*29b90*/  BAR.SYNC.DEFER_BLOCKING 0x0 ;  /* 0x0000000000007b1d */ /* 0x000fec0000010000 */
[----:B------:R-:W-:Y:S02]  /*29ba0*/  STSM.16.M88.4 [R0], R76 ;  /* 0x0000004c00007844 */ /* 0x000fe40000000200 */
[----:B------:R-:W-:Y:S06]  /*29bb0*/  BAR.SYNC.DEFER_BLOCKING 0x0 ;  /* 0x0000000000007b1d */ /* 0x000fec0000010000 */
[----:B------:R-:W4:Y:S02]  /*29bc0*/  LDS.128 R204, [R252] ;  /* 0x00000000fccc7984 */ /* 0x000f240000000c00 */
[----:B------:R-:W-:Y:S06]  /*29bd0*/  BAR.SYNC.DEFER_BLOCKING 0x0 ;  /* 0x0000000000007b1d */ /* 0x000fec0000010000 */
[----:B--2---:R2:W-:Y:S02]  /*29be0*/  STSM.16.M88.4 [R0], R220 ;  /* 0x000000dc00007844 */ /* 0x0045e40000000200 */
[----:B------:R-:W-:Y:S06]  /*29bf0*/  BAR.SYNC.DEFER_BLOCKING 0x0 ;  /* 0x0000000000007b1d */ /* 0x000fec0000010000 */
[----:B--2---:R-:W2:Y:S04]  /*29c00*/  LDL.LU R220, [R1+0x64] ;  /* 0x0000640001dc7983 */ /* 0x004ea80000300800 */
[----:B------:R-:W2:Y:S01]  /*29c10*/  LDL.LU R221, [R1+0x6c] ;  /* 0x00006c0001dd7983 */ /* 0x000ea20000300800 */
[----:B------:R-:W-:Y:S01]  /*29c20*/  IMAD.MOV.U32 R172, RZ, RZ, R208 ;  /* 0x000000ffffac7224 */ /* 0x000fe200078e00d0 */
[----:B------:R-:W-:Y:S01]  /*29c30*/  MOV R173, R210 ;  /* 0x000000d200ad7202 */ /* 0x000fe20000000f00 */
[----:B------:R-:W-:Y:S01]  /*29c40*/  IMAD.MOV.U32 R174, RZ, RZ, R176 ;  /* 0x000000ffffae7224 */ /* 0x000fe200078e00b0 */
[----:B------:R-:W-:Y:S01]  /*29c50*/  MOV R175, R178 ;  /* 0x000000b200af7202 */ /* 0x000fe20000000f00 */
[----:B------:R-:W-:Y:S01]  /*29c60*/  IMAD.MOV.U32 R44, RZ, RZ, R144 ;  /* 0x000000ffff2c7224 */ /* 0x000fe200078e0090 */
[----:B------:R-:W-:Y:S01]  /*29c70*/  MOV R45, R146 ;  /* 0x00000092002d7202 */ /* 0x000fe20000000f00 */
[----:B------:R-:W-:Y:S01]  /*29c80*/  IMAD.MOV.U32 R46, RZ, RZ, R112 ;  /* 0x000000ffff2e7224 */ /* 0x000fe200078e0070 */
[----:B------:R-:W4:Y:S01]  /*29c90*/  LDS.128 R76, [R252] ;  /* 0x00000000fc4c7984 */ /* 0x000f220000000c00 */
[----:B------:R-:W-:Y:S01]  /*29ca0*/  BAR.SYNC.DEFER_BLOCKING 0x0 ;  /* 0x0000000000007b1d */ /* 0x000fe20000010000 */
[----:B------:R-:W-:-:S05]  /*29cb0*/  MOV R47, R114 ;  /* 0x00000072002f7202 */ /* 0x000fca0000000f00 */
[----:B------:R-:W3:Y:S04]  /*29cc0*/  LDL.LU R232, [R1+0x70] ;  /* 0x0000700001e87983 */ /* 0x000ee80000300800 */
[----:B------:R-:W3:Y:S04]  /*29cd0*/  LDL.LU R233, [R1+0x78] ;  /* 0x0000780001e97983 */ /* 0x000ee80000300800 */
[----:B------:R-:W-:Y:S01]  /*29ce0*/  STSM.16.M88.4 [R0], R172 ;  /* 0x000000ac00007844 */ /* 0x000fe20000000200 */
[----:B------:R-:W-:Y:S06]  /*29cf0*/  BAR.SYNC.DEFER_BLOCKING 0x0 ;  /* 0x0000000000007b1d */ /* 0x000fec0000010000 */
[----:B------:R-:W4:Y:S02]  /*29d00*/  LDS.128 R172, [R252] ;  /* 0x00000000fcac7984 */ /* 0x000f240000000c00 */
[----:B------:R-:W-:Y:S06]  /*29d10*/  BAR.SYNC.DEFER_BLOCKING 0x0 ;  /* 0x0000000000007b1d */ /* 0x000fec0000010000 */
[----:B------:R1:W-:Y:S02]  /*29d20*/  STSM.16.M88.4 [R0], R44 ;  /* 0x0000002c00007844 */ /* 0x0003e40000000200 */
[----:B------:R-:W-:Y:S06]  /*29d30*/  BAR.SYNC.DEFER_BLOCKING 0x0 ;  /* 0x0000000000007b1d */ /* 0x000fec0000010000 */
[----:B------:R-:W4:Y:S01]  /*29d40*/  LDS.128 R224, [R252] ;  /* 0x00000000fce07984 */ /* 0x000f220000000c00 */
[----:B-1----:R-:W-:Y:S01]  /*29d50*/  IMAD.MOV.U32 R44, RZ, RZ, R80 ;  /* 0x000000ffff2c7224 */ /* 0x002fe200078e0050 */
[----:B------:R-:W-:Y:S01]  /*29d60*/  MOV R45, R82 ;  /* 0x00000052002d7202 */ /* 0x000fe20000000f00 */
[----:B------:R-:W-:Y:S01]  /*29d70*/  IMAD.MOV.U32 R46, RZ, RZ, R48 ;  /* 0x000000ffff2e7224 */ /* 0x000fe200078e0030 */
[----:B------:R-:W-:Y:S01]  /*29d80*/  MOV R47, R50 ;  /* 0x00000032002f7202 */ /* 0x000fe20000000f00 */
[----:B------:R-:W-:Y:S06]  /*29d90*/  BAR.SYNC.DEFER_BLOCKING 0x0 ;  /* 0x0000000000007b1d */ /* 0x000fec0000010000 */
[----:B------:R-:W-:Y:S02]  /*29da0*/  STSM.16.M88.4 [R0], R44 ;  /* 0x0000002c00007844 */ /* 0x000fe40000000200 */
[----:B------:R-:W-:Y:S01]  /*29db0*/  BAR.SYNC.DEFER_BLOCKING 0x0 ;  /* 0x0000000000007b1d */ /* 0x000fe20000010000 */
[----:B------:R-:W-:Y:S01]  /*29dc0*/  IMAD.MOV.U32 R222, RZ, RZ, R241 ;  /* 0x000000ffffde7224 */ /* 0x000fe200078e00f1 */
[----:B------:R-:W-:-:S04]  /*29dd0*/  MOV R223, R243 ;  /* 0x000000f300df7202 */ /* 0x000fc80000000f00 */
[----:B------:R-:W1:Y:S02]  /*29de0*/  LDS.128 R44, [R252] ;  /* 0x00000000fc2c7984 */ /* 0x000e640000000c00 */
[----:B------:R-:W-:Y:S01]  /*29df0*/  BAR.SYNC.DEFER_BLOCKING 0x0 ;  /* 0x0000000000007b1d */ /* 0x000fe20000010000 */
[----:B------:R-:W-:Y:S01]  /*29e00*/  IMAD.MOV.U32 R210, RZ, RZ, R177 ;  /* 0x000000ffffd27224 */ /* 0x000fe200078e00b1 */
[----:B------:R-:W-:Y:S01]  /*29e10*/  MOV R177, R147 ;  /* 0x0000009300b17202 */ /* 0x000fe20000000f00 */
[----:B------:R-:W-:Y:S02]  /*29e20*/  IMAD.MOV.U32 R176, RZ, RZ, R145 ;  /* 0x000000ffffb07224 */ /* 0x000fe400078e0091 */
[----:B------:R-:W-:Y:S01]  /*29e30*/  IMAD.MOV.U32 R208, RZ, RZ, R209 ;  /* 0x000000ffffd07224 */ /* 0x000fe200078e00d1 */
[----:B------:R-:W-:Y:S02]  /*29e40*/  MOV R209, R211 ;  /* 0x000000d300d17202 */ /* 0x000fe40000000f00 */
[----:B------:R-:W-:Y:S01]  /*29e50*/  MOV R211, R179 ;  /* 0x000000b300d37202 */ /* 0x000fe20000000f00 */
[----:B------:R-:W-:Y:S01]  /*29e60*/  IMAD.MOV.U32 R178, RZ, RZ, R113 ;  /* 0x000000ffffb27224 */ /* 0x000fe200078e0071 */
[----:B------:R-:W-:Y:S01]  /*29e70*/  MOV R179, R115 ;  /* 0x0000007300b37202 */ /* 0x000fe20000000f00 */
        /* <DEDUP_REMOVED lines=9> */
[----:B------:R-:W-:Y:S06]  /*29f10*/  BAR.SYNC.DEFER_BLOCKING 0x0 ;  /* 0x0000000000007b1d */ /* 0x000fec0000010000 */
[----:B------:R-:W2:Y:S02]  /*29f20*/  LDS.128 R220, [R252] ;  /* 0x00000000fcdc7984 */ /* 0x000ea40000000c00 */
[----:B------:R-:W-:Y:S06]  /*29f30*/  BAR.SYNC.DEFER_BLOCKING 0x0 ;  /* 0x0000000000007b1d */ /* 0x000fec0000010000 */
[----:B------:R4:W-:Y:S02]  /*29f40*/  STSM.16.M88.4 [R0], R228 ;  /* 0x000000e400007844 */ /* 0x0009e40000000200 */
[----:B------:R-:W-:Y:S06]  /*29f50*/  BAR.SYNC.DEFER_BLOCKING 0x0 ;  /* 0x0000000000007b1d */ /* 0x000fec0000010000 */
[----:B----4-:R-:W4:Y:S04]  /*29f60*/  LDL.LU R228, [R1+0x74] ;  /* 0x0000740001e47983 */ /* 0x010f280000300800 */
[----:B------:R-:W4:Y:S01]  /*29f70*/  LDL.LU R229, [R1+0x7c] ;  /* 0x00007c0001e57983 */ /* 0x000f220000300800 */
[----:B------:R-:W-:Y:S01]  /*29f80*/  IMAD.MOV.U32 R80, RZ, RZ, R212 ;  /* 0x000000ffff507224 */ /* 0x000fe200078e00d4 */
[----:B------:R-:W-:Y:S01]  /*29f90*/  MOV R81, R214 ;  /* 0x000000d600517202 */ /* 0x000fe20000000f00 */
[----:B------:R-:W-:Y:S01]  /*29fa0*/  IMAD.MOV.U32 R82, RZ, RZ, R180 ;  /* 0x000000ffff527224 */ /* 0x000fe200078e00b4 */
[----:B------:R-:W-:Y:S01]  /*29fb0*/  MOV R83, R182 ;  /* 0x000000b600537202 */ /* 0x000fe20000000f00 */
[----:B------:R-:W2:Y:S04]  /*29fc0*/  LDL.LU R244, [R1+0x100] ;  /* 0x0001000001f47983 */ /* 0x000ea80000300800 */
[----:B------:R-:W1:Y:S01]  /*29fd0*/  LDS.128 R208, [R252] ;  /* 0x00000000fcd07984 */ /* 0x000e620000000c00 */
[----:B------:R-:W-:Y:S06]  /*29fe0*/  BAR.SYNC.DEFER_BLOCKING 0x0 ;  /* 0x0000000000007b1d */ /* 0x000fec0000010000 */
[----:B------:R-:W2:Y:S01]  /*29ff0*/  LDL.LU R241, [R1+0xf0] ;  /* 0x0000f00001f17983 */ /* 0x000ea20000300800 */
[----:B------:R-:W-:-:S03]  /*2a000*/  IMAD.MOV.U32 R48, RZ, RZ, R148 ;  /* 0x000000ffff307224 */ /* 0x000fc600078e0094 */
[----:B---3--:R-:W-:Y:S01]  /*2a010*/  STSM.16.M88.4 [R0], R232 ;  /* 0x000000e800007844 */ /* 0x008fe20000000200 */
[----:B------:R-:W-:Y:S01]  /*2a020*/  BAR.SYNC.DEFER_BLOCKING 0x0 ;  /* 0x0000000000007b1d */ /* 0x000fe20000010000 */
[----:B------:R-:W-:Y:S01]  /*2a030*/  MOV R49, R150 ;  /* 0x0000009600317202 */ /* 0x000fe20000000f00 */
[----:B------:R-:W-:Y:S01]  /*2a040*/  IMAD.MOV.U32 R50, RZ, RZ, R116 ;  /* 0x000000ffff327224 */ /* 0x000fe200078e0074 */
[----:B------:R-:W-:Y:S01]  /*2a050*/  MOV R51, R118 ;  /* 0x0000007600337202 */ /* 0x000fe20000000f00 */
[----:B------:R-:W-:Y:S01]  /*2a060*/  IMAD.MOV.U32 R231, RZ, RZ, R247 ;  /* 0x000000ffffe77224 */ /* 0x000fe200078e00f7 */
[----:B------:R-:W-:Y:S02]  /*2a070*/  MOV R230, R245 ;  /* 0x000000f500e67202 */ /* 0x000fe40000000f00 */
[----:B------:R-:W-:Y:S02]  /*2a080*/  MOV R212, R213 ;  /* 0x000000d500d47202 */ /* 0x000fe40000000f00 */
[----:B------:R-:W-:Y:S01]  /*2a090*/  MOV R238, R3 ;  /* 0x0000000300ee7202 */ /* 0x000fe20000000f00 */
[----:B------:R-:W-:Y:S01]  /*2a0a0*/  IMAD.MOV.U32 R240, RZ, RZ, R8 ;  /* 0x000000fffff07224 */ /* 0x000fe200078e0008 */
[----:B------:R-:W-:Y:S01]  /*2a0b0*/  MOV R214, R181 ;  /* 0x000000b500d67202 */ /* 0x000fe20000000f00 */
[----:B------:R-:W-:Y:S01]  /*2a0c0*/  IMAD.MOV.U32 R242, RZ, RZ, R2 ;  /* 0x000000fffff27224 */ /* 0x000fe200078e0002 */
[----:B------:R-:W3:Y:S04]  /*2a0d0*/  LDL.LU R243, [R1+0xe0] ;  /* 0x0000e00001f37983 */ /* 0x000ee80000300800 */
[----:B------:R-:W1:Y:S01]  /*2a0e0*/  LDS.128 R176, [R252] ;  /* 0x00000000fcb07984 */ /* 0x000e620000000c00 */
[----:B------:R-:W-:Y:S01]  /*2a0f0*/  BAR.SYNC.DEFER_BLOCKING 0x0 ;  /* 0x0000000000007b1d */ /* 0x000fe20000010000 */
[----:B------:R-:W-:-:S02]  /*2a100*/  MOV R148, R149 ;  /* 0x0000009500947202 */ /* 0x000fc40000000f00 */
[----:B------:R-:W-:Y:S01]  /*2a110*/  MOV R150, R117 ;  /* 0x0000007500967202 */ /* 0x000fe20000000f00 */
[----:B------:R-:W-:Y:S02]  /*2a120*/  IMAD.MOV.U32 R213, RZ, RZ, R215 ;  /* 0x000000ffffd57224 */ /* 0x000fe400078e00d7 */
[----:B------:R-:W-:Y:S01]  /*2a130*/  IMAD R3, R10, R236, RZ ;  /* 0x000000ec0a037224 */ /* 0x000fe200078e02ff */
[----:B------:R-:W3:Y:S04]  /*2a140*/  LDL.LU R237, [R1+0xd0] ;  /* 0x0000d00001ed7983 */ /* 0x000ee80000300800 */
[----:B------:R-:W-:Y:S01]  /*2a150*/  STSM.16.M88.4 [R0], R80 ;  /* 0x0000005000007844 */ /* 0x000fe20000000200 */
[----:B------:R-:W-:Y:S01]  /*2a160*/  BAR.SYNC.DEFER_BLOCKING 0x0 ;  /* 0x0000000000007b1d */ /* 0x000fe20000010000 */
[----:B------:R-:W-:-:S02]  /*2a170*/  IMAD.MOV.U32 R149, RZ, RZ, R151 ;  /* 0x000000ffff957224 */ /* 0x000fc400078e0097 */
[----:B------:R-:W-:Y:S01]  /*2a180*/  IMAD.MOV.U32 R215, RZ, RZ, R183 ;  /* 0x000000ffffd77224 */ /* 0x000fe200078e00b7 */
[----:B------:R-:W-:Y:S02]  /*2a190*/  LEA R8, R236, R3, 0x7 ;  /* 0x00000003ec087211 */ /* 0x000fe400078e38ff */
[----:B------:R-:W-:Y:S01]  /*2a1a0*/  LEA R2, P3, R3, UR8, 0x2 ;  /* 0x0000000803027c11 */ /* 0x000fe2000f8610ff */
[----:B------:R-:W3:Y:S04]  /*2a1b0*/  LDL.LU R239, [R1+0x108] ;  /* 0x0001080001ef7983 */ /* 0x000ee80000300800 */
[----:B------:R-:W1:Y:S01]  /*2a1c0*/  LDS.128 R80, [R252] ;  /* 0x00000000fc507984 */ /* 0x000e620000000c00 */
[----:B------:R-:W-:Y:S06]  /*2a1d0*/  BAR.SYNC.DEFER_BLOCKING 0x0 ;  /* 0x0000000000007b1d */ /* 0x000fec0000010000 */
[----:B------:R1:W-:Y:S02]  /*2a1e0*/  STSM.16.M88.4 [R0], R48 ;  /* 0x0000003000007844 */ /* 0x0003e40000000200 */
[----:B------:R-:W-:Y:S06]  /*2a1f0*/  BAR.SYNC.DEFER_BLOCKING 0x0 ;  /* 0x0000000000007b1d */ /* 0x000fec0000010000 */
[----:B------:R-:W3:Y:S01]  /*2a200*/  LDS.128 R232, [R252] ;  /* 0x00000000fce87984 */ /* 0x000ee20000000c00 */
[----:B-1----:R-:W-:Y:S01]  /*2a210*/  IMAD.MOV.U32 R48, RZ, RZ, R84 ;  /* 0x000000ffff307224 */ /* 0x002fe200078e0054 */
[----:B------:R-:W-:Y:S01]  /*2a220*/  MOV R49, R86 ;  /* 0x0000005600317202 */ /* 0x000fe20000000f00 */
[----:B------:R-:W-:Y:S01]  /*2a230*/  IMAD.MOV.U32 R50, RZ, RZ, R52 ;  /* 0x000000ffff327224 */ /* 0x000fe200078e0034 */
[----:B------:R-:W-:Y:S01]  /*2a240*/  MOV R51, R54 ;  /* 0x0000003600337202 */ /* 0x000fe20000000f00 */
[----:B------:R-:W-:Y:S06]  /*2a250*/  BAR.SYNC.DEFER_BLOCKING 0x0 ;  /* 0x0000000000007b1d */ /* 0x000fec0000010000 */
[----:B------:R-:W-:Y:S02]  /*2a260*/  STSM.16.M88.4 [R0], R48 ;  /* 0x0000003000007844 */ /* 0x000fe40000000200 */
[----:B------:R-:W-:Y:S06]  /*2a270*/  BAR.SYNC.DEFER_BLOCKING 0x0 ;  /* 0x0000000000007b1d */ /* 0x000fec0000010000 */
[----:B------:R-:W1:Y:S02]  /*2a280*/  LDS.128 R48, [R252] ;  /* 0x00000000fc307984 */ /* 0x000e640000000c00 */
[----:B------:R-:W-:Y:S01]  /*2a290*/  BAR.SYNC.DEFER_BLOCKING 0x0 ;  /* 0x0000000000007b1d */ /* 0x000fe20000010000 */
[----:B------:R-:W-:-:S05]  /*2a2a0*/  IMAD.MOV.U32 R151, RZ, RZ, R119 ;  /* 0x000000ffff977224 */ /* 0x000fca00078e0077 */
[----:B----4-:R-:W-:Y:S02]  /*2a2b0*/  STSM.16.M88.4 [R0], R228 ;  /* 0x000000e400007844 */ /* 0x010fe40000000200 */
[----:B------:R-:W-:Y:S06]  /*2a2c0*/  BAR.SYNC.DEFER_BLOCKING 0x0 ;  /* 0x0000000000007b1d */ /* 0x000fec0000010000 */
[----:B------:R-:W4:Y:S02]  /*2a2d0*/  LDS.128 R116, [R252] ;  /* 0x00000000fc747984 */ /* 0x000f240000000c00 */
[----:B------:R-:W-:Y:S06]  /*2a2e0*/  BAR.SYNC.DEFER_BLOCKING 0x0 ;  /* 0x0000000000007b1d */ /* 0x000fec0000010000 */
[----:B------:R1:W-:Y:S02]  /*2a2f0*/  STSM.16.M88.4 [R0], R212 ;  /* 0x000000d400007844 */ /* 0x0003e40000000200 */
[----:B------:R-:W-:Y:S06]  /*2a300*/  BAR.SYNC.DEFER_BLOCKING 0x0 ;  /* 0x0000000000007b1d */ /* 0x000fec0000010000 */
[----:B------:R-:W4:Y:S02]  /*2a310*/  LDS.128 R180, [R252] ;  /* 0x00000000fcb47984 */ /* 0x000f240000000c00 */
[----:B------:R-:W-:Y:S01]  /*2a320*/  BAR.SYNC.DEFER_BLOCKING 0x0 ;  /* 0x0000000000007b1d */ /* 0x000fe20000010000 */
[----:B------:R-:W-:-:S05]  /*2a330*/  MOV R84, R85 ;  /* 0x0000005500547202 */ /* 0x000fca0000000f00 */
[----:B------:R2:W-:Y:S01]  /*2a340*/  STSM.16.M88.4 [R0], R148 ;  /* 0x0000009400007844 */ /* 0x0005e20000000200 */
[----:B------:R-:W-:Y:S01]  /*2a350*/  IMAD.MOV.U32 R85, RZ, RZ, R87 ;  /* 0x000000ffff557224 */ /* 0x000fe200078e0057 */
[----:B------:R-:W-:Y:S01]  /*2a360*/  MOV R86, R53 ;  /* 0x0000003500567202 */ /* 0x000fe20000000f00 */
[----:B------:R-:W-:Y:S01]  /*2a370*/  IMAD.MOV.U32 R87, RZ, RZ, R55 ;  /* 0x000000ffff577224 */ /* 0x000fe200078e0037 */
[----:B------:R-:W-:Y:S06]  /*2a380*/  BAR.SYNC.DEFER_BLOCKING 0x0 ;  /* 0x0000000000007b1d */ /* 0x000fec0000010000 */
[----:B------:R-:W4:Y:S02]  /*2a390*/  LDS.128 R52, [R252] ;  /* 0x00000000fc347984 */ /* 0x000f240000000c00 */
[----:B------:R-:W-:Y:S01]  /*2a3a0*/  BAR.SYNC.DEFER_BLOCKING 0x0 ;  /* 0x0000000000007b1d */ /* 0x000fe20000010000 */
[----:B------:R-:W-:-:S02]  /*2a3b0*/  LEA R14, P6, R8, UR8, 0x2 ;  /* 0x00000008080e7c11 */ /* 0x000fc4000f8c10ff */
[----:B------:R-:W-:Y:S02]  /*2a3c0*/  LEA.HI.X.SX32 R3, R3, UR9, 0x2, P3 ;  /* 0x0000000903037c11 */ /* 0x000fe400098f16ff */
[----:B------:R-:W-:Y:S01]  /*2a3d0*/  ISETP.LT.AND P3, PT, R13, UR6, !P0 ;  /* 0x000000060d007c0c */ /* 0x000fe2000c761270 */
[----:B-1----:R-:W-:Y:S01]  /*2a3e0*/  IMAD R214, R9, UR26, RZ ;  /* 0x0000001a09d67c24 */ /* 0x002fe2000f8e02ff */
[----:B------:R-:W-:Y:S01]  /*2a3f0*/  LEA.HI.X.SX32 R15, R8, UR9, 0x2, P6 ;  /* 0x00000009080f7c11 */ /* 0x000fe2000b0f16ff */
[----:B------:R-:W-:Y:S01]  /*2a400*/  ULDC UR6, c[0x0][0x228] ;  /* 0x00008a0000067ab9 */ /* 0x000fe20000000800 */
[----:B------:R-:W-:Y:S01]  /*2a410*/  STSM.16.M88.4 [R0], R84 ;  /* 0x0000005400007844 */ /* 0x000fe20000000200 */
[C---:B------:R-:W-:Y:S01]  /*2a420*/  IMAD.WIDE R212, R214.reuse, 0x4, R2 ;  /* 0x00000004d6d47825 */ /* 0x040fe200078e0202 */
[----:B------:R-:W-:Y:S03]  /*2a430*/  BAR.SYNC.DEFER_BLOCKING 0x0 ;  /* 0x0000000000007b1d */ /* 0x000fe60000010000 */
[----:B--2---:R-:W-:-:S03]  /*2a440*/  IMAD.WIDE R150, R214, 0x4, R14 ;  /* 0x00000004d6967825 */ /* 0x004fc600078e020e */
[----:B------:R-:W-:Y:S04]  /*2a450*/  @P1 STG.E desc[UR48][R212.64], R244 ;  /* 0x000000f4d4001986 */ /* 0x000fe8000c101930 */
[----:B------:R1:W-:Y:S04]  /*2a460*/  @P3 STG.E desc[UR48][R150.64], R241 ;  /* 0x000000f196003986 */ /* 0x0003e8000c101930 */
[----:B-1----:R-:W2:Y:S01]  /*2a470*/  LDL.LU R241, [R1+0xc0] ;  /* 0x0000c00001f17983 */ /* 0x002ea20000300800 */
[----:B------:R-:W-:Y:S01]  /*2a480*/  IMAD R0, R236, 0x80, R8 ;  /* 0x00000080ec007824 */ /* 0x000fe200078e0208 */
[----:B------:R-:W-:Y:S01]  /*2a490*/  ISETP.LT.AND P6, PT, R12, UR4, !P0 ;  /* 0x000000040c007c0c */ /* 0x000fe2000c7c1270 */
[----:B------:R-:W-:Y:S01]  /*2a4a0*/  ULDC UR4, c[0x0][0x22c] ;  /* 0x00008b0000047ab9 */ /* 0x000fe20000000800 */
[----:B------:R-:W-:Y:S01]  /*2a4b0*/  ISETP.LT.AND P3, PT, R11, UR14, !P0 ;  /* 0x0000000e0b007c0c */ /* 0x000fe2000c761270 */
[----:B------:R-:W4:Y:S01]  /*2a4c0*/  LDL.LU R246, [R1+0x104] ;  /* 0x0001040001f67983 */ /* 0x000f220000300800 */
[----:B------:R-:W-:-:S02]  /*2a4d0*/  LEA R84, P5, R0, UR8, 0x2 ;  /* 0x0000000800547c11 */ /* 0x000fc4000f8a10ff */
[----:B------:R-:W-:Y:S01]  /*2a4e0*/  ISETP.LT.AND P0, PT, R13, UR10, !P2 ;  /* 0x0000000a0d007c0c */ /* 0x000fe2000d701270 */
[----:B------:R-:W4:Y:S01]  /*2a4f0*/  LDL.LU R244, [R1+0xf4] ;  /* 0x0000f40001f47983 */ /* 0x000f220000300800 */
[----:B------:R-:W-:Y:S01]  /*2a500*/  LEA.HI.X.SX32 R85, R0, UR9, 0x2, P5 ;  /* 0x0000000900557c11 */ /* 0x000fe2000a8f16ff */
[----:B------:R-:W-:Y:S01]  /*2a510*/  VIADD R228, R9, 0x6 ;  /* 0x0000000609e47836 */ /* 0x000fe20000000000 */
[----:B------:R-:W-:Y:S01]  /*2a520*/  LEA R0, R236, R0, 0x7 ;  /* 0x00000000ec007211 */ /* 0x000fe200078e38ff */
[----:B------:R-:W-:Y:S01]  /*2a530*/  ULDC UR10, c[0x0][0x228] ;  /* 0x00008a00000a7ab9 */ /* 0x000fe20000000800 */
[----:B------:R-:W-:Y:S02]  /*2a540*/  IMAD.WIDE R148, R214, 0x4, R84 ;  /* 0x00000004d6947825 */ /* 0x000fe400078e0254 */
[----:B------:R-:W-:-:S03]  /*2a550*/  LEA R86, P5, R0, UR8, 0x2 ;  /* 0x0000000800567c11 */ /* 0x000fc6000f8a10ff */
[----:B---3--:R1:W-:Y:S01]  /*2a560*/  @P6 STG.E desc[UR48][R148.64], R243 ;  /* 0x000000f394006986 */ /* 0x0083e2000c101930 */
[----:B------:R-:W-:Y:S01]  /*2a570*/  LEA.HI.X.SX32 R87, R0, UR9, 0x2, P5 ;  /* 0x0000000900577c11 */ /* 0x000fe2000a8f16ff */
[----:B------:R-:W-:Y:S01]  /*2a580*/  ULDC.64 UR8, c[0x0][0x228] ;  /* 0x00008a0000087ab9 */ /* 0x000fe20000000a00 */
[----:B------:R-:W-:Y:S02]  /*2a590*/  ISETP.LT.AND P6, PT, R10, UR12, !P2 ;  /* 0x0000000c0a007c0c */ /* 0x000fe4000d7c1270 */
[----:B------:R-:W-:Y:S01]  /*2a5a0*/  IADD3 R8, R214, UR26, RZ ;  /* 0x0000001ad6087c10 */ /* 0x000fe2000fffe0ff */
[----:B-1----:R-:W3:Y:S01]  /*2a5b0*/  LDL.LU R243, [R1+0xe4] ;  /* 0x0000e40001f37983 */ /* 0x002ee20000300800 */
[----:B------:R-:W-:Y:S01]  /*2a5c0*/  ISETP.LT.AND P5, PT, R12, UR8, !P2 ;  /* 0x000000080c007c0c */ /* 0x000fe2000d7a1270 */
[----:B------:R-:W-:Y:S01]  /*2a5d0*/  IMAD.WIDE R148, R214, 0x4, R86 ;  /* 0x00000004d6947825 */ /* 0x000fe200078e0256 */
[----:B------:R-:W-:Y:S01]  /*2a5e0*/  ULDC UR8, c[0x0][0x228] ;  /* 0x00008a0000087ab9 */ /* 0x000fe20000000800 */
[----:B------:R-:W-:-:S02]  /*2a5f0*/  ULDC UR12, c[0x0][0x228] ;  /* 0x00008a00000c7ab9 */ /* 0x000fc40000000800 */
[C---:B------:R-:W-:Y:S01]  /*2a600*/  IMAD.WIDE R212, R8.reuse, 0x4, R2 ;  /* 0x0000000408d47825 */ /* 0x040fe200078e0202 */
[----:B------:R1:W-:Y:S03]  /*2a610*/  @P3 STG.E desc[UR48][R148.64], R237 ;  /* 0x000000ed94003986 */ /* 0x0003e6000c101930 */
[C---:B------:R-:W-:Y:S01]  /*2a620*/  IMAD.WIDE R150, R8.reuse, 0x4, R14 ;  /* 0x0000000408967825 */ /* 0x040fe200078e020e */
[----:B-1----:R-:W3:Y:S03]  /*2a630*/  LDL.LU R237, [R1+0xd4] ;  /* 0x0000d40001ed7983 */ /* 0x002ee60000300800 */
[----:B------:R-:W-:Y:S01]  /*2a640*/  IMAD.WIDE R148, R8, 0x4, R84 ;  /* 0x0000000408947825 */ /* 0x000fe200078e0254 */
[----:B--2---:R-:W-:Y:S04]  /*2a650*/  @P6 STG.E desc[UR48][R212.64], R241 ;  /* 0x000000f1d4006986 */ /* 0x004fe8000c101930 */
[----:B------:R-:W-:Y:S04]  /*2a660*/  @P0 STG.E desc[UR48][R150.64], R242 ;  /* 0x000000f296000986 */ /* 0x000fe8000c101930 */
[----:B------:R1:W-:Y:S04]  /*2a670*/  @P5 STG.E desc[UR48][R148.64], R238 ;  /* 0x000000ee94005986 */ /* 0x0003e8000c101930 */
[----:B-1----:R-:W2:Y:S01]  /*2a680*/  LDL.LU R238, [R1+0xc4] ;  /* 0x0000c40001ee7983 */ /* 0x002ea20000300800 */
[----:B------:R-:W-:-:S02]  /*2a690*/  ISETP.LT.AND P2, PT, R11, UR24, !P2 ;  /* 0x000000180b007c0c */ /* 0x000fc4000d741270 */
[----:B------:R-:W-:Y:S01]  /*2a6a0*/  ISETP.LT.AND P0, PT, R10, UR20, !P4 ;  /* 0x000000140a007c0c */ /* 0x000fe2000e701270 */
[C---:B------:R-:W-:Y:S01]  /*2a6b0*/  IMAD.WIDE R148, R8.reuse, 0x4, R86 ;  /* 0x0000000408947825 */ /* 0x040fe200078e0256 */
[----:B------:R-:W-:Y:S01]  /*2a6c0*/  IADD3 R8, R8, UR26, RZ ;  /* 0x0000001a08087c10 */ /* 0x000fe2000fffe0ff */
[----:B------:R-:W2:Y:S01]  /*2a6d0*/  LDL.LU R241, [R1+0xb4] ;  /* 0x0000b40001f17983 */ /* 0x000ea20000300800 */
[----:B------:R-:W-:Y:S01]  /*2a6e0*/  ISETP.LT.AND P6, PT, R13, UR18, !P4 ;  /* 0x000000120d007c0c */ /* 0x000fe2000e7c1270 */
[----:B------:R-:W-:Y:S01]  /*2a6f0*/  VIADD R0, R9, 0x3 ;  /* 0x0000000309007836 */ /* 0x000fe20000000000 */
[----:B------:R-:W-:Y:S01]  /*2a700*/  ISETP.LT.AND P5, PT, R12, UR16, !P4 ;  /* 0x000000100c007c0c */ /* 0x000fe2000e7a1270 */
[----:B------:R-:W2:Y:S01]  /*2a710*/  LDL.LU R242, [R1+0xa4] ;  /* 0x0000a40001f27983 */ /* 0x000ea20000300800 */
[----:B------:R-:W-:Y:S01]  /*2a720*/  ISETP.LT.AND P4, PT, R11, UR22, !P4 ;  /* 0x000000160b007c0c */ /* 0x000fe2000e781270 */
[----:B------:R-:W-:Y:S01]  /*2a730*/  IMAD.WIDE R214, R8, 0x4, R2 ;  /* 0x0000000408d67825 */ /* 0x000fe200078e0202 */
[----:B------:R-:W-:Y:S01]  /*2a740*/  ISETP.GE.AND P1, PT, R0, UR4, PT ;  /* 0x0000000400007c0c */ /* 0x000fe2000bf26270 */
[----:B------:R1:W-:Y:S01]  /*2a750*/  @P2 STG.E desc[UR48][R148.64], R240 ;  /* 0x000000f094002986 */ /* 0x0003e2000c101930 */
[----:B------:R-:W-:Y:S01]  /*2a760*/  ULDC UR4, c[0x0][0x22c] ;  /* 0x00008b0000047ab9 */ /* 0x000fe20000000800 */
[----:B------:R-:W-:-:S02]  /*2a770*/  IMAD.WIDE R212, R8, 0x4, R14 ;  /* 0x0000000408d47825 */ /* 0x000fc400078e020e */
[----:B----4-:R-:W-:Y:S01]  /*2a780*/  @P0 STG.E desc[UR48][R214.64], R246 ;  /* 0x000000f6d6000986 */ /* 0x010fe2000c101930 */
[----:B------:R-:W-:Y:S01]  /*2a790*/  ISETP.LT.AND P0, PT, R10, UR28, !P1 ;  /* 0x0000001c0a007c0c */ /* 0x000fe2000cf01270 */
[C---:B------:R-:W-:Y:S02]  /*2a7a0*/  IMAD.WIDE R150, R8.reuse, 0x4, R84 ;  /* 0x0000000408967825 */ /* 0x040fe400078e0254 */
[----:B-1----:R-:W4:Y:S02]  /*2a7b0*/  LDL.LU R240, [R1+0x94] ;  /* 0x0000940001f07983 */ /* 0x002f240000300800 */
[C---:B------:R-:W-:Y:S01]  /*2a7c0*/  IMAD.WIDE R148, R8.reuse, 0x4, R86 ;  /* 0x0000000408947825 */ /* 0x040fe200078e0256 */
[----:B------:R-:W-:Y:S01]  /*2a7d0*/  IADD3 R8, R8, UR26, RZ ;  /* 0x0000001a08087c10 */ /* 0x000fe2000fffe0ff */
[----:B------:R-:W-:Y:S04]  /*2a7e0*/  @P6 STG.E desc[UR48][R212.64], R244 ;  /* 0x000000f4d4006986 */ /* 0x000fe8000c101930 */
[----:B---3--:R-:W-:Y:S04]  /*2a7f0*/  @P5 STG.E desc[UR48][R150.64], R243 ;  /* 0x000000f396005986 */ /* 0x008fe8000c101930 */
[----:B------:R1:W-:Y:S02]  /*2a800*/  @P4 STG.E desc[UR48][R148.64], R237 ;  /* 0x000000ed94004986 */ /* 0x0003e4000c101930 */
[----:B-1----:R-:W-:-:S02]  /*2a810*/  IMAD.WIDE R148, R8, 0x4, R2 ;  /* 0x0000000408947825 */ /* 0x002fc400078e0202 */
[----:B------:R-:W3:Y:S04]  /*2a820*/  LDL.LU R237, [R1+0xf8] ;  /* 0x0000f80001ed7983 */ /* 0x000ee80000300800 */
[----:B--2---:R1:W-:Y:S04]  /*2a830*/  @P0 STG.E desc[UR48][R148.64], R238 ;  /* 0x000000ee94000986 */ /* 0x0043e8000c101930 */
[----:B-1----:R-:W2:Y:S01]  /*2a840*/  LDL.LU R238, [R1+0xe8] ;  /* 0x0000e80001ee7983 */ /* 0x002ea20000300800 */
[C---:B------:R-:W-:Y:S01]  /*2a850*/  VIADD R0, R9.reuse, 0x4 ;  /* 0x0000000409007836 */ /* 0x040fe20000000000 */
[----:B------:R-:W-:Y:S01]  /*2a860*/  ISETP.LT.AND P5, PT, R12, UR6, !P1 ;  /* 0x000000060c007c0c */ /* 0x000fe2000cfa1270 */
[----:B------:R-:W-:Y:S01]  /*2a870*/  IMAD.WIDE R214, R8, 0x4, R14 ;  /* 0x0000000408d67825 */ /* 0x000fe200078e020e */
[----:B------:R-:W2:Y:S01]  /*2a880*/  LDL.LU R243, [R1+0xd8] ;  /* 0x0000d80001f37983 */ /* 0x000ea20000300800 */
[----:B------:R-:W-:Y:S01]  /*2a890*/  ULDC UR6, c[0x0][0x228] ;  /* 0x00008a0000067ab9 */ /* 0x000fe20000000800 */
[----:B------:R-:W-:Y:S01]  /*2a8a0*/  ISETP.GE.AND P3, PT, R0, UR4, PT ;  /* 0x0000000400007c0c */ /* 0x000fe2000bf66270 */
[----:B------:R-:W-:Y:S01]  /*2a8b0*/  VIADD R0, R9, 0x5 ;  /* 0x0000000509007836 */ /* 0x000fe20000000000 */
[----:B------:R-:W-:-:S04]  /*2a8c0*/  ULDC UR4, c[0x0][0x22c] ;  /* 0x00008b0000047ab9 */ /* 0x000fc80000000800 */
[----:B------:R-:W-:Y:S01]  /*2a8d0*/  ISETP.GE.AND P2, PT, R0, UR4, PT ;  /* 0x0000000400007c0c */ /* 0x000fe2000bf46270 */
[----:B------:R-:W-:Y:S02]  /*2a8e0*/  ULDC UR4, c[0x0][0x228] ;  /* 0x00008a0000047ab9 */ /* 0x000fe40000000800 */
[----:B------:R-:W-:Y:S01]  /*2a8f0*/  ISETP.LT.AND P4, PT, R13, UR4, !P1 ;  /* 0x000000040d007c0c */ /* 0x000fe2000cf81270 */
[C---:B------:R-:W-:Y:S01]  /*2a900*/  IMAD.WIDE R212, R8.reuse, 0x4, R84 ;  /* 0x0000000408d47825 */ /* 0x040fe200078e0254 */
[----:B------:R-:W-:Y:S01]  /*2a910*/  ISETP.LT.AND P1, PT, R11, UR8, !P1 ;  /* 0x000000080b007c0c */ /* 0x000fe2000cf21270 */
[----:B------:R-:W-:Y:S02]  /*2a920*/  ULDC UR4, c[0x0][0x22c] ;  /* 0x00008b0000047ab9 */ /* 0x000fe40000000800 */
[----:B------:R-:W-:Y:S01]  /*2a930*/  IMAD.WIDE R150, R8, 0x4, R86 ;  /* 0x0000000408967825 */ /* 0x000fe200078e0256 */
[----:B------:R-:W-:Y:S01]  /*2a940*/  ISETP.LT.AND P6, PT, R10, UR10, !P3 ;  /* 0x0000000a0a007c0c */ /* 0x000fe2000dfc1270 */
[----:B------:R-:W-:Y:S01]  /*2a950*/  ULDC UR8, c[0x0][0x228] ;  /* 0x00008a0000087ab9 */ /* 0x000fe20000000800 */
[----:B------:R-:W-:Y:S01]  /*2a960*/  ISETP.GE.AND P0, PT, R228, UR4, PT ;  /* 0x00000004e4007c0c */ /* 0x000fe2000bf06270 */
[----:B------:R-:W-:Y:S01]  /*2a970*/  ULDC UR4, c[0x0][0x228] ;  /* 0x00008a0000047ab9 */ /* 0x000fe20000000800 */
[----:B------:R-:W-:Y:S01]  /*2a980*/  IADD3 R0, R8, UR26, RZ ;  /* 0x0000001a08007c10 */ /* 0x000fe2000fffe0ff */
[----:B------:R-:W-:-:S02]  /*2a990*/  ULDC UR10, c[0x0][0x228] ;  /* 0x00008a00000a7ab9 */ /* 0x000fc40000000800 */
[----:B------:R1:W-:Y:S04]  /*2a9a0*/  @P4 STG.E desc[UR48][R214.64], R241 ;  /* 0x000000f1d6004986 */ /* 0x0003e8000c101930 */
[----:B------:R3:W-:Y:S04]  /*2a9b0*/  @P5 STG.E desc[UR48][R212.64], R242 ;  /* 0x000000f2d4005986 */ /* 0x0007e8000c101930 */
[----:B----4-:R4:W-:Y:S04]  /*2a9c0*/  @P1 STG.E desc[UR48][R150.64], R240 ;  /* 0x000000f096001986 */ /* 0x0109e8000c101930 */
[----:B-1----:R-:W2:Y:S01]  /*2a9d0*/  LDL.LU R241, [R1+0xc8] ;  /* 0x0000c80001f17983 */ /* 0x002ea20000300800 */
[----:B------:R-:W-:Y:S01]  /*2a9e0*/  ISETP.LT.AND P1, PT, R13, UR4, !P3 ;  /* 0x000000040d007c0c */ /* 0x000fe2000df21270 */
[----:B------:R-:W-:-:S02]  /*2a9f0*/  ULDC UR4, c[0x0][0x228] ;  /* 0x00008a0000047ab9 */ /* 0x000fc40000000800 */
[----:B---3--:R-:W3:Y:S01]  /*2aa00*/  LDL.LU R242, [R1+0xb8] ;  /* 0x0000b80001f27983 */ /* 0x008ee20000300800 */
[----:B------:R-:W-:Y:S01]  /*2aa10*/  ISETP.LT.AND P4, PT, R12, UR4, !P3 ;  /* 0x000000040c007c0c */ /* 0x000fe2000df81270 */
[----:B------:R-:W-:Y:S01]  /*2aa20*/  IMAD.WIDE R148, R0, 0x4, R2 ;  /* 0x0000000400947825 */ /* 0x000fe200078e0202 */
[----:B------:R-:W-:Y:S01]  /*2aa30*/  ISETP.LT.AND P5, PT, R10, UR8, !P2 ;  /* 0x000000080a007c0c */ /* 0x000fe2000d7a1270 */
[----:B----4-:R-:W4:Y:S02]  /*2aa40*/  LDL.LU R240, [R1+0xa8] ;  /* 0x0000a80001f07983 */ /* 0x010f240000300800 */
[C---:B------:R-:W-:Y:S01]  /*2aa50*/  IMAD.WIDE R150, R0.reuse, 0x4, R84 ;  /* 0x0000000400967825 */ /* 0x040fe200078e0254 */
[----:B------:R-:W-:Y:S01]  /*2aa60*/  ISETP.LT.AND P3, PT, R11, UR6, !P3 ;  /* 0x000000060b007c0c */ /* 0x000fe2000df61270 */
[----:B------:R1:W-:Y:S01]  /*2aa70*/  @P6 STG.E desc[UR48][R148.64], R239 ;  /* 0x000000ef94006986 */ /* 0x0003e2000c101930 */
[----:B------:R-:W-:Y:S01]  /*2aa80*/  ULDC UR4, c[0x0][0x22c] ;  /* 0x00008b0000047ab9 */ /* 0x000fe20000000800 */
[----:B------:R-:W-:Y:S01]  /*2aa90*/  VIADD R212, R9, 0x7 ;  /* 0x0000000709d47836 */ /* 0x000fe20000000000 */
[C---:B------:R-:W-:Y:S01]  /*2aaa0*/  IADD3 R8, R0.reuse, UR26, RZ ;  /* 0x0000001a00087c10 */ /* 0x040fe2000fffe0ff */
[----:B------:R-:W4:Y:S01]  /*2aab0*/  LDL.LU R244, [R1+0x98] ;  /* 0x0000980001f47983 */ /* 0x000f220000300800 */
[----:B------:R-:W-:Y:S01]  /*2aac0*/  ULDC UR6, c[0x0][0x228] ;  /* 0x00008a0000067ab9 */ /* 0x000fe20000000800 */
[----:B------:R-:W-:Y:S01]  /*2aad0*/  ULDC UR8, c[0x0][0x228] ;  /* 0x00008a0000087ab9 */ /* 0x000fe20000000800 */
[----:B-1----:R-:W-:Y:S01]  /*2aae0*/  IMAD.WIDE R148, R0, 0x4, R14 ;  /* 0x0000000400947825 */ /* 0x002fe200078e020e */
[----:B------:R-:W4:Y:S04]  /*2aaf0*/  LDL.LU R239, [R1+0x10c] ;  /* 0x00010c0001ef7983 */ /* 0x000f280000300800 */
[----:B------:R1:W-:Y:S04]  /*2ab00*/  @P1 STG.E desc[UR48][R148.64], R237 ;  /* 0x000000ed94001986 */ /* 0x0003e8000c101930 */
[----:B-1----:R-:W4:Y:S04]  /*2ab10*/  LDL.LU R237, [R1+0xfc] ;  /* 0x0000fc0001ed7983 */ /* 0x002f280000300800 */
[----:B--2---:R1:W-:Y:S04]  /*2ab20*/  @P4 STG.E desc[UR48][R150.64], R238 ;  /* 0x000000ee96004986 */ /* 0x0043e8000c101930 */
[----:B-1----:R-:W2:Y:S01]  /*2ab30*/  LDL.LU R238, [R1+0xec] ;  /* 0x0000ec0001ee7983 */ /* 0x002ea20000300800 */
[----:B------:R-:W-:-:S02]  /*2ab40*/  ISETP.LT.AND P6, PT, R13, UR10, !P2 ;  /* 0x0000000a0d007c0c */ /* 0x000fc4000d7c1270 */
[----:B------:R-:W-:Y:S01]  /*2ab50*/  ISETP.GE.AND P1, PT, R212, UR4, PT ;  /* 0x00000004d4007c0c */ /* 0x000fe2000bf26270 */
[----:B------:R-:W-:Y:S01]  /*2ab60*/  ULDC UR4, c[0x0][0x228] ;  /* 0x00008a0000047ab9 */ /* 0x000fe20000000800 */
[----:B------:R-:W-:Y:S01]  /*2ab70*/  IMAD.WIDE R212, R0, 0x4, R86 ;  /* 0x0000000400d47825 */ /* 0x000fe200078e0256 */
[----:B------:R-:W-:Y:S01]  /*2ab80*/  ISETP.LT.AND P4, PT, R12, UR4, !P2 ;  /* 0x000000040c007c0c */ /* 0x000fe2000d781270 */
[----:B------:R-:W-:Y:S01]  /*2ab90*/  ULDC UR4, c[0x0][0x228] ;  /* 0x00008a0000047ab9 */ /* 0x000fe20000000800 */
[----:B------:R-:W-:Y:S01]  /*2aba0*/  ULDC UR10, c[0x0][0x228] ;  /* 0x00008a00000a7ab9 */ /* 0x000fe20000000800 */
[C---:B------:R-:W-:Y:S01]  /*2abb0*/  IMAD.WIDE R150, R8.reuse, 0x4, R2 ;  /* 0x0000000408967825 */ /* 0x040fe200078e0202 */
[----:B------:R1:W-:Y:S03]  /*2abc0*/  @P3 STG.E desc[UR48][R212.64], R243 ;  /* 0x000000f3d4003986 */ /* 0x0003e6000c101930 */
[----:B------:R-:W-:Y:S01]  /*2abd0*/  IMAD.WIDE R148, R8, 0x4, R14 ;  /* 0x0000000408947825 */ /* 0x000fe200078e020e */
[----:B------:R-:W-:Y:S01]  /*2abe0*/  ISETP.LT.AND P2, PT, R11, UR4, !P2 ;  /* 0x000000040b007c0c */ /* 0x000fe2000d741270 */
[----:B------:R-:W-:Y:S01]  /*2abf0*/  ULDC UR4, c[0x0][0x22c] ;  /* 0x00008b0000047ab9 */ /* 0x000fe20000000800 */
[----:B------:R-:W-:Y:S01]  /*2ac00*/  ISETP.LT.AND P3, PT, R10, UR6, !P0 ;  /* 0x000000060a007c0c */ /* 0x000fe2000c761270 */
[----:B------:R-:W-:-:S02]  /*2ac10*/  VIADD R214, R8, UR26 ;  /* 0x0000001a08d67c36 */ /* 0x000fc40008000000 */
[----:B------:R-:W-:Y:S01]  /*2ac20*/  IMAD.WIDE R228, R8, 0x4, R86 ;  /* 0x0000000408e47825 */ /* 0x000fe200078e0256 */
[----:B------:R-:W-:Y:S01]  /*2ac30*/  IADD3 R0, R9, 0x8, RZ ;  /* 0x0000000809007810 */ /* 0x000fe20007ffe0ff */
[----:B------:R-:W-:Y:S01]  /*2ac40*/  ULDC UR6, c[0x0][0x228] ;  /* 0x00008a0000067ab9 */ /* 0x000fe20000000800 */
[----:B-1----:R-:W2:Y:S04]  /*2ac50*/  LDL.LU R243, [R1+0xdc] ;  /* 0x0000dc0001f37983 */ /* 0x002ea80000300800 */
[----:B------:R1:W-:Y:S04]  /*2ac60*/  @P5 STG.E desc[UR48][R150.64], R241 ;  /* 0x000000f196005986 */ /* 0x0003e8000c101930 */
[----:B---3--:R3:W-:Y:S01]  /*2ac70*/  @P6 STG.E desc[UR48][R148.64], R242 ;  /* 0x000000f294006986 */ /* 0x0087e2000c101930 */
[----:B------:R-:W-:Y:S01]  /*2ac80*/  ISETP.LT.AND P5, PT, R13, UR8, !P0 ;  /* 0x000000080d007c0c */ /* 0x000fe2000c7a1270 */
[----:B------:R-:W-:Y:S01]  /*2ac90*/  IMAD.WIDE R212, R214, 0x4, R2 ;  /* 0x00000004d6d47825 */ /* 0x000fe200078e0202 */
[----:B------:R-:W-:Y:S01]  /*2aca0*/  ISETP.LT.AND P6, PT, R12, UR10, !P0 ;  /* 0x0000000a0c007c0c */ /* 0x000fe2000c7c1270 */
[----:B------:R-:W-:Y:S01]  /*2acb0*/  ULDC UR8, c[0x0][0x228] ;  /* 0x00008a0000087ab9 */ /* 0x000fe20000000800 */
[----:B------:R-:W-:Y:S01]  /*2acc0*/  ULDC UR10, c[0x0][0x228] ;  /* 0x00008a00000a7ab9 */ /* 0x000fe20000000800 */
[----:B-1----:R-:W2:Y:S01]  /*2acd0*/  LDL.LU R241, [R1+0xcc] ;  /* 0x0000cc0001f17983 */ /* 0x002ea20000300800 */
[----:B---3--:R-:W-:-:S03]  /*2ace0*/  IMAD.WIDE R148, R8, 0x4, R84 ;  /* 0x0000000408947825 */ /* 0x008fc600078e0254 */
[----:B------:R-:W3:Y:S04]  /*2acf0*/  LDL.LU R242, [R1+0xbc] ;  /* 0x0000bc0001f27983 */ /* 0x000ee80000300800 */
[----:B----4-:R1:W-:Y:S01]  /*2ad00*/  @P4 STG.E desc[UR48][R148.64], R240 ;  /* 0x000000f094004986 */ /* 0x0103e2000c101930 */
[----:B------:R-:W-:-:S03]  /*2ad10*/  IMAD.WIDE R150, R214, 0x4, R14 ;  /* 0x00000004d6967825 */ /* 0x000fc600078e020e */
[----:B-1----:R-:W4:Y:S01]  /*2ad20*/  LDL.LU R240, [R1+0xac] ;  /* 0x0000ac0001f07983 */ /* 0x002f220000300800 */
[----:B------:R-:W-:-:S03]  /*2ad30*/  IMAD.WIDE R148, R214, 0x4, R84 ;  /* 0x00000004d6947825 */ /* 0x000fc600078e0254 */
[----:B------:R-:W-:Y:S04]  /*2ad40*/  @P2 STG.E desc[UR48][R228.64], R244 ;  /* 0x000000f4e4002986 */ /* 0x000fe8000c101930 */
[----:B------:R1:W-:Y:S04]  /*2ad50*/  @P3 STG.E desc[UR48][R212.64], R239 ;  /* 0x000000efd4003986 */ /* 0x0003e8000c101930 */
[----:B------:R1:W-:Y:S04]  /*2ad60*/  @P5 STG.E desc[UR48][R150.64], R237 ;  /* 0x000000ed96005986 */ /* 0x0003e8000c101930 */
[----:B-1----:R-:W4:Y:S04]  /*2ad70*/  LDL.LU R239, [R1+0x9c] ;  /* 0x00009c0001ef7983 */ /* 0x002f280000300800 */
[----:B------:R-:W4:Y:S04]  /*2ad80*/  LDL.LU R237, [R1+0x80] ;  /* 0x0000800001ed7983 */ /* 0x000f280000300800 */
[----:B--2---:R1:W-:Y:S04]  /*2ad90*/  @P6 STG.E desc[UR48][R148.64], R238 ;  /* 0x000000ee94006986 */ /* 0x0043e8000c101930 */
[----:B-1----:R-:W2:Y:S01]  /*2ada0*/  LDL.LU R238, [R1] ;  /* 0x0000000001ee7983 */ /* 0x002ea20000300800 */
[----:B------:R-:W-:Y:S01]  /*2adb0*/  ISETP.GE.AND P4, PT, R0, UR4, PT ;  /* 0x0000000400007c0c */ /* 0x000fe2000bf86270 */
[----:B------:R-:W-:-:S02]  /*2adc0*/  ULDC UR4, c[0x0][0x228] ;  /* 0x00008a0000047ab9 */ /* 0x000fc40000000800 */
[----:B------:R-:W-:Y:S01]  /*2add0*/  ISETP.LT.AND P3, PT, R11, UR4, !P0 ;  /* 0x000000040b007c0c */ /* 0x000fe2000c761270 */
[----:B------:R-:W-:Y:S01]  /*2ade0*/  VIADD R0, R9, 0x9 ;  /* 0x0000000909007836 */ /* 0x000fe20000000000 */
[----:B------:R-:W-:Y:S01]  /*2adf0*/  ISETP.LT.AND P0, PT, R10, UR6, !P1 ;  /* 0x000000060a007c0c */ /* 0x000fe2000cf01270 */
[----:B------:R-:W-:Y:S01]  /*2ae00*/  ULDC UR4, c[0x0][0x22c] ;  /* 0x00008b0000047ab9 */ /* 0x000fe20000000800 */
[----:B------:R-:W-:Y:S01]  /*2ae10*/  ISETP.LT.AND P5, PT, R13, UR8, !P1 ;  /* 0x000000080d007c0c */ /* 0x000fe2000cfa1270 */
[----:B------:R-:W-:Y:S01]  /*2ae20*/  ULDC UR6, c[0x0][0x228] ;  /* 0x00008a0000067ab9 */ /* 0x000fe20000000800 */
[----:B------:R-:W-:Y:S01]  /*2ae30*/  ISETP.LT.AND P6, PT, R12, UR10, !P1 ;  /* 0x0000000a0c007c0c */ /* 0x000fe2000cfc1270 */
[----:B------:R-:W-:Y:S01]  /*2ae40*/  ULDC UR8, c[0x0][0x228] ;  /* 0x00008a0000087ab9 */ /* 0x000fe20000000800 */
[C---:B------:R-:W-:Y:S01]  /*2ae50*/  IADD3 R229, R214.reuse, UR26, RZ ;  /* 0x0000001ad6e57c10 */ /* 0x040fe2000fffe0ff */
[----:B------:R-:W-:Y:S01]  /*2ae60*/  IMAD.WIDE R214, R214, 0x4, R86 ;  /* 0x00000004d6d67825 */ /* 0x000fe200078e0256 */
[----:B------:R-:W-:Y:S01]  /*2ae70*/  ISETP.GE.AND P2, PT, R0, UR4, PT ;  /* 0x0000000400007c0c */ /* 0x000fe2000bf46270 */
[----:B------:R-:W-:Y:S01]  /*2ae80*/  ULDC UR4, c[0x0][0x22c] ;  /* 0x00008b0000047ab9 */ /* 0x000fe20000000800 */
[----:B------:R-:W-:Y:S01]  /*2ae90*/  ULDC UR10, c[0x0][0x228] ;  /* 0x00008a00000a7ab9 */ /* 0x000fe20000000800 */
[----:B------:R-:W-:Y:S01]  /*2aea0*/  VIADD R0, R9, 0xa ;  /* 0x0000000a09007836 */ /* 0x000fe20000000000 */
[----:B------:R-:W-:Y:S01]  /*2aeb0*/  @P3 STG.E desc[UR48][R214.64], R243 ;  /* 0x000000f3d6003986 */ /* 0x000fe2000c101930 */
[----:B------:R-:W-:-:S03]  /*2aec0*/  IMAD.WIDE R212, R229, 0x4, R2 ;  /* 0x00000004e5d47825 */ /* 0x000fc600078e0202 */
[----:B------:R-:W-:Y:S01]  /*2aed0*/  ISETP.GE.AND P3, PT, R0, UR4, PT ;  /* 0x0000000400007c0c */ /* 0x000fe2000bf66270 */
[----:B------:R-:W-:Y:S01]  /*2aee0*/  IMAD.WIDE R150, R229, 0x4, R14 ;  /* 0x00000004e5967825 */ /* 0x000fe200078e020e */
[----:B------:R-:W-:-:S03]  /*2aef0*/  ULDC UR4, c[0x0][0x228] ;  /* 0x00008a0000047ab9 */ /* 0x000fc60000000800 */
[----:B------:R-:W-:Y:S01]  /*2af00*/  IMAD.WIDE R148, R229, 0x4, R84 ;  /* 0x00000004e5947825 */ /* 0x000fe200078e0254 */
[----:B------:R-:W-:Y:S01]  /*2af10*/  ISETP.LT.AND P1, PT, R11, UR4, !P1 ;  /* 0x000000040b007c0c */ /* 0x000fe2000cf21270 */
[----:B------:R-:W-:Y:S01]  /*2af20*/  @P0 STG.E desc[UR48][R212.64], R241 ;  /* 0x000000f1d4000986 */ /* 0x000fe2000c101930 */
[----:B------:R-:W-:Y:S02]  /*2af30*/  ULDC UR4, c[0x0][0x228] ;  /* 0x00008a0000047ab9 */ /* 0x000fe40000000800 */
[----:B------:R-:W-:Y:S01]  /*2af40*/  ISETP.LT.AND P0, PT, R10, UR4, !P4 ;  /* 0x000000040a007c0c */ /* 0x000fe2000e701270 */
[----:B---3--:R1:W-:Y:S01]  /*2af50*/  @P5 STG.E desc[UR48][R150.64], R242 ;  /* 0x000000f296005986 */ /* 0x0083e2000c101930 */
[----:B------:R-:W-:Y:S01]  /*2af60*/  VIADD R231, R229, UR26 ;  /* 0x0000001ae5e77c36 */ /* 0x000fe20008000000 */
[----:B------:R-:W-:Y:S02]  /*2af70*/  ULDC UR4, c[0x0][0x228] ;  /* 0x00008a0000047ab9 */ /* 0x000fe40000000800 */
[----:B----4-:R3:W-:Y:S01]  /*2af80*/  @P6 STG.E desc[UR48][R148.64], R240 ;  /* 0x000000f094006986 */ /* 0x0107e2000c101930 */
[----:B------:R-:W-:Y:S01]  /*2af90*/  ISETP.LT.AND P6, PT, R13, UR6, !P4 ;  /* 0x000000060d007c0c */ /* 0x000fe2000e7c1270 */
[----:B-1----:R-:W-:-:S04]  /*2afa0*/  IMAD.WIDE R150, R229, 0x4, R86 ;  /* 0x00000004e5967825 */ /* 0x002fc800078e0256 */
[----:B------:R-:W-:Y:S01]  /*2afb0*/  IMAD.WIDE R212, R231, 0x4, R14 ;  /* 0x00000004e7d47825 */ /* 0x000fe200078e020e */
[----:B------:R-:W-:Y:S01]  /*2afc0*/  ISETP.LT.AND P5, PT, R12, UR4, !P4 ;  /* 0x000000040c007c0c */ /* 0x000fe2000e7a1270 */
[----:B------:R-:W-:Y:S01]  /*2afd0*/  ULDC UR4, c[0x0][0x22c] ;  /* 0x00008b0000047ab9 */ /* 0x000fe20000000800 */
[----:B------:R-:W-:Y:S01]  /*2afe0*/  IADD3 R0, R9, 0xb, RZ ;  /* 0x0000000b09007810 */ /* 0x000fe20007ffe0ff */
[----:B------:R-:W-:Y:S01]  /*2aff0*/  IMAD.WIDE R214, R231, 0x4, R84 ;  /* 0x00000004e7d67825 */ /* 0x000fe200078e0254 */
[----:B------:R-:W-:-:S03]  /*2b000*/  ULDC UR6, c[0x0][0x228] ;  /* 0x00008a0000067ab9 */ /* 0x000fc60000000800 */
[----:B---3--:R-:W-:Y:S01]  /*2b010*/  IMAD.WIDE R148, R231, 0x4, R2 ;  /* 0x00000004e7947825 */ /* 0x008fe200078e0202 */
[----:B------:R1:W-:Y:S04]  /*2b020*/  @P1 STG.E desc[UR48][R150.64], R239 ;  /* 0x000000ef96001986 */ /* 0x0003e8000c101930 */
[----:B------:R-:W-:Y:S04]  /*2b030*/  @P0 STG.E desc[UR48][R148.64], R237 ;  /* 0x000000ed94000986 */ /* 0x000fe8000c101930 */
[----:B-1----:R-:W3:Y:S04]  /*2b040*/  LDL.LU R239, [R1+0x84] ;  /* 0x0000840001ef7983 */ /* 0x002ee80000300800 */
[----:B--2---:R1:W-:Y:S04]  /*2b050*/  @P6 STG.E desc[UR48][R212.64], R238 ;  /* 0x000000eed4006986 */ /* 0x0043e8000c101930 */
[----:B-1----:R-:W2:Y:S01]  /*2b060*/  LDL.LU R238, [R1+0x4] ;  /* 0x0000040001ee7983 */ /* 0x002ea20000300800 */
[----:B------:R-:W-:Y:S01]  /*2b070*/  ISETP.LT.AND P4, PT, R11, UR8, !P4 ;  /* 0x000000080b007c0c */ /* 0x000fe2000e781270 */
[----:B------:R-:W-:Y:S01]  /*2b080*/  IMAD.WIDE R228, R231, 0x4, R86 ;  /* 0x00000004e7e47825 */ /* 0x000fe200078e0256 */
[----:B------:R-:W-:Y:S01]  /*2b090*/  ISETP.GE.AND P1, PT, R0, UR4, PT ;  /* 0x0000000400007c0c */ /* 0x000fe2000bf26270 */
[----:B------:R-:W-:Y:S01]  /*2b0a0*/  ULDC UR4, c[0x0][0x228] ;  /* 0x00008a0000047ab9 */ /* 0x000fe20000000800 */
[----:B------:R-:W-:Y:S01]  /*2b0b0*/  @P5 STG.E desc[UR48][R214.64], R248 ;  /* 0x000000f8d6005986 */ /* 0x000fe2000c101930 */
[----:B------:R-:W-:Y:S01]  /*2b0c0*/  ISETP.LT.AND P0, PT, R10, UR4, !P2 ;  /* 0x000000040a007c0c */ /* 0x000fe2000d701270 */
[----:B------:R-:W-:Y:S01]  /*2b0d0*/  ULDC UR4, c[0x0][0x228] ;  /* 0x00008a0000047ab9 */ /* 0x000fe20000000800 */
[----:B------:R-:W-:Y:S01]  /*2b0e0*/  ULDC UR8, c[0x0][0x228] ;  /* 0x00008a0000087ab9 */ /* 0x000fe20000000800 */
[----:B------:R-:W-:-:S02]  /*2b0f0*/  ISETP.LT.AND P5, PT, R12, UR6, !P2 ;  /* 0x000000060c007c0c */ /* 0x000fc4000d7a1270 */
[----:B------:R-:W-:Y:S01]  /*2b100*/  IADD3 R237, R231, UR26, RZ ;  /* 0x0000001ae7ed7c10 */ /* 0x000fe2000fffe0ff */
[----:B------:R-:W-:Y:S01]  /*2b110*/  VIADD R0, R9, 0xc ;  /* 0x0000000c09007836 */ /* 0x000fe20000000000 */
[----:B------:R-:W-:Y:S01]  /*2b120*/  ISETP.LT.AND P6, PT, R10, UR10, !P3 ;  /* 0x0000000a0a007c0c */ /* 0x000fe2000dfc1270 */
[----:B------:R1:W-:Y:S01]  /*2b130*/  @P4 STG.E desc[UR48][R228.64], R16 ;  /* 0x00000010e4004986 */ /* 0x0003e2000c101930 */
[----:B------:R-:W-:Y:S01]  /*2b140*/  ISETP.LT.AND P4, PT, R13, UR4, !P2 ;  /* 0x000000040d007c0c */ /* 0x000fe2000d781270 */
[----:B------:R-:W-:Y:S01]  /*2b150*/  IMAD.WIDE R230, R237, 0x4, R2 ;  /* 0x00000004ede67825 */ /* 0x000fe200078e0202 */
[----:B------:R-:W-:Y:S01]  /*2b160*/  ISETP.LT.AND P2, PT, R11, UR8, !P2 ;  /* 0x000000080b007c0c */ /* 0x000fe2000d741270 */
[----:B------:R-:W-:Y:S01]  /*2b170*/  ULDC UR4, c[0x0][0x22c] ;  /* 0x00008b0000047ab9 */ /* 0x000fe20000000800 */
[----:B------:R-:W-:Y:S01]  /*2b180*/  ULDC UR6, c[0x0][0x228] ;  /* 0x00008a0000067ab9 */ /* 0x000fe20000000800 */
[C---:B------:R-:W-:Y:S01]  /*2b190*/  IMAD.WIDE R148, R237.reuse, 0x4, R14 ;  /* 0x00000004ed947825 */ /* 0x040fe200078e020e */
[----:B------:R-:W-:Y:S03]  /*2b1a0*/  @P0 STG.E desc[UR48][R230.64], R4 ;  /* 0x00000004e6000986 */ /* 0x000fe6000c101930 */
[----:B------:R-:W-:Y:S01]  /*2b1b0*/  IMAD.WIDE R150, R237, 0x4, R84 ;  /* 0x00000004ed967825 */ /* 0x000fe200078e0254 */
[----:B------:R-:W-:Y:S01]  /*2b1c0*/  ISETP.GE.AND P0, PT, R0, UR4, PT ;  /* 0x0000000400007c0c */ /* 0x000fe2000bf06270 */
[----:B------:R-:W-:-:S02]  /*2b1d0*/  ULDC UR4, c[0x0][0x228] ;  /* 0x00008a0000047ab9 */ /* 0x000fc40000000800 */
[C---:B------:R-:W-:Y:S01]  /*2b1e0*/  IMAD.WIDE R212, R237.reuse, 0x4, R86 ;  /* 0x00000004edd47825 */ /* 0x040fe200078e0256 */
[----:B------:R4:W-:Y:S01]  /*2b1f0*/  @P4 STG.E desc[UR48][R148.64], R20 ;  /* 0x0000001494004986 */ /* 0x0009e2000c101930 */
[----:B-1----:R-:W-:Y:S01]  /*2b200*/  IADD3 R229, R237, UR26, RZ ;  /* 0x0000001aede57c10 */ /* 0x002fe2000fffe0ff */
[----:B------:R-:W-:Y:S01]  /*2b210*/  ULDC UR8, c[0x0][0x228] ;  /* 0x00008a0000087ab9 */ /* 0x000fe20000000800 */
[----:B------:R-:W-:Y:S01]  /*2b220*/  ULDC UR10, c[0x0][0x228] ;  /* 0x00008a00000a7ab9 */ /* 0x000fe20000000800 */
[----:B------:R-:W-:Y:S04]  /*2b230*/  @P5 STG.E desc[UR48][R150.64], R60 ;  /* 0x0000003c96005986 */ /* 0x000fe8000c101930 */
[----:B------:R-:W-:Y:S01]  /*2b240*/  @P2 STG.E desc[UR48][R212.64], R88 ;  /* 0x00000058d4002986 */ /* 0x000fe2000c101930 */
[----:B------:R-:W-:Y:S01]  /*2b250*/  ISETP.LT.AND P2, PT, R13, UR4, !P3 ;  /* 0x000000040d007c0c */ /* 0x000fe2000df41270 */
[----:B------:R-:W-:Y:S01]  /*2b260*/  IMAD.WIDE R214, R229, 0x4, R2 ;  /* 0x00000004e5d67825 */ /* 0x000fe200078e0202 */
[----:B------:R-:W-:-:S03]  /*2b270*/  ULDC UR4, c[0x0][0x228] ;  /* 0x00008a0000047ab9 */ /* 0x000fc60000000800 */
[----:B----4-:R-:W-:Y:S01]  /*2b280*/  IMAD.WIDE R148, R229, 0x4, R14 ;  /* 0x00000004e5947825 */ /* 0x010fe200078e020e */
[----:B---3--:R1:W-:Y:S04]  /*2b290*/  @P6 STG.E desc[UR48][R214.64], R239 ;  /* 0x000000efd6006986 */ /* 0x0083e8000c101930 */
[----:B-1----:R-:W3:Y:S04]  /*2b2a0*/  LDL.LU R239, [R1+0x88] ;  /* 0x0000880001ef7983 */ /* 0x002ee80000300800 */
[----:B--2---:R1:W-:Y:S04]  /*2b2b0*/  @P2 STG.E desc[UR48][R148.64], R238 ;  /* 0x000000ee94002986 */ /* 0x0043e8000c101930 */
[----:B-1----:R-:W2:Y:S01]  /*2b2c0*/  LDL.LU R238, [R1+0x8] ;  /* 0x0000080001ee7983 */ /* 0x002ea20000300800 */
[----:B------:R-:W-:Y:S01]  /*2b2d0*/  ISETP.LT.AND P4, PT, R12, UR4, !P3 ;  /* 0x000000040c007c0c */ /* 0x000fe2000df81270 */
[----:B------:R-:W-:Y:S01]  /*2b2e0*/  VIADD R0, R9, 0xd ;  /* 0x0000000d09007836 */ /* 0x000fe20000000000 */
[----:B------:R-:W-:Y:S01]  /*2b2f0*/  ISETP.LT.AND P3, PT, R11, UR6, !P3 ;  /* 0x000000060b007c0c */ /* 0x000fe2000df61270 */
[C---:B------:R-:W-:Y:S01]  /*2b300*/  IMAD.WIDE R150, R229.reuse, 0x4, R84 ;  /* 0x00000004e5967825 */ /* 0x040fe200078e0254 */
[----:B------:R-:W-:Y:S01]  /*2b310*/  ISETP.LT.AND P5, PT, R10, UR8, !P1 ;  /* 0x000000080a007c0c */ /* 0x000fe2000cfa1270 */
[----:B------:R-:W-:Y:S01]  /*2b320*/  ULDC UR4, c[0x0][0x22c] ;  /* 0x00008b0000047ab9 */ /* 0x000fe20000000800 */
[C---:B------:R-:W-:Y:S01]  /*2b330*/  IADD3 R231, R229.reuse, UR26, RZ ;  /* 0x0000001ae5e77c10 */ /* 0x040fe2000fffe0ff */
[----:B------:R-:W-:Y:S01]  /*2b340*/  IMAD.WIDE R212, R229, 0x4, R86 ;  /* 0x00000004e5d47825 */ /* 0x000fe200078e0256 */
[----:B------:R-:W-:Y:S01]  /*2b350*/  ISETP.GE.AND P2, PT, R0, UR4, PT ;  /* 0x0000000400007c0c */ /* 0x000fe2000bf46270 */
[----:B------:R-:W-:Y:S01]  /*2b360*/  ULDC UR4, c[0x0][0x228] ;  /* 0x00008a0000047ab9 */ /* 0x000fe20000000800 */
[----:B------:R-:W-:Y:S01]  /*2b370*/  ISETP.LT.AND P6, PT, R13, UR10, !P1 ;  /* 0x0000000a0d007c0c */ /* 0x000fe2000cfc1270 */
[----:B------:R-:W-:Y:S01]  /*2b380*/  IMAD.WIDE R214, R231, 0x4, R2 ;  /* 0x00000004e7d67825 */ /* 0x000fe200078e0202 */
[----:B------:R-:W-:Y:S01]  /*2b390*/  ULDC UR6, c[0x0][0x228] ;  /* 0x00008a0000067ab9 */ /* 0x000fe20000000800 */
[----:B------:R-:W-:Y:S01]  /*2b3a0*/  @P4 STG.E desc[UR48][R150.64], R249 ;  /* 0x000000f996004986 */ /* 0x000fe2000c101930 */
[----:B------:R-:W-:Y:S01]  /*2b3b0*/  ISETP.LT.AND P4, PT, R12, UR4, !P1 ;  /* 0x000000040c007c0c */ /* 0x000fe2000cf81270 */
[----:B------:R-:W-:Y:S01]  /*2b3c0*/  ULDC UR4, c[0x0][0x228] ;  /* 0x00008a0000047ab9 */ /* 0x000fe20000000800 */
[----:B------:R-:W-:Y:S01]  /*2b3d0*/  ULDC UR8, c[0x0][0x228] ;  /* 0x00008a0000087ab9 */ /* 0x000fe20000000800 */
[----:B------:R1:W-:Y:S01]  /*2b3e0*/  @P3 STG.E desc[UR48][R212.64], R17 ;  /* 0x00000011d4003986 */ /* 0x0003e2000c101930 */
[----:B------:R-:W-:Y:S01]  /*2b3f0*/  ISETP.LT.AND P1, PT, R11, UR4, !P1 ;  /* 0x000000040b007c0c */ /* 0x000fe2000cf21270 */
[----:B------:R-:W-:Y:S01]  /*2b400*/  IMAD.WIDE R228, R231, 0x4, R14 ;  /* 0x00000004e7e47825 */ /* 0x000fe200078e020e */
[----:B------:R-:W-:Y:S01]  /*2b410*/  ISETP.LT.AND P3, PT, R10, UR6, !P0 ;  /* 0x000000060a007c0c */ /* 0x000fe2000c761270 */
[----:B------:R4:W-:Y:S01]  /*2b420*/  @P5 STG.E desc[UR48][R214.64], R5 ;  /* 0x00000005d6005986 */ /* 0x0009e2000c101930 */
[----:B------:R-:W-:Y:S01]  /*2b430*/  ISETP.LT.AND P5, PT, R13, UR8, !P0 ;  /* 0x000000080d007c0c */ /* 0x000fe2000c7a1270 */
[----:B------:R-:W-:Y:S01]  /*2b440*/  IMAD.WIDE R148, R231, 0x4, R84 ;  /* 0x00000004e7947825 */ /* 0x000fe200078e0254 */
[----:B------:R-:W-:Y:S01]  /*2b450*/  ULDC UR10, c[0x0][0x228] ;  /* 0x00008a00000a7ab9 */ /* 0x000fe20000000800 */
[----:B------:R4:W-:Y:S01]  /*2b460*/  @P6 STG.E desc[UR48][R228.64], R21 ;  /* 0x00000015e4006986 */ /* 0x0009e2000c101930 */
[----:B------:R-:W-:Y:S01]  /*2b470*/  IADD3 R0, R9, 0xe, RZ ;  /* 0x0000000e09007810 */ /* 0x000fe20007ffe0ff */
[----:B------:R-:W-:Y:S01]  /*2b480*/  ULDC UR4, c[0x0][0x22c] ;  /* 0x00008b0000047ab9 */ /* 0x000fe20000000800 */
[----:B------:R-:W-:Y:S01]  /*2b490*/  ULDC UR6, c[0x0][0x228] ;  /* 0x00008a0000067ab9 */ /* 0x000fe20000000800 */
[----:B-1----:R-:W-:-:S02]  /*2b4a0*/  VIADD R213, R231, UR26 ;  /* 0x0000001ae7d57c36 */ /* 0x002fc40008000000 */
[----:B----4-:R-:W-:Y:S01]  /*2b4b0*/  IMAD.WIDE R4, R231, 0x4, R86 ;  /* 0x00000004e7047825 */ /* 0x010fe200078e0256 */
[----:B------:R-:W-:Y:S01]  /*2b4c0*/  @P4 STG.E desc[UR48][R148.64], R61 ;  /* 0x0000003d94004986 */ /* 0x000fe2000c101930 */
[----:B------:R-:W-:Y:S02]  /*2b4d0*/  ULDC UR8, c[0x0][0x228] ;  /* 0x00008a0000087ab9 */ /* 0x000fe40000000800 */
[C---:B------:R-:W-:Y:S01]  /*2b4e0*/  IMAD.WIDE R16, R213.reuse, 0x4, R2 ;  /* 0x00000004d5107825 */ /* 0x040fe200078e0202 */
[----:B------:R-:W-:Y:S03]  /*2b4f0*/  @P1 STG.E desc[UR48][R4.64], R89 ;  /* 0x0000005904001986 */ /* 0x000fe6000c101930 */
[C---:B------:R-:W-:Y:S01]  /*2b500*/  IMAD.WIDE R20, R213.reuse, 0x4, R14 ;  /* 0x00000004d5147825 */ /* 0x040fe200078e020e */
[----:B---3--:R1:W-:Y:S04]  /*2b510*/  @P3 STG.E desc[UR48][R16.64], R239 ;  /* 0x000000ef10003986 */ /* 0x0083e8000c101930 */
[----:B-1----:R-:W3:Y:S04]  /*2b520*/  LDL.LU R239, [R1+0x8c] ;  /* 0x00008c0001ef7983 */ /* 0x002ee80000300800 */
[----:B--2---:R1:W-:Y:S04]  /*2b530*/  @P5 STG.E desc[UR48][R20.64], R238 ;  /* 0x000000ee14005986 */ /* 0x0043e8000c101930 */
[----:B-1----:R-:W2:Y:S01]  /*2b540*/  LDL.LU R238, [R1+0xc] ;  /* 0x00000c0001ee7983 */ /* 0x002ea20000300800 */
[----:B------:R-:W-:Y:S01]  /*2b550*/  ISETP.LT.AND P6, PT, R12, UR10, !P0 ;  /* 0x0000000a0c007c0c */ /* 0x000fe2000c7c1270 */
[----:B------:R-:W-:Y:S01]  /*2b560*/  IMAD.WIDE R150, R213, 0x4, R84 ;  /* 0x00000004d5967825 */ /* 0x000fe200078e0254 */
[----:B------:R-:W-:Y:S01]  /*2b570*/  ISETP.GE.AND P4, PT, R0, UR4, PT ;  /* 0x0000000400007c0c */ /* 0x000fe2000bf86270 */
[----:B------:R-:W-:Y:S01]  /*2b580*/  ULDC UR4, c[0x0][0x228] ;  /* 0x00008a0000047ab9 */ /* 0x000fe20000000800 */
[----:B------:R-:W-:Y:S01]  /*2b590*/  ULDC UR10, c[0x0][0x228] ;  /* 0x00008a00000a7ab9 */ /* 0x000fe20000000800 */
[----:B------:R-:W-:Y:S01]  /*2b5a0*/  ISETP.LT.AND P3, PT, R11, UR4, !P0 ;  /* 0x000000040b007c0c */ /* 0x000fe2000c761270 */
[----:B------:R-:W-:Y:S01]  /*2b5b0*/  VIADD R0, R9, 0xf ;  /* 0x0000000f09007836 */ /* 0x000fe20000000000 */
[----:B------:R-:W-:Y:S01]  /*2b5c0*/  ULDC UR4, c[0x0][0x22c] ;  /* 0x00008b0000047ab9 */ /* 0x000fe20000000800 */
[----:B------:R-:W-:Y:S01]  /*2b5d0*/  ISETP.LT.AND P0, PT, R10, UR6, !P2 ;  /* 0x000000060a007c0c */ /* 0x000fe2000d701270 */
[----:B------:R-:W-:Y:S01]  /*2b5e0*/  IMAD.WIDE R4, R213, 0x4, R86 ;  /* 0x00000004d5047825 */ /* 0x000fe200078e0256 */
[----:B------:R-:W-:Y:S01]  /*2b5f0*/  ISETP.LT.AND P5, PT, R13, UR8, !P2 ;  /* 0x000000080d007c0c */ /* 0x000fe2000d7a1270 */
[----:B------:R-:W-:Y:S01]  /*2b600*/  ULDC UR6, c[0x0][0x228] ;  /* 0x00008a0000067ab9 */ /* 0x000fe20000000800 */
[----:B------:R-:W-:Y:S01]  /*2b610*/  ISETP.GE.AND P1, PT, R0, UR4, PT ;  /* 0x0000000400007c0c */ /* 0x000fe2000bf26270 */
[----:B------:R-:W-:Y:S01]  /*2b620*/  @P6 STG.E desc[UR48][R150.64], R250 ;  /* 0x000000fa96006986 */ /* 0x000fe2000c101930 */
[----:B------:R-:W-:Y:S01]  /*2b630*/  ISETP.LT.AND P6, PT, R12, UR10, !P2 ;  /* 0x0000000a0c007c0c */ /* 0x000fe2000d7c1270 */
[----:B------:R-:W-:Y:S01]  /*2b640*/  VIADD R0, R9, 0x10 ;  /* 0x0000001009007836 */ /* 0x000fe20000000000 */
[----:B------:R-:W-:Y:S01]  /*2b650*/  IADD3 R89, R213, UR26, RZ ;  /* 0x0000001ad5597c10 */ /* 0x000fe2000fffe0ff */
[----:B------:R-:W-:Y:S01]  /*2b660*/  ULDC UR4, c[0x0][0x22c] ;  /* 0x00008b0000047ab9 */ /* 0x000fe20000000800 */
[----:B------:R1:W-:Y:S01]  /*2b670*/  @P3 STG.E desc[UR48][R4.64], R18 ;  /* 0x0000001204003986 */ /* 0x0003e2000c101930 */
[----:B------:R-:W-:Y:S01]  /*2b680*/  ULDC UR8, c[0x0][0x228] ;  /* 0x00008a0000087ab9 */ /* 0x000fe20000000800 */
[----:B------:R-:W-:Y:S01]  /*2b690*/  ISETP.GE.AND P3, PT, R0, UR4, PT ;  /* 0x0000000400007c0c */ /* 0x000fe2000bf66270 */
[----:B------:R-:W-:Y:S01]  /*2b6a0*/  IMAD.WIDE R16, R89, 0x4, R2 ;  /* 0x0000000459107825 */ /* 0x000fe200078e0202 */
[----:B------:R-:W-:Y:S01]  /*2b6b0*/  ULDC UR4, c[0x0][0x228] ;  /* 0x00008a0000047ab9 */ /* 0x000fe20000000800 */
[----:B------:R-:W-:-:S02]  /*2b6c0*/  ULDC UR10, c[0x0][0x228] ;  /* 0x00008a00000a7ab9 */ /* 0x000fc40000000800 */
[----:B------:R-:W-:Y:S01]  /*2b6d0*/  IMAD.WIDE R20, R89, 0x4, R14 ;  /* 0x0000000459147825 */ /* 0x000fe200078e020e */
[----:B------:R-:W-:Y:S01]  /*2b6e0*/  ISETP.LT.AND P2, PT, R11, UR4, !P2 ;  /* 0x000000040b007c0c */ /* 0x000fe2000d741270 */
[----:B------:R-:W-:Y:S02]  /*2b6f0*/  ULDC UR4, c[0x0][0x228] ;  /* 0x00008a0000047ab9 */ /* 0x000fe40000000800 */
[C---:B------:R-:W-:Y:S01]  /*2b700*/  IMAD.WIDE R60, R89.reuse, 0x4, R84 ;  /* 0x00000004593c7825 */ /* 0x040fe200078e0254 */
[----:B------:R4:W-:Y:S01]  /*2b710*/  @P0 STG.E desc[UR48][R16.64], R6 ;  /* 0x0000000610000986 */ /* 0x0009e2000c101930 */
[----:B------:R-:W-:Y:S01]  /*2b720*/  ISETP.LT.AND P0, PT, R10, UR4, !P4 ;  /* 0x000000040a007c0c */ /* 0x000fe2000e701270 */
[----:B------:R-:W-:Y:S02]  /*2b730*/  ULDC UR4, c[0x0][0x228] ;  /* 0x00008a0000047ab9 */ /* 0x000fe40000000800 */
[----:B------:R4:W-:Y:S01]  /*2b740*/  @P5 STG.E desc[UR48][R20.64], R22 ;  /* 0x0000001614005986 */ /* 0x0009e2000c101930 */
[----:B------:R-:W-:Y:S01]  /*2b750*/  ISETP.LT.AND P5, PT, R12, UR4, !P4 ;  /* 0x000000040c007c0c */ /* 0x000fe2000e7a1270 */
[----:B------:R-:W-:-:S02]  /*2b760*/  VIADD R149, R89, UR26 ;  /* 0x0000001a59957c36 */ /* 0x000fc40008000000 */
[----:B-1----:R-:W-:Y:S01]  /*2b770*/  IMAD.WIDE R4, R89, 0x4, R86 ;  /* 0x0000000459047825 */ /* 0x002fe200078e0256 */
[----:B------:R1:W-:Y:S01]  /*2b780*/  @P6 STG.E desc[UR48][R60.64], R62 ;  /* 0x0000003e3c006986 */ /* 0x0003e2000c101930 */
[----:B------:R-:W-:Y:S01]  /*2b790*/  ISETP.LT.AND P6, PT, R13, UR6, !P4 ;  /* 0x000000060d007c0c */ /* 0x000fe2000e7c1270 */
[----:B------:R-:W-:Y:S01]  /*2b7a0*/  ULDC UR4, c[0x0][0x22c] ;  /* 0x00008b0000047ab9 */ /* 0x000fe20000000800 */
[----:B------:R-:W-:Y:S01]  /*2b7b0*/  ISETP.LT.AND P4, PT, R11, UR8, !P4 ;  /* 0x000000080b007c0c */ /* 0x000fe2000e781270 */
[----:B----4-:R-:W-:Y:S01]  /*2b7c0*/  IMAD.WIDE R16, R149, 0x4, R2 ;  /* 0x0000000495107825 */ /* 0x010fe200078e0202 */
[----:B------:R-:W-:Y:S01]  /*2b7d0*/  IADD3 R0, R9, 0x11, RZ ;  /* 0x0000001109007810 */ /* 0x000fe20007ffe0ff */
[----:B------:R4:W-:Y:S01]  /*2b7e0*/  @P2 STG.E desc[UR48][R4.64], R90 ;  /* 0x0000005a04002986 */ /* 0x0009e2000c101930 */
[----:B------:R-:W-:Y:S01]  /*2b7f0*/  ULDC UR6, c[0x0][0x228] ;  /* 0x00008a0000067ab9 */ /* 0x000fe20000000800 */
[C---:B------:R-:W-:Y:S01]  /*2b800*/  IMAD.WIDE R20, R149.reuse, 0x4, R14 ;  /* 0x0000000495147825 */ /* 0x040fe200078e020e */
[----:B------:R-:W-:Y:S01]  /*2b810*/  ISETP.GE.AND P2, PT, R0, UR4, PT ;  /* 0x0000000400007c0c */ /* 0x000fe2000bf46270 */
[----:B------:R-:W-:Y:S01]  /*2b820*/  ULDC UR4, c[0x0][0x228] ;  /* 0x00008a0000047ab9 */ /* 0x000fe20000000800 */
[----:B------:R-:W-:Y:S01]  /*2b830*/  ULDC UR8, c[0x0][0x228] ;  /* 0x00008a0000087ab9 */ /* 0x000fe20000000800 */
[----:B-1----:R-:W-:-:S04]  /*2b840*/  IMAD.WIDE R60, R149, 0x4, R84 ;  /* 0x00000004953c7825 */ /* 0x002fc800078e0254 */
[C---:B------:R-:W-:Y:S01]  /*2b850*/  IMAD.WIDE R88, R149.reuse, 0x4, R86 ;  /* 0x0000000495587825 */ /* 0x040fe200078e0256 */
[----:B------:R-:W-:Y:S01]  /*2b860*/  IADD3 R149, R149, UR26, RZ ;  /* 0x0000001a95957c10 */ /* 0x000fe2000fffe0ff */
[----:B---3--:R1:W-:Y:S01]  /*2b870*/  @P0 STG.E desc[UR48][R16.64], R239 ;  /* 0x000000ef10000986 */ /* 0x0083e2000c101930 */
[----:B------:R-:W-:Y:S01]  /*2b880*/  ISETP.LT.AND P0, PT, R10, UR4, !P1 ;  /* 0x000000040a007c0c */ /* 0x000fe2000cf01270 */
[----:B------:R-:W-:Y:S02]  /*2b890*/  ULDC UR4, c[0x0][0x228] ;  /* 0x00008a0000047ab9 */ /* 0x000fe40000000800 */
[----:B----4-:R-:W-:-:S04]  /*2b8a0*/  IMAD.WIDE R4, R149, 0x4, R2 ;  /* 0x0000000495047825 */ /* 0x010fc800078e0202 */
[----:B------:R-:W-:Y:S02]  /*2b8b0*/  VIADD R0, R9, 0x12 ;  /* 0x0000001209007836 */ /* 0x000fe40000000000 */
[----:B-1----:R-:W-:Y:S01]  /*2b8c0*/  IMAD.WIDE R16, R149, 0x4, R14 ;  /* 0x0000000495107825 */ /* 0x002fe200078e020e */
[----:B--2---:R1:W-:Y:S04]  /*2b8d0*/  @P6 STG.E desc[UR48][R20.64], R238 ;  /* 0x000000ee14006986 */ /* 0x0043e8000c101930 */
[----:B------:R-:W-:Y:S01]  /*2b8e0*/  @P5 STG.E desc[UR48][R60.64], R251 ;  /* 0x000000fb3c005986 */ /* 0x000fe2000c101930 */
[----:B------:R-:W-:Y:S01]  /*2b8f0*/  ISETP.LT.AND P5, PT, R12, UR6, !P1 ;  /* 0x000000060c007c0c */ /* 0x000fe2000cfa1270 */
[----:B------:R-:W-:Y:S02]  /*2b900*/  ULDC UR6, c[0x0][0x228] ;  /* 0x00008a0000067ab9 */ /* 0x000fe40000000800 */
[----:B------:R2:W-:Y:S01]  /*2b910*/  @P4 STG.E desc[UR48][R88.64], R19 ;  /* 0x0000001358004986 */ /* 0x0005e2000c101930 */
[----:B------:R-:W-:Y:S01]  /*2b920*/  ISETP.LT.AND P4, PT, R13, UR4, !P1 ;  /* 0x000000040d007c0c */ /* 0x000fe2000cf81270 */
[----:B------:R-:W-:Y:S01]  /*2b930*/  ULDC UR4, c[0x0][0x22c] ;  /* 0x00008b0000047ab9 */ /* 0x000fe20000000800 */
[----:B------:R-:W-:Y:S01]  /*2b940*/  ISETP.LT.AND P1, PT, R11, UR8, !P1 ;  /* 0x000000080b007c0c */ /* 0x000fe2000cf21270 */
[C---:B-1----:R-:W-:Y:S01]  /*2b950*/  IMAD.WIDE R20, R149.reuse, 0x4, R86 ;  /* 0x0000000495147825 */ /* 0x042fe200078e0256 */
[----:B------:R1:W-:Y:S01]  /*2b960*/  @P0 STG.E desc[UR48][R4.64], R7 ;  /* 0x0000000704000986 */ /* 0x0003e2000c101930 */
[----:B------:R-:W-:Y:S01]  /*2b970*/  ISETP.GE.AND P0, PT, R0, UR4, PT ;  /* 0x0000000400007c0c */ /* 0x000fe2000bf06270 */
[----:B------:R-:W-:Y:S01]  /*2b980*/  ULDC UR4, c[0x0][0x228] ;  /* 0x00008a0000047ab9 */ /* 0x000fe20000000800 */
[----:B------:R-:W-:Y:S01]  /*2b990*/  ISETP.LT.AND P6, PT, R10, UR10, !P3 ;  /* 0x0000000a0a007c0c */ /* 0x000fe2000dfc1270 */
[----:B------:R-:W-:Y:S01]  /*2b9a0*/  ULDC UR8, c[0x0][0x228] ;  /* 0x00008a0000087ab9 */ /* 0x000fe20000000800 */
[C---:B--2---:R-:W-:Y:S01]  /*2b9b0*/  IMAD.WIDE R18, R149.reuse, 0x4, R84 ;  /* 0x0000000495127825 */ /* 0x044fe200078e0254 */
[----:B------:R-:W-:-:S03]  /*2b9c0*/  IADD3 R89, R149, UR26, RZ ;  /* 0x0000001a95597c10 */ /* 0x000fc6000fffe0ff */
[----:B------:R2:W-:Y:S01]  /*2b9d0*/  @P4 STG.E desc[UR48][R16.64], R23 ;  /* 0x0000001710004986 */ /* 0x0005e2000c101930 */
[----:B------:R-:W-:-:S03]  /*2b9e0*/  ULDC UR10, c[0x0][0x228] ;  /* 0x00008a00000a7ab9 */ /* 0x000fc60000000800 */
[----:B------:R3:W-:Y:S04]  /*2b9f0*/  @P5 STG.E desc[UR48][R18.64], R63 ;  /* 0x0000003f12005986 */ /* 0x0007e8000c101930 */
[----:B------:R4:W-:Y:S01]  /*2ba00*/  @P1 STG.E desc[UR48][R20.64], R91 ;  /* 0x0000005b14001986 */ /* 0x0009e2000c101930 */
[----:B------:R-:W-:Y:S01]  /*2ba10*/  ISETP.LT.AND P1, PT, R13, UR4, !P3 ;  /* 0x000000040d007c0c */ /* 0x000fe2000df21270 */
[----:B------:R-:W-:Y:S02]  /*2ba20*/  ULDC UR4, c[0x0][0x228] ;  /* 0x00008a0000047ab9 */ /* 0x000fe40000000800 */
[----:B------:R-:W-:Y:S01]  /*2ba30*/  ISETP.LT.AND P4, PT, R12, UR4, !P3 ;  /* 0x000000040c007c0c */ /* 0x000fe2000df81270 */
[----:B------:R-:W-:Y:S01]  /*2ba40*/  IMAD.WIDE R60, R89, 0x4, R2 ;  /* 0x00000004593c7825 */ /* 0x000fe200078e0202 */
[----:B------:R-:W-:Y:S01]  /*2ba50*/  ISETP.LT.AND P3, PT, R11, UR6, !P3 ;  /* 0x000000060b007c0c */ /* 0x000fe2000df61270 */
[----:B------:R-:W-:-:S02]  /*2ba60*/  ULDC UR4, c[0x0][0x22c] ;  /* 0x00008b0000047ab9 */ /* 0x000fc40000000800 */
[----:B-1----:R-:W-:Y:S01]  /*2ba70*/  IMAD.WIDE R4, R89, 0x4, R14 ;  /* 0x0000000459047825 */ /* 0x002fe200078e020e */
[----:B------:R1:W-:Y:S03]  /*2ba80*/  @P6 STG.E desc[UR48][R60.64], R56 ;  /* 0x000000383c006986 */ /* 0x0003e6000c101930 */
[----:B------:R-:W-:Y:S02]  /*2ba90*/  VIADD R0, R9, 0x13 ;  /* 0x0000001309007836 */ /* 0x000fe40000000000 */
[C---:B------:R-:W-:Y:S01]  /*2baa0*/  IMAD.WIDE R6, R89.reuse, 0x4, R84 ;  /* 0x0000000459067825 */ /* 0x040fe200078e0254 */
[----:B------:R1:W-:Y:S01]  /*2bab0*/  @P1 STG.E desc[UR48][R4.64], R28 ;  /* 0x0000001c04001986 */ /* 0x0003e2000c101930 */
[----:B------:R-:W-:Y:S01]  /*2bac0*/  ISETP.LT.AND P5, PT, R10, UR8, !P2 ;  /* 0x000000080a007c0c */ /* 0x000fe2000d7a1270 */
[----:B------:R-:W-:Y:S01]  /*2bad0*/  ULDC UR6, c[0x0][0x228] ;  /* 0x00008a0000067ab9 */ /* 0x000fe20000000800 */
[----:B------:R-:W-:Y:S01]  /*2bae0*/  ISETP.GE.AND P1, PT, R0, UR4, PT ;  /* 0x0000000400007c0c */ /* 0x000fe2000bf26270 */
[----:B--2---:R-:W-:Y:S01]  /*2baf0*/  IMAD.WIDE R16, R89, 0x4, R86 ;  /* 0x0000000459107825 */ /* 0x004fe200078e0256 */
[----:B------:R-:W-:Y:S01]  /*2bb00*/  ISETP.LT.AND P6, PT, R13, UR10, !P2 ;  /* 0x0000000a0d007c0c */ /* 0x000fe2000d7c1270 */
[----:B------:R-:W-:Y:S01]  /*2bb10*/  ULDC UR4, c[0x0][0x228] ;  /* 0x00008a0000047ab9 */ /* 0x000fe20000000800 */
[----:B------:R2:W-:Y:S01]  /*2bb20*/  @P4 STG.E desc[UR48][R6.64], R120 ;  /* 0x0000007806004986 */ /* 0x0005e2000c101930 */
[----:B------:R-:W-:Y:S01]  /*2bb30*/  IADD3 R23, R89, UR26, RZ ;  /* 0x0000001a59177c10 */ /* 0x000fe2000fffe0ff */
[----:B------:R-:W-:Y:S01]  /*2bb40*/  ULDC UR8, c[0x0][0x228] ;  /* 0x00008a0000087ab9 */ /* 0x000fe20000000800 */
[----:B------:R-:W-:Y:S01]  /*2bb50*/  ISETP.LT.AND P4, PT, R12, UR4, !P2 ;  /* 0x000000040c007c0c */ /* 0x000fe2000d781270 */
[----:B------:R-:W-:Y:S01]  /*2bb60*/  ULDC UR4, c[0x0][0x228] ;  /* 0x00008a0000047ab9 */ /* 0x000fe20000000800 */
[----:B------:R2:W-:Y:S01]  /*2bb70*/  @P3 STG.E desc[UR48][R16.64], R24 ;  /* 0x0000001810003986 */ /* 0x0005e2000c101930 */
[----:B------:R-:W-:Y:S01]  /*2bb80*/  ISETP.LT.AND P2, PT, R11, UR4, !P2 ;  /* 0x000000040b007c0c */ /* 0x000fe2000d741270 */
[----:B---3--:R-:W-:Y:S01]  /*2bb90*/  IMAD.WIDE R18, R23, 0x4, R2 ;  /* 0x0000000417127825 */ /* 0x008fe200078e0202 */
[----:B------:R-:W-:Y:S01]  /*2bba0*/  ISETP.LT.AND P3, PT, R10, UR6, !P0 ;  /* 0x000000060a007c0c */ /* 0x000fe2000c761270 */
[----:B------:R-:W-:Y:S01]  /*2bbb0*/  ULDC UR10, c[0x0][0x228] ;  /* 0x00008a00000a7ab9 */ /* 0x000fe20000000800 */
[----:B------:R-:W-:Y:S01]  /*2bbc0*/  IADD3 R0, R9, 0x14, RZ ;  /* 0x0000001409007810 */ /* 0x000fe20007ffe0ff */
[C---:B----4-:R-:W-:Y:S01]  /*2bbd0*/  IMAD.WIDE R20, R23.reuse, 0x4, R14 ;  /* 0x0000000417147825 */ /* 0x050fe200078e020e */
[----:B------:R3:W-:Y:S03]  /*2bbe0*/  @P5 STG.E desc[UR48][R18.64], R96 ;  /* 0x0000006012005986 */ /* 0x0007e6000c101930 */
[----:B-1----:R-:W-:-:S02]  /*2bbf0*/  VIADD R61, R23, UR26 ;  /* 0x0000001a173d7c36 */ /* 0x002fc40008000000 */
[----:B------:R-:W-:Y:S01]  /*2bc00*/  IMAD.WIDE R4, R23, 0x4, R84 ;  /* 0x0000000417047825 */ /* 0x000fe200078e0254 */
[----:B------:R1:W-:Y:S01]  /*2bc10*/  @P6 STG.E desc[UR48][R20.64], R92 ;  /* 0x0000005c14006986 */ /* 0x0003e2000c101930 */
[----:B------:R-:W-:Y:S01]  /*2bc20*/  ISETP.LT.AND P5, PT, R13, UR8, !P0 ;  /* 0x000000080d007c0c */ /* 0x000fe2000c7a1270 */
[----:B------:R-:W-:Y:S01]  /*2bc30*/  ULDC UR4, c[0x0][0x22c] ;  /* 0x00008b0000047ab9 */ /* 0x000fe20000000800 */
[----:B--2---:R-:W-:Y:S01]  /*2bc40*/  IMAD.WIDE R6, R23, 0x4, R86 ;  /* 0x0000000417067825 */ /* 0x004fe200078e0256 */
[----:B------:R-:W-:Y:S01]  /*2bc50*/  ISETP.LT.AND P6, PT, R12, UR10, !P0 ;  /* 0x0000000a0c007c0c */ /* 0x000fe2000c7c1270 */
[----:B------:R2:W-:Y:S01]  /*2bc60*/  @P4 STG.E desc[UR48][R4.64], R128 ;  /* 0x0000008004004986 */ /* 0x0005e2000c101930 */
[----:B------:R-:W-:Y:S01]  /*2bc70*/  ULDC UR6, c[0x0][0x228] ;  /* 0x00008a0000067ab9 */ /* 0x000fe20000000800 */
[C---:B------:R-:W-:Y:S01]  /*2bc80*/  IMAD.WIDE R16, R61.reuse, 0x4, R2 ;  /* 0x000000043d107825 */ /* 0x040fe200078e0202 */
[----:B------:R-:W-:Y:S01]  /*2bc90*/  ISETP.GE.AND P4, PT, R0, UR4, PT ;  /* 0x0000000400007c0c */ /* 0x000fe2000bf86270 */
[----:B------:R-:W-:Y:S01]  /*2bca0*/  @P2 STG.E desc[UR48][R6.64], R152 ;  /* 0x0000009806002986 */ /* 0x000fe2000c101930 */
[----:B------:R-:W-:Y:S01]  /*2bcb0*/  ULDC UR4, c[0x0][0x228] ;  /* 0x00008a0000047ab9 */ /* 0x000fe20000000800 */
[----:B---3--:R-:W-:Y:S01]  /*2bcc0*/  IMAD.WIDE R18, R61, 0x4, R14 ;  /* 0x000000043d127825 */ /* 0x008fe200078e020e */
[----:B------:R-:W-:Y:S01]  /*2bcd0*/  ULDC UR8, c[0x0][0x228] ;  /* 0x00008a0000087ab9 */ /* 0x000fe20000000800 */
[----:B------:R-:W-:Y:S01]  /*2bce0*/  @P3 STG.E desc[UR48][R16.64], R57 ;  /* 0x0000003910003986 */ /* 0x000fe2000c101930 */
[----:B------:R-:W-:Y:S01]  /*2bcf0*/  ISETP.LT.AND P3, PT, R11, UR4, !P0 ;  /* 0x000000040b007c0c */ /* 0x000fe2000c761270 */
[----:B-1----:R-:W-:Y:S01]  /*2bd00*/  IMAD.WIDE R20, R61, 0x4, R84 ;  /* 0x000000043d147825 */ /* 0x002fe200078e0254 */
[----:B------:R-:W-:-:S03]  /*2bd10*/  ULDC UR10, c[0x0][0x228] ;  /* 0x00008a00000a7ab9 */ /* 0x000fc60000000800 */
[----:B------:R-:W-:Y:S01]  /*2bd20*/  VIADD R0, R9, 0x15 ;  /* 0x0000001509007836 */ /* 0x000fe20000000000 */
[----:B------:R-:W-:Y:S01]  /*2bd30*/  @P5 STG.E desc[UR48][R18.64], R29 ;  /* 0x0000001d12005986 */ /* 0x000fe2000c101930 */
[----:B------:R-:W-:Y:S01]  /*2bd40*/  ULDC UR4, c[0x0][0x22c] ;  /* 0x00008b0000047ab9 */ /* 0x000fe20000000800 */
[----:B------:R-:W-:Y:S01]  /*2bd50*/  ISETP.LT.AND P0, PT, R10, UR6, !P1 ;  /* 0x000000060a007c0c */ /* 0x000fe2000cf01270 */
[----:B--2---:R-:W-:Y:S01]  /*2bd60*/  IMAD.WIDE R4, R61, 0x4, R86 ;  /* 0x000000043d047825 */ /* 0x004fe200078e0256 */
[----:B------:R1:W-:Y:S01]  /*2bd70*/  @P6 STG.E desc[UR48][R20.64], R121 ;  /* 0x0000007914006986 */ /* 0x0003e2000c101930 */
[----:B------:R-:W-:Y:S01]  /*2bd80*/  ISETP.LT.AND P5, PT, R13, UR8, !P1 ;  /* 0x000000080d007c0c */ /* 0x000fe2000cfa1270 */
[----:B------:R-:W-:Y:S01]  /*2bd90*/  ULDC UR6, c[0x0][0x228] ;  /* 0x00008a0000067ab9 */ /* 0x000fe20000000800 */
[----:B------:R-:W-:Y:S02]  /*2bda0*/  ISETP.LT.AND P6, PT, R12, UR10, !P1 ;  /* 0x0000000a0c007c0c */ /* 0x000fe4000cfc1270 */
[----:B------:R-:W-:Y:S01]  /*2bdb0*/  ISETP.GE.AND P2, PT, R0, UR4, PT ;  /* 0x0000000400007c0c */ /* 0x000fe2000bf46270 */
[----:B------:R-:W-:Y:S01]  /*2bdc0*/  VIADD R0, R9, 0x16 ;  /* 0x0000001609007836 */ /* 0x000fe20000000000 */
[----:B------:R-:W-:Y:S01]  /*2bdd0*/  ULDC UR4, c[0x0][0x22c] ;  /* 0x00008b0000047ab9 */ /* 0x000fe20000000800 */
[----:B------:R2:W-:Y:S01]  /*2bde0*/  @P3 STG.E desc[UR48][R4.64], R25 ;  /* 0x0000001904003986 */ /* 0x0005e2000c101930 */
[----:B------:R-:W-:Y:S01]  /*2bdf0*/  ULDC UR8, c[0x0][0x228] ;  /* 0x00008a0000087ab9 */ /* 0x000fe20000000800 */
[----:B------:R-:W-:Y:S01]  /*2be00*/  ULDC UR10, c[0x0][0x228] ;  /* 0x00008a00000a7ab9 */ /* 0x000fe20000000800 */
[----:B-1----:R-:W-:-:S02]  /*2be10*/  IADD3 R21, R61, UR26, RZ ;  /* 0x0000001a3d157c10 */ /* 0x002fc4000fffe0ff */
[----:B------:R-:W-:Y:S01]  /*2be20*/  ISETP.GE.AND P3, PT, R0, UR4, PT ;  /* 0x0000000400007c0c */ /* 0x000fe2000bf66270 */
[----:B------:R-:W-:Y:S02]  /*2be30*/  ULDC UR4, c[0x0][0x228] ;  /* 0x00008a0000047ab9 */ /* 0x000fe40000000800 */
[----:B------:R-:W-:Y:S01]  /*2be40*/  IMAD.WIDE R6, R21, 0x4, R2 ;  /* 0x0000000415067825 */ /* 0x000fe200078e0202 */
[----:B------:R-:W-:Y:S01]  /*2be50*/  ISETP.LT.AND P1, PT, R11, UR4, !P1 ;  /* 0x000000040b007c0c */ /* 0x000fe2000cf21270 */
[----:B------:R-:W-:Y:S02]  /*2be60*/  ULDC UR4, c[0x0][0x228] ;  /* 0x00008a0000047ab9 */ /* 0x000fe40000000800 */
[C---:B------:R-:W-:Y:S01]  /*2be70*/  IMAD.WIDE R16, R21.reuse, 0x4, R14 ;  /* 0x0000000415107825 */ /* 0x040fe200078e020e */
[----:B------:R1:W-:Y:S03]  /*2be80*/  @P0 STG.E desc[UR48][R6.64], R97 ;  /* 0x0000006106000986 */ /* 0x0003e6000c101930 */
[----:B------:R-:W-:Y:S01]  /*2be90*/  IMAD.WIDE R18, R21, 0x4, R84 ;  /* 0x0000000415127825 */ /* 0x000fe200078e0254 */
[----:B------:R3:W-:Y:S01]  /*2bea0*/  @P5 STG.E desc[UR48][R16.64], R93 ;  /* 0x0000005d10005986 */ /* 0x0007e2000c101930 */
[----:B------:R-:W-:Y:S01]  /*2beb0*/  ISETP.LT.AND P0, PT, R10, UR4, !P4 ;  /* 0x000000040a007c0c */ /* 0x000fe2000e701270 */
[----:B------:R-:W-:-:S02]  /*2bec0*/  ULDC UR4, c[0x0][0x228] ;  /* 0x00008a0000047ab9 */ /* 0x000fc40000000800 */
[----:B------:R4:W-:Y:S01]  /*2bed0*/  @P6 STG.E desc[UR48][R18.64], R129 ;  /* 0x0000008112006986 */ /* 0x0009e2000c101930 */
[----:B------:R-:W-:Y:S01]  /*2bee0*/  ISETP.LT.AND P6, PT, R13, UR6, !P4 ;  /* 0x000000060d007c0c */ /* 0x000fe2000e7c1270 */
[C---:B------:R-:W-:Y:S01]  /*2bef0*/  VIADD R23, R21.reuse, UR26 ;  /* 0x0000001a15177c36 */ /* 0x040fe20008000000 */
[----:B------:R-:W-:Y:S01]  /*2bf00*/  ISETP.LT.AND P5, PT, R12, UR4, !P4 ;  /* 0x000000040c007c0c */ /* 0x000fe2000e7a1270 */
[----:B--2---:R-:W-:Y:S01]  /*2bf10*/  IMAD.WIDE R4, R21, 0x4, R86 ;  /* 0x0000000415047825 */ /* 0x004fe200078e0256 */
[----:B------:R-:W-:Y:S01]  /*2bf20*/  ISETP.LT.AND P4, PT, R11, UR8, !P4 ;  /* 0x000000080b007c0c */ /* 0x000fe2000e781270 */
[----:B------:R-:W-:Y:S01]  /*2bf30*/  ULDC UR4, c[0x0][0x22c] ;  /* 0x00008b0000047ab9 */ /* 0x000fe20000000800 */
[----:B------:R-:W-:Y:S01]  /*2bf40*/  IADD3 R0, R9, 0x17, RZ ;  /* 0x0000001709007810 */ /* 0x000fe20007ffe0ff */
[----:B-1----:R-:W-:Y:S01]  /*2bf50*/  IMAD.WIDE R6, R23, 0x4, R2 ;  /* 0x0000000417067825 */ /* 0x002fe200078e0202 */
[----:B------:R1:W-:Y:S01]  /*2bf60*/  @P1 STG.E desc[UR48][R4.64], R153 ;  /* 0x0000009904001986 */ /* 0x0003e2000c101930 */
[----:B------:R-:W-:-:S02]  /*2bf70*/  ULDC UR6, c[0x0][0x228] ;  /* 0x00008a0000067ab9 */ /* 0x000fc40000000800 */
[C---:B---3--:R-:W-:Y:S01]  /*2bf80*/  IMAD.WIDE R16, R23.reuse, 0x4, R14 ;  /* 0x0000000417107825 */ /* 0x048fe200078e020e */
[----:B------:R-:W-:Y:S01]  /*2bf90*/  ISETP.GE.AND P1, PT, R0, UR4, PT ;  /* 0x0000000400007c0c */ /* 0x000fe2000bf26270 */
[----:B------:R-:W-:Y:S02]  /*2bfa0*/  ULDC UR4, c[0x0][0x228] ;  /* 0x00008a0000047ab9 */ /* 0x000fe40000000800 */
[C---:B----4-:R-:W-:Y:S01]  /*2bfb0*/  IMAD.WIDE R18, R23.reuse, 0x4, R84 ;  /* 0x0000000417127825 */ /* 0x050fe200078e0254 */
[----:B------:R2:W-:Y:S03]  /*2bfc0*/  @P0 STG.E desc[UR48][R6.64], R58 ;  /* 0x0000003a06000986 */ /* 0x0005e6000c101930 */
[----:B------:R-:W-:Y:S01]  /*2bfd0*/  IMAD.WIDE R20, R23, 0x4, R86 ;  /* 0x0000000417147825 */ /* 0x000fe200078e0256 */
[----:B------:R3:W-:Y:S01]  /*2bfe0*/  @P6 STG.E desc[UR48][R16.64], R30 ;  /* 0x0000001e10006986 */ /* 0x0007e2000c101930 */
[----:B------:R-:W-:Y:S01]  /*2bff0*/  ISETP.LT.AND P0, PT, R10, UR4, !P2 ;  /* 0x000000040a007c0c */ /* 0x000fe2000d701270 */
[----:B------:R-:W-:Y:S01]  /*2c000*/  ULDC UR4, c[0x0][0x228] ;  /* 0x00008a0000047ab9 */ /* 0x000fe20000000800 */
[----:B------:R-:W-:Y:S01]  /*2c010*/  ULDC UR8, c[0x0][0x228] ;  /* 0x00008a0000087ab9 */ /* 0x000fe20000000800 */
[----:B------:R4:W-:Y:S01]  /*2c020*/  @P5 STG.E desc[UR48][R18.64], R122 ;  /* 0x0000007a12005986 */ /* 0x0009e2000c101930 */
[----:B------:R-:W-:Y:S01]  /*2c030*/  ISETP.LT.AND P5, PT, R12, UR6, !P2 ;  /* 0x000000060c007c0c */ /* 0x000fe2000d7a1270 */
[----:B------:R-:W-:Y:S01]  /*2c040*/  VIADD R0, R9, 0x18 ;  /* 0x0000001809007836 */ /* 0x000fe20000000000 */
[----:B------:R-:W-:Y:S01]  /*2c050*/  IADD3 R23, R23, UR26, RZ ;  /* 0x0000001a17177c10 */ /* 0x000fe2000fffe0ff */
[----:B------:R4:W-:Y:S01]  /*2c060*/  @P4 STG.E desc[UR48][R20.64], R26 ;  /* 0x0000001a14004986 */ /* 0x0009e2000c101930 */
[----:B------:R-:W-:Y:S01]  /*2c070*/  ISETP.LT.AND P4, PT, R13, UR4, !P2 ;  /* 0x000000040d007c0c */ /* 0x000fe2000d781270 */
[----:B------:R-:W-:Y:S01]  /*2c080*/  ULDC UR4, c[0x0][0x22c] ;  /* 0x00008b0000047ab9 */ /* 0x000fe20000000800 */
[----:B------:R-:W-:Y:S01]  /*2c090*/  ISETP.LT.AND P2, PT, R11, UR8, !P2 ;  /* 0x000000080b007c0c */ /* 0x000fe2000d741270 */
[----:B-1----:R-:W-:Y:S01]  /*2c0a0*/  IMAD.WIDE R4, R23, 0x4, R2 ;  /* 0x0000000417047825 */ /* 0x002fe200078e0202 */
[----:B------:R-:W-:Y:S01]  /*2c0b0*/  ISETP.LT.AND P6, PT, R10, UR10, !P3 ;  /* 0x0000000a0a007c0c */ /* 0x000fe2000dfc1270 */
[----:B------:R-:W-:-:S02]  /*2c0c0*/  ULDC UR6, c[0x0][0x228] ;  /* 0x00008a0000067ab9 */ /* 0x000fc40000000800 */
[C---:B--2---:R-:W-:Y:S01]  /*2c0d0*/  IMAD.WIDE R6, R23.reuse, 0x4, R14 ;  /* 0x0000000417067825 */ /* 0x044fe200078e020e */
[----:B------:R1:W-:Y:S03]  /*2c0e0*/  @P0 STG.E desc[UR48][R4.64], R98 ;  /* 0x0000006204000986 */ /* 0x0003e6000c101930 */
[----:B---3--:R-:W-:Y:S01]  /*2c0f0*/  IMAD.WIDE R16, R23, 0x4, R84 ;  /* 0x0000000417107825 */ /* 0x008fe200078e0254 */
[----:B------:R-:W-:-:S03]  /*2c100*/  ISETP.GE.AND P0, PT, R0, UR4, PT ;  /* 0x0000000400007c0c */ /* 0x000fc6000bf06270 */
[C---:B----4-:R-:W-:Y:S01]  /*2c110*/  IMAD.WIDE R18, R23.reuse, 0x4, R86 ;  /* 0x0000000417127825 */ /* 0x050fe200078e0256 */
[----:B------:R2:W-:Y:S01]  /*2c120*/  @P4 STG.E desc[UR48][R6.64], R94 ;  /* 0x0000005e06004986 */ /* 0x0005e2000c101930 */
[----:B------:R-:W-:Y:S01]  /*2c130*/  ULDC UR4, c[0x0][0x228] ;  /* 0x00008a0000047ab9 */ /* 0x000fe20000000800 */
[----:B------:R-:W-:Y:S01]  /*2c140*/  IADD3 R25, R23, UR26, RZ ;  /* 0x0000001a17197c10 */ /* 0x000fe2000fffe0ff */
[----:B------:R-:W-:Y:S01]  /*2c150*/  ULDC UR8, c[0x0][0x228] ;  /* 0x00008a0000087ab9 */ /* 0x000fe20000000800 */
[----:B------:R3:W-:Y:S01]  /*2c160*/  @P5 STG.E desc[UR48][R16.64], R130 ;  /* 0x0000008210005986 */ /* 0x0007e2000c101930 */
[----:B------:R-:W-:-:S03]  /*2c170*/  ULDC UR10, c[0x0][0x228] ;  /* 0x00008a00000a7ab9 */ /* 0x000fc60000000800 */
[----:B------:R4:W-:Y:S01]  /*2c180*/  @P2 STG.E desc[UR48][R18.64], R154 ;  /* 0x0000009a12002986 */ /* 0x0009e2000c101930 */
[----:B------:R-:W-:Y:S01]  /*2c190*/  ISETP.LT.AND P2, PT, R13, UR4, !P3 ;  /* 0x000000040d007c0c */ /* 0x000fe2000df41270 */
[----:B------:R-:W-:Y:S02]  /*2c1a0*/  ULDC UR4, c[0x0][0x228] ;  /* 0x00008a0000047ab9 */ /* 0x000fe40000000800 */
[----:B------:R-:W-:Y:S01]  /*2c1b0*/  ISETP.LT.AND P4, PT, R12, UR4, !P3 ;  /* 0x000000040c007c0c */ /* 0x000fe2000df81270 */
[----:B------:R-:W-:Y:S01]  /*2c1c0*/  IMAD.WIDE R20, R25, 0x4, R2 ;  /* 0x0000000419147825 */ /* 0x000fe200078e0202 */
[----:B------:R-:W-:Y:S01]  /*2c1d0*/  ISETP.LT.AND P3, PT, R11, UR6, !P3 ;  /* 0x000000060b007c0c */ /* 0x000fe2000df61270 */
[----:B------:R-:W-:Y:S02]  /*2c1e0*/  ULDC UR4, c[0x0][0x22c] ;  /* 0x00008b0000047ab9 */ /* 0x000fe40000000800 */
[----:B-1----:R-:W-:Y:S01]  /*2c1f0*/  IMAD.WIDE R4, R25, 0x4, R14 ;  /* 0x0000000419047825 */ /* 0x002fe200078e020e */
[----:B------:R1:W-:Y:S03]  /*2c200*/  @P6 STG.E desc[UR48][R20.64], R59 ;  /* 0x0000003b14006986 */ /* 0x0003e6000c101930 */
[----:B------:R-:W-:-:S02]  /*2c210*/  VIADD R0, R9, 0x19 ;  /* 0x0000001909007836 */ /* 0x000fc40000000000 */
[C---:B--2---:R-:W-:Y:S01]  /*2c220*/  IMAD.WIDE R6, R25.reuse, 0x4, R84 ;  /* 0x0000000419067825 */ /* 0x044fe200078e0254 */
[----:B------:R2:W-:Y:S01]  /*2c230*/  @P2 STG.E desc[UR48][R4.64], R31 ;  /* 0x0000001f04002986 */ /* 0x0005e2000c101930 */
[----:B------:R-:W-:Y:S01]  /*2c240*/  ISETP.LT.AND P5, PT, R10, UR8, !P1 ;  /* 0x000000080a007c0c */ /* 0x000fe2000cfa1270 */
[----:B------:R-:W-:Y:S01]  /*2c250*/  ULDC UR6, c[0x0][0x228] ;  /* 0x00008a0000067ab9 */ /* 0x000fe20000000800 */
[----:B------:R-:W-:Y:S01]  /*2c260*/  ISETP.GE.AND P2, PT, R0, UR4, PT ;  /* 0x0000000400007c0c */ /* 0x000fe2000bf46270 */
[----:B---3--:R-:W-:Y:S01]  /*2c270*/  IMAD.WIDE R16, R25, 0x4, R86 ;  /* 0x0000000419107825 */ /* 0x008fe200078e0256 */
        /* <DEDUP_REMOVED lines=9> */
[----:B----4-:R-:W-:Y:S01]  /*2c310*/  IMAD.WIDE R18, R23, 0x4, R2 ;  /* 0x0000000417127825 */ /* 0x010fe200078e0202 */
[----:B------:R-:W-:Y:S01]  /*2c320*/  ISETP.LT.AND P3, PT, R10, UR6, !P0 ;  /* 0x000000060a007c0c */ /* 0x000fe2000c761270 */
[----:B------:R-:W-:Y:S01]  /*2c330*/  ULDC UR10, c[0x0][0x228] ;  /* 0x00008a00000a7ab9 */ /* 0x000fe20000000800 */
[----:B------:R-:W-:Y:S01]  /*2c340*/  IADD3 R0, R9, 0x1a, RZ ;  /* 0x0000001a09007810 */ /* 0x000fe20007ffe0ff */
[C---:B-1----:R-:W-:Y:S01]  /*2c350*/  IMAD.WIDE R20, R23.reuse, 0x4, R14 ;  /* 0x0000000417147825 */ /* 0x042fe200078e020e */
[----:B------:R1:W-:Y:S03]  /*2c360*/  @P5 STG.E desc[UR48][R18.64], R99 ;  /* 0x0000006312005986 */ /* 0x0003e6000c101930 */
[----:B------:R-:W-:-:S02]  /*2c370*/  VIADD R25, R23, UR26 ;  /* 0x0000001a17197c36 */ /* 0x000fc40008000000 */
[----:B--2---:R-:W-:Y:S01]  /*2c380*/  IMAD.WIDE R4, R23, 0x4, R84 ;  /* 0x0000000417047825 */ /* 0x004fe200078e0254 */
[----:B------:R2:W-:Y:S01]  /*2c390*/  @P6 STG.E desc[UR48][R20.64], R95 ;  /* 0x0000005f14006986 */ /* 0x0005e2000c101930 */
[----:B------:R-:W-:Y:S01]  /*2c3a0*/  ISETP.LT.AND P5, PT, R13, UR8, !P0 ;  /* 0x000000080d007c0c */ /* 0x000fe2000c7a1270 */
[----:B------:R-:W-:Y:S01]  /*2c3b0*/  ULDC UR4, c[0x0][0x22c] ;  /* 0x00008b0000047ab9 */ /* 0x000fe20000000800 */
[----:B---3--:R-:W-:Y:S01]  /*2c3c0*/  IMAD.WIDE R6, R23, 0x4, R86 ;  /* 0x0000000417067825 */ /* 0x008fe200078e0256 */
[----:B------:R-:W-:Y:S01]  /*2c3d0*/  ISETP.LT.AND P6, PT, R12, UR10, !P0 ;  /* 0x0000000a0c007c0c */ /* 0x000fe2000c7c1270 */
[----:B------:R3:W-:Y:S01]  /*2c3e0*/  @P4 STG.E desc[UR48][R4.64], R131 ;  /* 0x0000008304004986 */ /* 0x0007e2000c101930 */
[----:B------:R-:W-:Y:S01]  /*2c3f0*/  ULDC UR6, c[0x0][0x228] ;  /* 0x00008a0000067ab9 */ /* 0x000fe20000000800 */
[C---:B------:R-:W-:Y:S01]  /*2c400*/  IMAD.WIDE R16, R25.reuse, 0x4, R2 ;  /* 0x0000000419107825 */ /* 0x040fe200078e0202 */
[----:B------:R-:W-:Y:S01]  /*2c410*/  ISETP.GE.AND P4, PT, R0, UR4, PT ;  /* 0x0000000400007c0c */ /* 0x000fe2000bf86270 */
[----:B------:R-:W-:Y:S01]  /*2c420*/  @P1 STG.E desc[UR48][R6.64], R155 ;  /* 0x0000009b06001986 */ /* 0x000fe2000c101930 */
[----:B------:R-:W-:Y:S01]  /*2c430*/  ULDC UR4, c[0x0][0x228] ;  /* 0x00008a0000047ab9 */ /* 0x000fe20000000800 */
[----:B-1----:R-:W-:Y:S01]  /*2c440*/  IMAD.WIDE R18, R25, 0x4, R14 ;  /* 0x0000000419127825 */ /* 0x002fe200078e020e */
[----:B------:R-:W-:Y:S01]  /*2c450*/  ULDC UR8, c[0x0][0x228] ;  /* 0x00008a0000087ab9 */ /* 0x000fe20000000800 */
[----:B------:R-:W-:Y:S01]  /*2c460*/  @P3 STG.E desc[UR48][R16.64], R124 ;  /* 0x0000007c10003986 */ /* 0x000fe2000c101930 */
[----:B------:R-:W-:Y:S01]  /*2c470*/  ISETP.LT.AND P3, PT, R11, UR4, !P0 ;  /* 0x000000040b007c0c */ /* 0x000fe2000c761270 */
[----:B--2---:R-:W-:Y:S01]  /*2c480*/  IMAD.WIDE R20, R25, 0x4, R84 ;  /* 0x0000000419147825 */ /* 0x004fe200078e0254 */
[----:B------:R-:W-:-:S03]  /*2c490*/  ULDC UR10, c[0x0][0x228] ;  /* 0x00008a00000a7ab9 */ /* 0x000fc60000000800 */
[----:B------:R-:W-:Y:S01]  /*2c4a0*/  VIADD R0, R9, 0x1b ;  /* 0x0000001b09007836 */ /* 0x000fe20000000000 */
[----:B------:R-:W-:Y:S01]  /*2c4b0*/  @P5 STG.E desc[UR48][R18.64], R64 ;  /* 0x0000004012005986 */ /* 0x000fe2000c101930 */
[----:B------:R-:W-:Y:S01]  /*2c4c0*/  ULDC UR4, c[0x0][0x22c] ;  /* 0x00008b0000047ab9 */ /* 0x000fe20000000800 */
[----:B------:R-:W-:Y:S01]  /*2c4d0*/  ISETP.LT.AND P1, PT, R10, UR6, !P2 ;  /* 0x000000060a007c0c */ /* 0x000fe2000d721270 */
[----:B---3--:R-:W-:Y:S01]  /*2c4e0*/  IMAD.WIDE R4, R25, 0x4, R86 ;  /* 0x0000000419047825 */ /* 0x008fe200078e0256 */
        /* <DEDUP_REMOVED lines=50> */
[----:B------:R-:W-:-:S02]  /*2c810*/  ISETP.LT.AND P0, PT, R11, UR8, !P0 ;  /* 0x000000080b007c0c */ /* 0x000fc4000c701270 */
[----:B------:R-:W-:Y:S01]  /*2c820*/  ISETP.LT.AND P6, PT, R10, UR10, !P3 ;  /* 0x0000000a0a007c0c */ /* 0x000fe2000dfc1270 */
[C---:B-1----:R-:W-:Y:S01]  /*2c830*/  IMAD.WIDE R4, R23.reuse, 0x4, R2 ;  /* 0x0000000417047825 */ /* 0x042fe200078e0202 */
[C---:B------:R-:W-:Y:S01]  /*2c840*/  IADD3 R25, R23.reuse, UR26, RZ ;  /* 0x0000001a17197c10 */ /* 0x040fe2000fffe0ff */
[----:B------:R-:W-:Y:S01]  /*2c850*/  ULDC UR6, c[0x0][0x228] ;  /* 0x00008a0000067ab9 */ /* 0x000fe20000000800 */
[----:B------:R-:W-:Y:S01]  /*2c860*/  ULDC UR8, c[0x0][0x228] ;  /* 0x00008a0000087ab9 */ /* 0x000fe20000000800 */
[C---:B--2---:R-:W-:Y:S01]  /*2c870*/  IMAD.WIDE R6, R23.reuse, 0x4, R14 ;  /* 0x0000000417067825 */ /* 0x044fe200078e020e */
[----:B------:R1:W-:Y:S03]  /*2c880*/  @P1 STG.E desc[UR48][R4.64], R101 ;  /* 0x0000006504001986 */ /* 0x0003e6000c101930 */
[----:B---3--:R-:W-:Y:S01]  /*2c890*/  IMAD.WIDE R16, R23, 0x4, R84 ;  /* 0x0000000417107825 */ /* 0x008fe200078e0254 */
[----:B------:R-:W-:-:S03]  /*2c8a0*/  ISETP.GE.AND P1, PT, R0, UR4, PT ;  /* 0x0000000400007c0c */ /* 0x000fc6000bf26270 */
[----:B----4-:R-:W-:Y:S01]  /*2c8b0*/  IMAD.WIDE R18, R23, 0x4, R86 ;  /* 0x0000000417127825 */ /* 0x010fe200078e0256 */
[----:B------:R2:W-:Y:S01]  /*2c8c0*/  @P4 STG.E desc[UR48][R6.64], R133 ;  /* 0x0000008506004986 */ /* 0x0005e2000c101930 */
[----:B------:R-:W-:Y:S01]  /*2c8d0*/  ULDC UR4, c[0x0][0x228] ;  /* 0x00008a0000047ab9 */ /* 0x000fe20000000800 */
[----:B------:R-:W-:Y:S01]  /*2c8e0*/  ULDC UR10, c[0x0][0x228] ;  /* 0x00008a00000a7ab9 */ /* 0x000fe20000000800 */
[----:B------:R-:W-:Y:S01]  /*2c8f0*/  IMAD.WIDE R20, R25, 0x4, R2 ;  /* 0x0000000419147825 */ /* 0x000fe200078e0202 */
[----:B------:R3:W-:Y:S04]  /*2c900*/  @P5 STG.E desc[UR48][R16.64], R185 ;  /* 0x000000b910005986 */ /* 0x0007e8000c101930 */
[----:B------:R4:W-:Y:S01]  /*2c910*/  @P0 STG.E desc[UR48][R18.64], R165 ;  /* 0x000000a512000986 */ /* 0x0009e2000c101930 */
[----:B------:R-:W-:Y:S01]  /*2c920*/  ISETP.LT.AND P0, PT, R13, UR4, !P3 ;  /* 0x000000040d007c0c */ /* 0x000fe2000df01270 */
[----:B------:R-:W-:-:S02]  /*2c930*/  ULDC UR4, c[0x0][0x228] ;  /* 0x00008a0000047ab9 */ /* 0x000fc40000000800 */
[----:B------:R4:W-:Y:S01]  /*2c940*/  @P6 STG.E desc[UR48][R20.64], R126 ;  /* 0x0000007e14006986 */ /* 0x0009e2000c101930 */
[----:B------:R-:W-:Y:S01]  /*2c950*/  ISETP.LT.AND P6, PT, R12, UR4, !P3 ;  /* 0x000000040c007c0c */ /* 0x000fe2000dfc1270 */
[----:B-1----:R-:W-:Y:S01]  /*2c960*/  IMAD.WIDE R4, R25, 0x4, R14 ;  /* 0x0000000419047825 */ /* 0x002fe200078e020e */
[----:B------:R-:W-:Y:S01]  /*2c970*/  ISETP.LT.AND P3, PT, R11, UR6, !P3 ;  /* 0x000000060b007c0c */ /* 0x000fe2000df61270 */
[----:B------:R-:W-:Y:S01]  /*2c980*/  ULDC UR4, c[0x0][0x22c] ;  /* 0x00008b0000047ab9 */ /* 0x000fe20000000800 */
[----:B------:R-:W-:Y:S01]  /*2c990*/  ISETP.LT.AND P4, PT, R10, UR8, !P2 ;  /* 0x000000080a007c0c */ /* 0x000fe2000d781270 */
[----:B------:R-:W-:Y:S01]  /*2c9a0*/  VIADD R0, R9, 0x1f ;  /* 0x0000001f09007836 */ /* 0x000fe20000000000 */
[----:B------:R-:W-:Y:S01]  /*2c9b0*/  ISETP.LT.AND P5, PT, R13, UR10, !P2 ;  /* 0x0000000a0d007c0c */ /* 0x000fe2000d7a1270 */
[C---:B--2---:R-:W-:Y:S01]  /*2c9c0*/  IMAD.WIDE R6, R25.reuse, 0x4, R84 ;  /* 0x0000000419067825 */ /* 0x044fe200078e0254 */
[C---:B------:R-:W-:Y:S01]  /*2c9d0*/  IADD3 R23, R25.reuse, UR26, RZ ;  /* 0x0000001a19177c10 */ /* 0x040fe2000fffe0ff */
[----:B------:R1:W-:Y:S02]  /*2c9e0*/  @P0 STG.E desc[UR48][R4.64], R66 ;  /* 0x0000004204000986 */ /* 0x0003e4000c101930 */
[----:B---3--:R-:W-:Y:S01]  /*2c9f0*/  IMAD.WIDE R16, R25, 0x4, R86 ;  /* 0x0000000419107825 */ /* 0x008fe200078e0256 */
[----:B------:R-:W-:Y:S01]  /*2ca00*/  ISETP.GE.AND P0, PT, R0, UR4, PT ;  /* 0x0000000400007c0c */ /* 0x000fe2000bf06270 */
[----:B------:R2:W-:Y:S01]  /*2ca10*/  @P6 STG.E desc[UR48][R6.64], R162 ;  /* 0x000000a206006986 */ /* 0x0005e2000c101930 */
[----:B------:R-:W-:Y:S01]  /*2ca20*/  ULDC UR4, c[0x0][0x228] ;  /* 0x00008a0000047ab9 */ /* 0x000fe20000000800 */
[C---:B----4-:R-:W-:Y:S01]  /*2ca30*/  IMAD.WIDE R18, R23.reuse, 0x4, R2 ;  /* 0x0000000417127825 */ /* 0x050fe200078e0202 */
[----:B------:R-:W-:Y:S01]  /*2ca40*/  ULDC UR6, c[0x0][0x228] ;  /* 0x00008a0000067ab9 */ /* 0x000fe20000000800 */
[----:B------:R3:W-:Y:S01]  /*2ca50*/  @P3 STG.E desc[UR48][R16.64], R34 ;  /* 0x0000002210003986 */ /* 0x0007e2000c101930 */
[----:B------:R-:W-:Y:S01]  /*2ca60*/  ISETP.LT.AND P3, PT, R12, UR4, !P2 ;  /* 0x000000040c007c0c */ /* 0x000fe2000d761270 */
[----:B------:R-:W-:Y:S01]  /*2ca70*/  IMAD.WIDE R20, R23, 0x4, R14 ;  /* 0x0000000417147825 */ /* 0x000fe200078e020e */
[----:B------:R-:W-:Y:S01]  /*2ca80*/  ULDC UR4, c[0x0][0x228] ;  /* 0x00008a0000047ab9 */ /* 0x000fe20000000800 */
[----:B------:R4:W-:Y:S01]  /*2ca90*/  @P4 STG.E desc[UR48][R18.64], R102 ;  /* 0x0000006612004986 */ /* 0x0009e2000c101930 */
[----:B------:R-:W-:Y:S01]  /*2caa0*/  ULDC UR8, c[0x0][0x228] ;  /* 0x00008a0000087ab9 */ /* 0x000fe20000000800 */
[----:B------:R-:W-:Y:S01]  /*2cab0*/  ISETP.LT.AND P2, PT, R11, UR4, !P2 ;  /* 0x000000040b007c0c */ /* 0x000fe2000d741270 */
[----:B------:R-:W-:Y:S01]  /*2cac0*/  ULDC UR10, c[0x0][0x228] ;  /* 0x00008a00000a7ab9 */ /* 0x000fe20000000800 */
[----:B------:R4:W-:Y:S01]  /*2cad0*/  @P5 STG.E desc[UR48][R20.64], R134 ;  /* 0x0000008614005986 */ /* 0x0009e2000c101930 */
[----:B------:R-:W-:Y:S01]  /*2cae0*/  ISETP.LT.AND P6, PT, R10, UR6, !P1 ;  /* 0x000000060a007c0c */ /* 0x000fe2000cfc1270 */
[----:B-1----:R-:W-:Y:S01]  /*2caf0*/  IMAD.WIDE R4, R23, 0x4, R84 ;  /* 0x0000000417047825 */ /* 0x002fe200078e0254 */
[----:B------:R-:W-:Y:S01]  /*2cb00*/  ISETP.LT.AND P5, PT, R13, UR8, !P1 ;  /* 0x000000080d007c0c */ /* 0x000fe2000cfa1270 */
[----:B------:R-:W-:Y:S01]  /*2cb10*/  ULDC UR4, c[0x0][0x22c] ;  /* 0x00008b0000047ab9 */ /* 0x000fe20000000800 */
[----:B------:R-:W-:Y:S01]  /*2cb20*/  ISETP.LT.AND P4, PT, R12, UR10, !P1 ;  /* 0x0000000a0c007c0c */ /* 0x000fe2000cf81270 */
[----:B------:R-:W-:Y:S01]  /*2cb30*/  VIADD R25, R23, UR26 ;  /* 0x0000001a17197c36 */ /* 0x000fe20008000000 */
[----:B------:R-:W-:Y:S01]  /*2cb40*/  IADD3 R0, R9, 0x20, RZ ;  /* 0x0000002009007810 */ /* 0x000fe20007ffe0ff */
[----:B------:R1:W-:Y:S01]  /*2cb50*/  @P3 STG.E desc[UR48][R4.64], R186 ;  /* 0x000000ba04003986 */ /* 0x0003e2000c101930 */
[----:B--2---:R-:W-:Y:S01]  /*2cb60*/  IMAD.WIDE R6, R23, 0x4, R86 ;  /* 0x0000000417067825 */ /* 0x004fe200078e0256 */
[----:B------:R-:W-:Y:S01]  /*2cb70*/  ULDC UR6, c[0x0][0x228] ;  /* 0x00008a0000067ab9 */ /* 0x000fe20000000800 */
[----:B------:R-:W-:Y:S01]  /*2cb80*/  ISETP.GE.AND P3, PT, R0, UR4, PT ;  /* 0x0000000400007c0c */ /* 0x000fe2000bf66270 */
[----:B------:R-:W-:Y:S01]  /*2cb90*/  ULDC UR4, c[0x0][0x228] ;  /* 0x00008a0000047ab9 */ /* 0x000fe20000000800 */
[----:B---3--:R-:W-:Y:S01]  /*2cba0*/  IMAD.WIDE R16, R25, 0x4, R2 ;  /* 0x0000000419107825 */ /* 0x008fe200078e0202 */
[----:B------:R-:W-:Y:S01]  /*2cbb0*/  ISETP.LT.AND P1, PT, R11, UR4, !P1 ;  /* 0x000000040b007c0c */ /* 0x000fe2000cf21270 */
[----:B------:R-:W-:Y:S01]  /*2cbc0*/  ULDC UR8, c[0x0][0x228] ;  /* 0x00008a0000087ab9 */ /* 0x000fe20000000800 */
[----:B------:R-:W-:Y:S01]  /*2cbd0*/  ULDC UR10, c[0x0][0x228] ;  /* 0x00008a00000a7ab9 */ /* 0x000fe20000000800 */
[----:B----4-:R-:W-:Y:S01]  /*2cbe0*/  IMAD.WIDE R18, R25, 0x4, R14 ;  /* 0x0000000419127825 */ /* 0x010fe200078e020e */
[----:B------:R-:W-:Y:S01]  /*2cbf0*/  @P2 STG.E desc[UR48][R6.64], R166 ;  /* 0x000000a606002986 */ /* 0x000fe2000c101930 */
[----:B------:R-:W-:-:S02]  /*2cc00*/  ULDC UR4, c[0x0][0x22c] ;  /* 0x00008b0000047ab9 */ /* 0x000fc40000000800 */
[----:B------:R-:W-:Y:S01]  /*2cc10*/  IMAD.WIDE R20, R25, 0x4, R84 ;  /* 0x0000000419147825 */ /* 0x000fe200078e0254 */
[----:B------:R-:W-:Y:S03]  /*2cc20*/  @P6 STG.E desc[UR48][R16.64], R127 ;  /* 0x0000007f10006986 */ /* 0x000fe6000c101930 */
[----:B------:R-:W-:Y:S01]  /*2cc30*/  VIADD R0, R9, 0x21 ;  /* 0x0000002109007836 */ /* 0x000fe20000000000 */
[----:B------:R-:W-:Y:S01]  /*2cc40*/  @P5 STG.E desc[UR48][R18.64], R67 ;  /* 0x0000004312005986 */ /* 0x000fe2000c101930 */
[----:B------:R-:W-:Y:S01]  /*2cc50*/  ISETP.LT.AND P5, PT, R13, UR8, !P0 ;  /* 0x000000080d007c0c */ /* 0x000fe2000c7a1270 */
[----:B-1----:R-:W-:Y:S01]  /*2cc60*/  IMAD.WIDE R4, R25, 0x4, R86 ;  /* 0x0000000419047825 */ /* 0x002fe200078e0256 */
[----:B------:R-:W-:Y:S01]  /*2cc70*/  ISETP.LT.AND P6, PT, R12, UR10, !P0 ;  /* 0x0000000a0c007c0c */ /* 0x000fe2000c7c1270 */
[----:B------:R1:W-:Y:S01]  /*2cc80*/  @P4 STG.E desc[UR48][R20.64], R163 ;  /* 0x000000a314004986 */ /* 0x0003e2000c101930 */
[----:B------:R-:W-:Y:S01]  /*2cc90*/  ISETP.LT.AND P4, PT, R10, UR6, !P0 ;  /* 0x000000060a007c0c */ /* 0x000fe2000c781270 */
[----:B------:R-:W-:Y:S01]  /*2cca0*/  ULDC UR6, c[0x0][0x228] ;  /* 0x00008a0000067ab9 */ /* 0x000fe20000000800 */
        /* <DEDUP_REMOVED lines=34> */
[C---:B------:R-:W-:Y:S01]  /*2ced0*/  IMAD.WIDE R20, R23.reuse, 0x4, R86 ;  /* 0x0000000417147825 */ /* 0x040fe200078e0256 */
[----:B------:R3:W-:Y:S01]  /*2cee0*/  @P6 STG.E desc[UR48][R16.64], R68 ;  /* 0x0000004410006986 */ /* 0x0007e2000c101930 */
[----:B------:R-:W-:Y:S01]  /*2cef0*/  ISETP.LT.AND P4, PT, R10, UR4, !P2 ;  /* 0x000000040a007c0c */ /* 0x000fe2000d781270 */
[----:B------:R-:W-:Y:S01]  /*2cf00*/  ULDC UR4, c[0x0][0x228] ;  /* 0x00008a0000047ab9 */ /* 0x000fe20000000800 */
[----:B------:R-:W-:Y:S01]  /*2cf10*/  ULDC UR8, c[0x0][0x228] ;  /* 0x00008a0000087ab9 */ /* 0x000fe20000000800 */
[----:B------:R4:W-:Y:S01]  /*2cf20*/  @P5 STG.E desc[UR48][R18.64], R192 ;  /* 0x000000c012005986 */ /* 0x0009e2000c101930 */
[----:B------:R-:W-:-:S03]  /*2cf30*/  IADD3 R23, R23, UR26, RZ ;  /* 0x0000001a17177c10 */ /* 0x000fc6000fffe0ff */
[----:B------:R4:W-:Y:S01]  /*2cf40*/  @P3 STG.E desc[UR48][R20.64], R36 ;  /* 0x0000002414003986 */ /* 0x0009e2000c101930 */
[----:B------:R-:W-:Y:S02]  /*2cf50*/  ISETP.LT.AND P3, PT, R13, UR4, !P2 ;  /* 0x000000040d007c0c */ /* 0x000fe4000d761270 */
[----:B------:R-:W-:Y:S01]  /*2cf60*/  ISETP.LT.AND P5, PT, R12, UR6, !P2 ;  /* 0x000000060c007c0c */ /* 0x000fe2000d7a1270 */
[----:B-1----:R-:W-:Y:S01]  /*2cf70*/  IMAD.WIDE R4, R23, 0x4, R2 ;  /* 0x0000000417047825 */ /* 0x002fe200078e0202 */
[----:B------:R-:W-:Y:S01]  /*2cf80*/  ISETP.LT.AND P2, PT, R11, UR8, !P2 ;  /* 0x000000080b007c0c */ /* 0x000fe2000d741270 */
[----:B------:R-:W-:Y:S02]  /*2cf90*/  ULDC UR4, c[0x0][0x22c] ;  /* 0x00008b0000047ab9 */ /* 0x000fe40000000800 */
[----:B------:R-:W-:Y:S02]  /*2cfa0*/  VIADD R0, R9, 0x24 ;  /* 0x0000002409007836 */ /* 0x000fe40000000000 */
[C---:B--2---:R-:W-:Y:S01]  /*2cfb0*/  IMAD.WIDE R6, R23.reuse, 0x4, R14 ;  /* 0x0000000417067825 */ /* 0x044fe200078e020e */
[----:B------:R1:W-:Y:S03]  /*2cfc0*/  @P4 STG.E desc[UR48][R4.64], R104 ;  /* 0x0000006804004986 */ /* 0x0003e6000c101930 */
[----:B---3--:R-:W-:Y:S01]  /*2cfd0*/  IMAD.WIDE R16, R23, 0x4, R84 ;  /* 0x0000000417107825 */ /* 0x008fe200078e0254 */
[----:B------:R-:W-:Y:S01]  /*2cfe0*/  ISETP.GE.AND P4, PT, R0, UR4, PT ;  /* 0x0000000400007c0c */ /* 0x000fe2000bf86270 */
[----:B------:R-:W-:-:S02]  /*2cff0*/  ULDC UR4, c[0x0][0x228] ;  /* 0x00008a0000047ab9 */ /* 0x000fc40000000800 */
[----:B----4-:R-:W-:Y:S01]  /*2d000*/  IMAD.WIDE R18, R23, 0x4, R86 ;  /* 0x0000000417127825 */ /* 0x010fe200078e0256 */
[----:B------:R-:W-:Y:S01]  /*2d010*/  ISETP.LT.AND P6, PT, R10, UR10, !P1 ;  /* 0x0000000a0a007c0c */ /* 0x000fe2000cfc1270 */
[----:B------:R2:W-:Y:S01]  /*2d020*/  @P3 STG.E desc[UR48][R6.64], R136 ;  /* 0x0000008806003986 */ /* 0x0005e2000c101930 */
[----:B------:R-:W-:Y:S01]  /*2d030*/  ISETP.LT.AND P3, PT, R13, UR4, !P1 ;  /* 0x000000040d007c0c */ /* 0x000fe2000cf61270 */
[----:B------:R-:W-:Y:S01]  /*2d040*/  ULDC UR4, c[0x0][0x228] ;  /* 0x00008a0000047ab9 */ /* 0x000fe20000000800 */
[----:B------:R-:W-:Y:S01]  /*2d050*/  IADD3 R25, R23, UR26, RZ ;  /* 0x0000001a17197c10 */ /* 0x000fe2000fffe0ff */
[----:B------:R3:W-:Y:S01]  /*2d060*/  @P5 STG.E desc[UR48][R16.64], R188 ;  /* 0x000000bc10005986 */ /* 0x0007e2000c101930 */
[----:B------:R-:W-:Y:S01]  /*2d070*/  ULDC UR6, c[0x0][0x228] ;  /* 0x00008a0000067ab9 */ /* 0x000fe20000000800 */
[----:B------:R-:W-:Y:S01]  /*2d080*/  VIADD R0, R9, 0x25 ;  /* 0x0000002509007836 */ /* 0x000fe20000000000 */
[----:B------:R-:W-:Y:S01]  /*2d090*/  ULDC UR8, c[0x0][0x228] ;  /* 0x00008a0000087ab9 */ /* 0x000fe20000000800 */
[----:B------:R4:W-:Y:S01]  /*2d0a0*/  @P2 STG.E desc[UR48][R18.64], R196 ;  /* 0x000000c412002986 */ /* 0x0009e2000c101930 */
[----:B------:R-:W-:Y:S01]  /*2d0b0*/  ISETP.LT.AND P2, PT, R12, UR4, !P1 ;  /* 0x000000040c007c0c */ /* 0x000fe2000cf41270 */
[----:B------:R-:W-:Y:S01]  /*2d0c0*/  IMAD.WIDE R20, R25, 0x4, R2 ;  /* 0x0000000419147825 */ /* 0x000fe200078e0202 */
[----:B------:R-:W-:Y:S01]  /*2d0d0*/  ISETP.LT.AND P1, PT, R11, UR6, !P1 ;  /* 0x000000060b007c0c */ /* 0x000fe2000cf21270 */
[----:B------:R-:W-:-:S02]  /*2d0e0*/  ULDC UR10, c[0x0][0x228] ;  /* 0x00008a00000a7ab9 */ /* 0x000fc40000000800 */
[C---:B-1----:R-:W-:Y:S01]  /*2d0f0*/  IMAD.WIDE R4, R25.reuse, 0x4, R14 ;  /* 0x0000000419047825 */ /* 0x042fe200078e020e */
[----:B------:R1:W-:Y:S01]  /*2d100*/  @P6 STG.E desc[UR48][R20.64], R157 ;  /* 0x0000009d14006986 */ /* 0x0003e2000c101930 */
[----:B------:R-:W-:Y:S01]  /*2d110*/  ISETP.LT.AND P5, PT, R10, UR8, !P0 ;  /* 0x000000080a007c0c */ /* 0x000fe2000c7a1270 */
[----:B------:R-:W-:Y:S01]  /*2d120*/  ULDC UR4, c[0x0][0x22c] ;  /* 0x00008b0000047ab9 */ /* 0x000fe20000000800 */
[----:B--2---:R-:W-:Y:S01]  /*2d130*/  IMAD.WIDE R6, R25, 0x4, R84 ;  /* 0x0000000419067825 */ /* 0x004fe200078e0254 */
[----:B------:R-:W-:Y:S01]  /*2d140*/  ISETP.LT.AND P6, PT, R13, UR10, !P0 ;  /* 0x0000000a0d007c0c */ /* 0x000fe2000c7c1270 */
[----:B------:R2:W-:Y:S02]  /*2d150*/  @P3 STG.E desc[UR48][R4.64], R69 ;  /* 0x0000004504003986 */ /* 0x0005e4000c101930 */
[C---:B---3--:R-:W-:Y:S01]  /*2d160*/  IMAD.WIDE R16, R25.reuse, 0x4, R86 ;  /* 0x0000000419107825 */ /* 0x048fe200078e0256 */
[----:B------:R-:W-:Y:S01]  /*2d170*/  IADD3 R23, R25, UR26, RZ ;  /* 0x0000001a19177c10 */ /* 0x000fe2000fffe0ff */
[----:B------:R3:W-:Y:S01]  /*2d180*/  @P2 STG.E desc[UR48][R6.64], R193 ;  /* 0x000000c106002986 */ /* 0x0007e2000c101930 */
[----:B------:R-:W-:Y:S01]  /*2d190*/  ISETP.GE.AND P3, PT, R0, UR4, PT ;  /* 0x0000000400007c0c */ /* 0x000fe2000bf66270 */
[----:B------:R-:W-:Y:S01]  /*2d1a0*/  ULDC UR4, c[0x0][0x228] ;  /* 0x00008a0000047ab9 */ /* 0x000fe20000000800 */
[----:B------:R-:W-:Y:S01]  /*2d1b0*/  ULDC UR6, c[0x0][0x228] ;  /* 0x00008a0000067ab9 */ /* 0x000fe20000000800 */
[----:B------:R3:W-:Y:S01]  /*2d1c0*/  @P1 STG.E desc[UR48][R16.64], R37 ;  /* 0x0000002510001986 */ /* 0x0007e2000c101930 */
[----:B------:R-:W-:Y:S01]  /*2d1d0*/  ISETP.LT.AND P1, PT, R12, UR4, !P0 ;  /* 0x000000040c007c0c */ /* 0x000fe2000c721270 */
[----:B------:R-:W-:Y:S01]  /*2d1e0*/  ULDC UR4, c[0x0][0x228] ;  /* 0x00008a0000047ab9 */ /* 0x000fe20000000800 */
[----:B----4-:R-:W-:Y:S01]  /*2d1f0*/  IMAD.WIDE R18, R23, 0x4, R2 ;  /* 0x0000000417127825 */ /* 0x010fe200078e0202 */
[----:B------:R-:W-:Y:S01]  /*2d200*/  ISETP.LT.AND P0, PT, R11, UR4, !P0 ;  /* 0x000000040b007c0c */ /* 0x000fe2000c701270 */
[----:B------:R-:W-:Y:S01]  /*2d210*/  ULDC UR8, c[0x0][0x228] ;  /* 0x00008a0000087ab9 */ /* 0x000fe20000000800 */
[----:B------:R-:W-:Y:S01]  /*2d220*/  ULDC UR10, c[0x0][0x228] ;  /* 0x00008a00000a7ab9 */ /* 0x000fe20000000800 */
[----:B-1----:R-:W-:Y:S01]  /*2d230*/  IMAD.WIDE R20, R23, 0x4, R14 ;  /* 0x0000000417147825 */ /* 0x002fe200078e020e */
[----:B------:R1:W-:Y:S01]  /*2d240*/  @P5 STG.E desc[UR48][R18.64], R105 ;  /* 0x0000006912005986 */ /* 0x0003e2000c101930 */
[----:B------:R-:W-:Y:S01]  /*2d250*/  ISETP.LT.AND P5, PT, R13, UR8, !P4 ;  /* 0x000000080d007c0c */ /* 0x000fe2000e7a1270 */
[----:B------:R-:W-:Y:S01]  /*2d260*/  ULDC UR4, c[0x0][0x22c] ;  /* 0x00008b0000047ab9 */ /* 0x000fe20000000800 */
[----:B--2---:R-:W-:Y:S01]  /*2d270*/  IMAD.WIDE R4, R23, 0x4, R84 ;  /* 0x0000000417047825 */ /* 0x004fe200078e0254 */
[----:B------:R2:W-:Y:S01]  /*2d280*/  @P6 STG.E desc[UR48][R20.64], R137 ;  /* 0x0000008914006986 */ /* 0x0005e2000c101930 */
[----:B------:R-:W-:Y:S01]  /*2d290*/  ISETP.LT.AND P6, PT, R10, UR6, !P4 ;  /* 0x000000060a007c0c */ /* 0x000fe2000e7c1270 */
[----:B------:R-:W-:Y:S01]  /*2d2a0*/  ULDC UR6, c[0x0][0x228] ;  /* 0x00008a0000067ab9 */ /* 0x000fe20000000800 */
[----:B------:R-:W-:Y:S01]  /*2d2b0*/  IADD3 R0, R9, 0x26, RZ ;  /* 0x0000002609007810 */ /* 0x000fe20007ffe0ff */
[C---:B---3--:R-:W-:Y:S01]  /*2d2c0*/  IMAD.WIDE R6, R23.reuse, 0x4, R86 ;  /* 0x0000000417067825 */ /* 0x048fe200078e0256 */
[----:B------:R-:W-:Y:S01]  /*2d2d0*/  ISETP.LT.AND P2, PT, R12, UR10, !P4 ;  /* 0x0000000a0c007c0c */ /* 0x000fe2000e741270 */
[----:B------:R3:W-:Y:S01]  /*2d2e0*/  @P1 STG.E desc[UR48][R4.64], R189 ;  /* 0x000000bd04001986 */ /* 0x0007e2000c101930 */
[----:B------:R-:W-:Y:S01]  /*2d2f0*/  ISETP.GE.AND P1, PT, R0, UR4, PT ;  /* 0x0000000400007c0c */ /* 0x000fe2000bf26270 */
[----:B------:R-:W-:Y:S01]  /*2d300*/  VIADD R25, R23, UR26 ;  /* 0x0000001a17197c36 */ /* 0x000fe20008000000 */
[----:B------:R-:W-:Y:S01]  /*2d310*/  ULDC UR4, c[0x0][0x228] ;  /* 0x00008a0000047ab9 */ /* 0x000fe20000000800 */
[----:B------:R-:W-:Y:S01]  /*2d320*/  @P0 STG.E desc[UR48][R6.64], R197 ;  /* 0x000000c506000986 */ /* 0x000fe2000c101930 */
[----:B------:R-:W-:Y:S01]  /*2d330*/  ISETP.LT.AND P0, PT, R11, UR4, !P4 ;  /* 0x000000040b007c0c */ /* 0x000fe2000e701270 */
[C---:B------:R-:W-:Y:S01]  /*2d340*/  IMAD.WIDE R16, R25.reuse, 0x4, R2 ;  /* 0x0000000419107825 */ /* 0x040fe200078e0202 */
[----:B------:R-:W-:Y:S01]  /*2d350*/  ULDC UR8, c[0x0][0x228] ;  /* 0x00008a0000087ab9 */ /* 0x000fe20000000800 */
[----:B------:R-:W-:Y:S01]  /*2d360*/  ULDC UR10, c[0x0][0x228] ;  /* 0x00008a00000a7ab9 */ /* 0x000fe20000000800 */
[----:B------:R-:W-:Y:S01]  /*2d370*/  ULDC UR4, c[0x0][0x22c] ;  /* 0x00008b0000047ab9 */ /* 0x000fe20000000800 */
[C---:B-1----:R-:W-:Y:S01]  /*2d380*/  IMAD.WIDE R18, R25.reuse, 0x4, R14 ;  /* 0x0000000419127825 */ /* 0x042fe200078e020e */
[----:B------:R-:W-:Y:S03]  /*2d390*/  @P6 STG.E desc[UR48][R16.64], R158 ;  /* 0x0000009e10006986 */ /* 0x000fe6000c101930 */
[----:B--2---:R-:W-:Y:S01]  /*2d3a0*/  IMAD.WIDE R20, R25, 0x4, R84 ;  /* 0x0000000419147825 */ /* 0x004fe200078e0254 */
[----:B------:R-:W-:Y:S03]  /*2d3b0*/  @P5 STG.E desc[UR48][R18.64], R70 ;  /* 0x0000004612005986 */ /* 0x000fe6000c101930 */
[----:B------:R-:W-:Y:S01]  /*2d3c0*/  VIADD R0, R9, 0x27 ;  /* 0x0000002709007836 */ /* 0x000fe20000000000 */
[----:B------:R-:W-:Y:S01]  /*2d3d0*/  ISETP.LT.AND P4, PT, R10, UR6, !P3 ;  /* 0x000000060a007c0c */ /* 0x000fe2000df81270 */
[----:B------:R1:W-:Y:S01]  /*2d3e0*/  @P2 STG.E desc[UR48][R20.64], R194 ;  /* 0x000000c214002986 */ /* 0x0003e2000c101930 */
[----:B------:R-:W-:Y:S01]  /*2d3f0*/  ISETP.LT.AND P5, PT, R13, UR8, !P3 ;  /* 0x000000080d007c0c */ /* 0x000fe2000dfa1270 */
[----:B---3--:R-:W-:Y:S01]  /*2d400*/  IMAD.WIDE R4, R25, 0x4, R86 ;  /* 0x0000000419047825 */ /* 0x008fe200078e0256 */
        /* <DEDUP_REMOVED lines=71> */
[----:B------:R1:W-:Y:S01]  /*2d880*/  @P6 STG.E desc[UR48][R20.64], R168 ;  /* 0x000000a814006986 */ /* 0x0003e2000c101930 */
[----:B------:R-:W-:Y:S01]  /*2d890*/  ISETP.LT.AND P5, PT, R10, UR8, !P3 ;  /* 0x000000080a007c0c */ /* 0x000fe2000dfa1270 */
[----:B------:R-:W-:Y:S01]  /*2d8a0*/  ULDC UR6, c[0x0][0x228] ;  /* 0x00008a0000067ab9 */ /* 0x000fe20000000800 */
        /* <DEDUP_REMOVED lines=13> */
[----:B------:R-:W-:Y:S01]  /*2d980*/  ULDC UR4, c[0x0][0x228] ;  /* 0x00008a0000047ab9 */ /* 0x000fe20000000800 */
[----:B-1----:R-:W-:Y:S01]  /*2d990*/  IMAD.WIDE R20, R23, 0x4, R14 ;  /* 0x0000000417147825 */ /* 0x002fe200078e020e */
[----:B------:R-:W-:Y:S01]  /*2d9a0*/  ISETP.LT.AND P3, PT, R11, UR4, !P3 ;  /* 0x000000040b007c0c */ /* 0x000fe2000df61270 */
[----:B------:R1:W-:Y:S01]  /*2d9b0*/  @P5 STG.E desc[UR48][R18.64], R140 ;  /* 0x0000008c12005986 */ /* 0x0003e2000c101930 */
[----:B------:R-:W-:Y:S01]  /*2d9c0*/  ULDC UR10, c[0x0][0x228] ;  /* 0x00008a00000a7ab9 */ /* 0x000fe20000000800 */
[----:B--2---:R-:W-:Y:S01]  /*2d9d0*/  IMAD.WIDE R4, R23, 0x4, R84 ;  /* 0x0000000417047825 */ /* 0x004fe200078e0254 */
[----:B------:R-:W-:Y:S01]  /*2d9e0*/  IADD3 R0, R9, 0x2c, RZ ;  /* 0x0000002c09007810 */ /* 0x000fe20007ffe0ff */
[----:B------:R2:W-:Y:S01]  /*2d9f0*/  @P6 STG.E desc[UR48][R20.64], R108 ;  /* 0x0000006c14006986 */ /* 0x0005e2000c101930 */
[----:B------:R-:W-:Y:S01]  /*2da00*/  ISETP.LT.AND P6, PT, R10, UR6, !P4 ;  /* 0x000000060a007c0c */ /* 0x000fe2000e7c1270 */
[----:B---3--:R-:W-:Y:S01]  /*2da10*/  IMAD.WIDE R6, R23, 0x4, R86 ;  /* 0x0000000417067825 */ /* 0x008fe200078e0256 */
[----:B------:R-:W-:Y:S01]  /*2da20*/  ISETP.LT.AND P5, PT, R13, UR8, !P4 ;  /* 0x000000080d007c0c */ /* 0x000fe2000e7a1270 */
[----:B------:R-:W-:Y:S01]  /*2da30*/  ULDC UR4, c[0x0][0x22c] ;  /* 0x00008b0000047ab9 */ /* 0x000fe20000000800 */
[----:B------:R-:W-:Y:S01]  /*2da40*/  ISETP.LT.AND P1, PT, R12, UR10, !P4 ;  /* 0x0000000a0c007c0c */ /* 0x000fe2000e721270 */
[----:B------:R-:W-:Y:S01]  /*2da50*/  VIADD R25, R23, UR26 ;  /* 0x0000001a17197c36 */ /* 0x000fe20008000000 */
[----:B------:R3:W-:Y:S01]  /*2da60*/  @P0 STG.E desc[UR48][R4.64], R200 ;  /* 0x000000c804000986 */ /* 0x0007e2000c101930 */
[----:B------:R-:W-:Y:S01]  /*2da70*/  ISETP.GE.AND P0, PT, R0, UR4, PT ;  /* 0x0000000400007c0c */ /* 0x000fe2000bf06270 */
[----:B------:R-:W-:Y:S01]  /*2da80*/  ULDC UR4, c[0x0][0x228] ;  /* 0x00008a0000047ab9 */ /* 0x000fe20000000800 */
[----:B----4-:R-:W-:Y:S01]  /*2da90*/  IMAD.WIDE R16, R25, 0x4, R2 ;  /* 0x0000000419107825 */ /* 0x010fe200078e0202 */
[----:B------:R4:W-:Y:S01]  /*2daa0*/  @P3 STG.E desc[UR48][R6.64], R204 ;  /* 0x000000cc06003986 */ /* 0x0009e2000c101930 */
[----:B------:R-:W-:Y:S01]  /*2dab0*/  ISETP.LT.AND P3, PT, R11, UR4, !P4 ;  /* 0x000000040b007c0c */ /* 0x000fe2000e761270 */
[----:B------:R-:W-:Y:S01]  /*2dac0*/  ULDC UR6, c[0x0][0x228] ;  /* 0x00008a0000067ab9 */ /* 0x000fe20000000800 */
[C---:B-1----:R-:W-:Y:S01]  /*2dad0*/  IMAD.WIDE R18, R25.reuse, 0x4, R14 ;  /* 0x0000000419127825 */ /* 0x042fe200078e020e */
[----:B------:R1:W-:Y:S01]  /*2dae0*/  @P6 STG.E desc[UR48][R16.64], R169 ;  /* 0x000000a910006986 */ /* 0x0003e2000c101930 */
[----:B------:R-:W-:Y:S01]  /*2daf0*/  ULDC UR8, c[0x0][0x228] ;  /* 0x00008a0000087ab9 */ /* 0x000fe20000000800 */
[----:B------:R-:W-:Y:S01]  /*2db00*/  ULDC UR10, c[0x0][0x228] ;  /* 0x00008a00000a7ab9 */ /* 0x000fe20000000800 */
[----:B--2---:R-:W-:Y:S01]  /*2db10*/  IMAD.WIDE R20, R25, 0x4, R84 ;  /* 0x0000000419147825 */ /* 0x004fe200078e0254 */
[----:B------:R-:W-:-:S03]  /*2db20*/  ISETP.LT.AND P6, PT, R10, UR6, !P2 ;  /* 0x000000060a007c0c */ /* 0x000fc6000d7c1270 */
[----:B------:R-:W-:Y:S01]  /*2db30*/  VIADD R0, R9, 0x2d ;  /* 0x0000002d09007836 */ /* 0x000fe20000000000 */
[----:B------:R2:W-:Y:S01]  /*2db40*/  @P5 STG.E desc[UR48][R18.64], R73 ;  /* 0x0000004912005986 */ /* 0x0005e2000c101930 */
[----:B------:R-:W-:Y:S01]  /*2db50*/  ULDC UR4, c[0x0][0x22c] ;  /* 0x00008b0000047ab9 */ /* 0x000fe20000000800 */
[----:B------:R-:W-:Y:S01]  /*2db60*/  ISETP.LT.AND P4, PT, R13, UR8, !P2 ;  /* 0x000000080d007c0c */ /* 0x000fe2000d781270 */
[C---:B---3--:R-:W-:Y:S01]  /*2db70*/  IMAD.WIDE R4, R25.reuse, 0x4, R86 ;  /* 0x0000000419047825 */ /* 0x048fe200078e0256 */
[----:B------:R-:W-:Y:S01]  /*2db80*/  @P1 STG.E desc[UR48][R20.64], R217 ;  /* 0x000000d914001986 */ /* 0x000fe2000c101930 */
[----:B------:R-:W-:Y:S01]  /*2db90*/  ISETP.LT.AND P5, PT, R12, UR10, !P2 ;  /* 0x0000000a0c007c0c */ /* 0x000fe2000d7a1270 */
[----:B------:R-:W-:Y:S01]  /*2dba0*/  ULDC UR6, c[0x0][0x228] ;  /* 0x00008a0000067ab9 */ /* 0x000fe20000000800 */
[----:B------:R-:W-:Y:S01]  /*2dbb0*/  IADD3 R25, R25, UR26, RZ ;  /* 0x0000001a19197c10 */ /* 0x000fe2000fffe0ff */
[----:B------:R-:W-:Y:S01]  /*2dbc0*/  ULDC UR8, c[0x0][0x228] ;  /* 0x00008a0000087ab9 */ /* 0x000fe20000000800 */
[----:B------:R-:W-:Y:S01]  /*2dbd0*/  ISETP.GE.AND P1, PT, R0, UR4, PT ;  /* 0x0000000400007c0c */ /* 0x000fe2000bf26270 */
[----:B------:R-:W-:Y:S01]  /*2dbe0*/  VIADD R0, R9, 0x2e ;  /* 0x0000002e09007836 */ /* 0x000fe20000000000 */
[----:B------:R-:W-:Y:S01]  /*2dbf0*/  ULDC UR4, c[0x0][0x22c] ;  /* 0x00008b0000047ab9 */ /* 0x000fe20000000800 */
[----:B------:R3:W-:Y:S01]  /*2dc00*/  @P3 STG.E desc[UR48][R4.64], R41 ;  /* 0x0000002904003986 */ /* 0x0007e2000c101930 */
[C---:B----4-:R-:W-:Y:S01]  /*2dc10*/  IMAD.WIDE R6, R25.reuse, 0x4, R2 ;  /* 0x0000000419067825 */ /* 0x050fe200078e0202 */
[----:B------:R-:W-:Y:S01]  /*2dc20*/  ULDC UR10, c[0x0][0x228] ;  /* 0x00008a00000a7ab9 */ /* 0x000fe20000000800 */
[----:B------:R-:W-:Y:S01]  /*2dc30*/  ISETP.GE.AND P3, PT, R0, UR4, PT ;  /* 0x0000000400007c0c */ /* 0x000fe2000bf66270 */
[----:B------:R-:W-:Y:S01]  /*2dc40*/  ULDC UR4, c[0x0][0x228] ;  /* 0x00008a0000047ab9 */ /* 0x000fe20000000800 */
[----:B-1----:R-:W-:Y:S01]  /*2dc50*/  IMAD.WIDE R16, R25, 0x4, R14 ;  /* 0x0000000419107825 */ /* 0x002fe200078e020e */
[----:B------:R-:W-:Y:S01]  /*2dc60*/  ISETP.LT.AND P2, PT, R11, UR4, !P2 ;  /* 0x000000040b007c0c */ /* 0x000fe2000d741270 */
[----:B------:R1:W-:Y:S01]  /*2dc70*/  @P6 STG.E desc[UR48][R6.64], R141 ;  /* 0x0000008d06006986 */ /* 0x0003e2000c101930 */
[----:B------:R-:W-:Y:S01]  /*2dc80*/  ULDC UR4, c[0x0][0x228] ;  /* 0x00008a0000047ab9 */ /* 0x000fe20000000800 */
[----:B--2---:R-:W-:-:S02]  /*2dc90*/  IMAD.WIDE R18, R25, 0x4, R84 ;  /* 0x0000000419127825 */ /* 0x004fc400078e0254 */
[----:B------:R2:W-:Y:S01]  /*2dca0*/  @P4 STG.E desc[UR48][R16.64], R109 ;  /* 0x0000006d10004986 */ /* 0x0005e2000c101930 */
[----:B------:R-:W-:Y:S01]  /*2dcb0*/  ISETP.LT.AND P4, PT, R10, UR4, !P0 ;  /* 0x000000040a007c0c */ /* 0x000fe2000c781270 */
[----:B---3--:R-:W-:Y:S01]  /*2dcc0*/  IMAD.WIDE R4, R25, 0x4, R86 ;  /* 0x0000000419047825 */ /* 0x008fe200078e0256 */
[----:B------:R-:W-:Y:S01]  /*2dcd0*/  ISETP.LT.AND P6, PT, R13, UR6, !P0 ;  /* 0x000000060d007c0c */ /* 0x000fe2000c7c1270 */
[----:B------:R3:W-:Y:S01]  /*2dce0*/  @P5 STG.E desc[UR48][R18.64], R201 ;  /* 0x000000c912005986 */ /* 0x0007e2000c101930 */
[----:B------:R-:W-:Y:S01]  /*2dcf0*/  ISETP.LT.AND P5, PT, R12, UR8, !P0 ;  /* 0x000000080c007c0c */ /* 0x000fe2000c7a1270 */
[----:B------:R-:W-:Y:S01]  /*2dd00*/  VIADD R0, R9, 0x2f ;  /* 0x0000002f09007836 */ /* 0x000fe20000000000 */
[----:B------:R-:W-:Y:S01]  /*2dd10*/  IADD3 R25, R25, UR26, RZ ;  /* 0x0000001a19197c10 */ /* 0x000fe2000fffe0ff */
[----:B------:R-:W-:Y:S01]  /*2dd20*/  ULDC UR4, c[0x0][0x22c] ;  /* 0x00008b0000047ab9 */ /* 0x000fe20000000800 */
[----:B------:R-:W-:Y:S01]  /*2dd30*/  ISETP.LT.AND P0, PT, R11, UR10, !P0 ;  /* 0x0000000a0b007c0c */ /* 0x000fe2000c701270 */
[----:B------:R4:W-:Y:S01]  /*2dd40*/  @P2 STG.E desc[UR48][R4.64], R205 ;  /* 0x000000cd04002986 */ /* 0x0009e2000c101930 */
[----:B------:R-:W-:Y:S01]  /*2dd50*/  ULDC UR6, c[0x0][0x228] ;  /* 0x00008a0000067ab9 */ /* 0x000fe20000000800 */
[----:B-1----:R-:W-:Y:S01]  /*2dd60*/  IMAD.WIDE R6, R25, 0x4, R2 ;  /* 0x0000000419067825 */ /* 0x002fe200078e0202 */
[----:B------:R-:W-:-:S03]  /*2dd70*/  ULDC UR8, c[0x0][0x228] ;  /* 0x00008a0000087ab9 */ /* 0x000fc60000000800 */
[----:B--2---:R-:W-:Y:S01]  /*2dd80*/  IMAD.WIDE R16, R25, 0x4, R14 ;  /* 0x0000000419107825 */ /* 0x004fe200078e020e */
[----:B------:R-:W-:-:S03]  /*2dd90*/  ISETP.GE.AND P2, PT, R0, UR4, PT ;  /* 0x0000000400007c0c */ /* 0x000fc6000bf46270 */
[C---:B---3--:R-:W-:Y:S01]  /*2dda0*/  IMAD.WIDE R18, R25.reuse, 0x4, R84 ;  /* 0x0000000419127825 */ /* 0x048fe200078e0254 */
        /* <DEDUP_REMOVED lines=10> */
[----:B------:R-:W-:Y:S01]  /*2de50*/  VIADD R25, R25, UR26 ;  /* 0x0000001a19197c36 */ /* 0x000fe20008000000 */
[----:B------:R-:W-:Y:S01]  /*2de60*/  ISETP.LT.AND P4, PT, R12, UR6, !P1 ;  /* 0x000000060c007c0c */ /* 0x000fe2000cf81270 */
[----:B------:R-:W-:Y:S01]  /*2de70*/  ULDC UR4, c[0x0][0x22c] ;  /* 0x00008b0000047ab9 */ /* 0x000fe20000000800 */
[----:B------:R-:W-:Y:S01]  /*2de80*/  ISETP.LT.AND P1, PT, R11, UR8, !P1 ;  /* 0x000000080b007c0c */ /* 0x000fe2000cf21270 */
[----:B----4-:R-:W-:Y:S01]  /*2de90*/  IMAD.WIDE R4, R25, 0x4, R2 ;  /* 0x0000000419047825 */ /* 0x010fe200078e0202 */
[----:B------:R-:W-:Y:S01]  /*2dea0*/  ISETP.LT.AND P6, PT, R10, UR10, !P3 ;  /* 0x0000000a0a007c0c */ /* 0x000fe2000dfc1270 */
[----:B------:R-:W-:Y:S01]  /*2deb0*/  ULDC UR6, c[0x0][0x228] ;  /* 0x00008a0000067ab9 */ /* 0x000fe20000000800 */
[----:B------:R-:W-:Y:S01]  /*2dec0*/  IADD3 R0, R9, 0x30, RZ ;  /* 0x0000003009007810 */ /* 0x000fe20007ffe0ff */
[C---:B-1----:R-:W-:Y:S01]  /*2ded0*/  IMAD.WIDE R6, R25.reuse, 0x4, R14 ;  /* 0x0000000419067825 */ /* 0x042fe200078e020e */
[C---:B------:R-:W-:Y:S01]  /*2dee0*/  IADD3 R23, R25.reuse, UR26, RZ ;  /* 0x0000001a19177c10 */ /* 0x040fe2000fffe0ff */
[----:B------:R1:W-:Y:S01]  /*2def0*/  @P5 STG.E desc[UR48][R4.64], R142 ;  /* 0x0000008e04005986 */ /* 0x0003e2000c101930 */
[----:B------:R-:W-:Y:S01]  /*2df00*/  ISETP.GE.AND P5, PT, R0, UR4, PT ;  /* 0x0000000400007c0c */ /* 0x000fe2000bfa6270 */
[C---:B--2---:R-:W-:Y:S01]  /*2df10*/  IMAD.WIDE R16, R25.reuse, 0x4, R84 ;  /* 0x0000000419107825 */ /* 0x044fe200078e0254 */
[----:B------:R-:W-:Y:S01]  /*2df20*/  ULDC UR4, c[0x0][0x228] ;  /* 0x00008a0000047ab9 */ /* 0x000fe20000000800 */
[----:B------:R2:W-:Y:S02]  /*2df30*/  @P0 STG.E desc[UR48][R6.64], R110 ;  /* 0x0000006e06000986 */ /* 0x0005e4000c101930 */
[----:B---3--:R-:W-:Y:S01]  /*2df40*/  IMAD.WIDE R18, R25, 0x4, R86 ;  /* 0x0000000419127825 */ /* 0x008fe200078e0256 */
[----:B------:R-:W-:Y:S01]  /*2df50*/  ISETP.LT.AND P0, PT, R13, UR4, !P3 ;  /* 0x000000040d007c0c */ /* 0x000fe2000df01270 */
[----:B------:R3:W-:Y:S01]  /*2df60*/  @P4 STG.E desc[UR48][R16.64], R202 ;  /* 0x000000ca10004986 */ /* 0x0007e2000c101930 */
[----:B------:R-:W-:Y:S01]  /*2df70*/  ULDC UR4, c[0x0][0x228] ;  /* 0x00008a0000047ab9 */ /* 0x000fe20000000800 */
[----:B------:R-:W-:Y:S01]  /*2df80*/  IMAD.WIDE R20, R23, 0x4, R2 ;  /* 0x0000000417147825 */ /* 0x000fe200078e0202 */
[----:B------:R-:W-:Y:S01]  /*2df90*/  ULDC UR8, c[0x0][0x228] ;  /* 0x00008a0000087ab9 */ /* 0x000fe20000000800 */
[----:B------:R4:W-:Y:S01]  /*2dfa0*/  @P1 STG.E desc[UR48][R18.64], R206 ;  /* 0x000000ce12001986 */ /* 0x0009e2000c101930 */
[----:B------:R-:W-:Y:S01]  /*2dfb0*/  ISETP.LT.AND P1, PT, R12, UR4, !P3 ;  /* 0x000000040c007c0c */ /* 0x000fe2000df21270 */
[----:B------:R-:W-:Y:S01]  /*2dfc0*/  ULDC UR10, c[0x0][0x228] ;  /* 0x00008a00000a7ab9 */ /* 0x000fe20000000800 */
[----:B------:R-:W-:Y:S01]  /*2dfd0*/  ISETP.LT.AND P3, PT, R11, UR6, !P3 ;  /* 0x000000060b007c0c */ /* 0x000fe2000df61270 */
[----:B------:R4:W-:Y:S01]  /*2dfe0*/  @P6 STG.E desc[UR48][R20.64], R171 ;  /* 0x000000ab14006986 */ /* 0x0009e2000c101930 */
[----:B------:R-:W-:Y:S01]  /*2dff0*/  ISETP.LT.AND P6, PT, R10, UR8, !P2 ;  /* 0x000000080a007c0c */ /* 0x000fe2000d7c1270 */
[----:B-1----:R-:W-:Y:S01]  /*2e000*/  IMAD.WIDE R4, R23, 0x4, R14 ;  /* 0x0000000417047825 */ /* 0x002fe200078e020e */
[----:B------:R-:W-:Y:S01]  /*2e010*/  ISETP.LT.AND P4, PT, R13, UR10, !P2 ;  /* 0x0000000a0d007c0c */ /* 0x000fe2000d781270 */
[----:B------:R-:W-:Y:S01]  /*2e020*/  ULDC UR4, c[0x0][0x22c] ;  /* 0x00008b0000047ab9 */ /* 0x000fe20000000800 */
[----:B------:R-:W-:Y:S01]  /*2e030*/  IADD3 R0, R9, 0x31, RZ ;  /* 0x0000003109007810 */ /* 0x000fe20007ffe0ff */
[----:B------:R-:W-:-:S02]  /*2e040*/  VIADD R25, R23, UR26 ;  /* 0x0000001a17197c36 */ /* 0x000fc40008000000 */
[C---:B--2---:R-:W-:Y:S01]  /*2e050*/  IMAD.WIDE R6, R23.reuse, 0x4, R84 ;  /* 0x0000000417067825 */ /* 0x044fe200078e0254 */
[----:B------:R1:W-:Y:S01]  /*2e060*/  @P0 STG.E desc[UR48][R4.64], R75 ;  /* 0x0000004b04000986 */ /* 0x0003e2000c101930 */
[----:B------:R-:W-:Y:S01]  /*2e070*/  ISETP.GE.AND P0, PT, R0, UR4, PT ;  /* 0x0000000400007c0c */ /* 0x000fe2000bf06270 */
[----:B------:R-:W-:Y:S01]  /*2e080*/  ULDC UR4, c[0x0][0x228] ;  /* 0x00008a0000047ab9 */ /* 0x000fe20000000800 */
[----:B---3--:R-:W-:Y:S01]  /*2e090*/  IMAD.WIDE R16, R23, 0x4, R86 ;  /* 0x0000000417107825 */ /* 0x008fe200078e0256 */
[----:B------:R2:W-:Y:S01]  /*2e0a0*/  @P1 STG.E desc[UR48][R6.64], R219 ;  /* 0x000000db06001986 */ /* 0x0005e2000c101930 */
[----:B------:R-:W-:Y:S01]  /*2e0b0*/  ULDC UR6, c[0x0][0x228] ;  /* 0x00008a0000067ab9 */ /* 0x000fe20000000800 */
[----:B------:R-:W-:Y:S01]  /*2e0c0*/  ULDC UR8, c[0x0][0x228] ;  /* 0x00008a0000087ab9 */ /* 0x000fe20000000800 */
[----:B----4-:R-:W-:Y:S01]  /*2e0d0*/  IMAD.WIDE R18, R25, 0x4, R2 ;  /* 0x0000000419127825 */ /* 0x010fe200078e0202 */
[----:B------:R-:W-:Y:S01]  /*2e0e0*/  ISETP.LT.AND P1, PT, R12, UR4, !P2 ;  /* 0x000000040c007c0c */ /* 0x000fe2000d721270 */
[----:B------:R-:W-:-:S02]  /*2e0f0*/  ULDC UR10, c[0x0][0x228] ;  /* 0x00008a00000a7ab9 */ /* 0x000fc40000000800 */
[----:B------:R-:W-:Y:S01]  /*2e100*/  IMAD.WIDE R20, R25, 0x4, R14 ;  /* 0x0000000419147825 */ /* 0x000fe200078e020e */
[----:B------:R3:W-:Y:S01]  /*2e110*/  @P3 STG.E desc[UR48][R16.64], R43 ;  /* 0x0000002b10003986 */ /* 0x0007e2000c101930 */
[----:B------:R-:W-:Y:S01]  /*2e120*/  ULDC UR4, c[0x0][0x228] ;  /* 0x00008a0000047ab9 */ /* 0x000fe20000000800 */
[----:B------:R-:W-:Y:S02]  /*2e130*/  ISETP.LT.AND P2, PT, R11, UR6, !P2 ;  /* 0x000000060b007c0c */ /* 0x000fe4000d741270 */
[C---:B------:R-:W-:Y:S01]  /*2e140*/  IADD3 R27, R25.reuse, UR26, RZ ;  /* 0x0000001a191b7c10 */ /* 0x040fe2000fffe0ff */
[----:B------:R4:W-:Y:S01]  /*2e150*/  @P6 STG.E desc[UR48][R18.64], R143 ;  /* 0x0000008f12006986 */ /* 0x0009e2000c101930 */
[----:B------:R-:W-:Y:S01]  /*2e160*/  ISETP.LT.AND P6, PT, R10, UR4, !P5 ;  /* 0x000000040a007c0c */ /* 0x000fe2000efc1270 */
[----:B-1----:R-:W-:Y:S01]  /*2e170*/  IMAD.WIDE R4, R25, 0x4, R84 ;  /* 0x0000000419047825 */ /* 0x002fe200078e0254 */
[----:B------:R-:W-:Y:S01]  /*2e180*/  ISETP.LT.AND P3, PT, R12, UR10, !P5 ;  /* 0x0000000a0c007c0c */ /* 0x000fe2000ef61270 */
[----:B------:R1:W-:Y:S01]  /*2e190*/  @P4 STG.E desc[UR48][R20.64], R111 ;  /* 0x0000006f14004986 */ /* 0x0003e2000c101930 */
[----:B------:R-:W-:Y:S01]  /*2e1a0*/  ISETP.LT.AND P4, PT, R13, UR8, !P5 ;  /* 0x000000080d007c0c */ /* 0x000fe2000ef81270 */
[----:B--2---:R-:W-:Y:S01]  /*2e1b0*/  IMAD.WIDE R6, R25, 0x4, R86 ;  /* 0x0000000419067825 */ /* 0x004fe200078e0256 */
[----:B------:R-:W-:Y:S01]  /*2e1c0*/  ISETP.LT.AND P5, PT, R11, UR12, !P5 ;  /* 0x0000000c0b007c0c */ /* 0x000fe2000efa1270 */
[----:B------:R-:W-:Y:S01]  /*2e1d0*/  ULDC UR4, c[0x0][0x22c] ;  /* 0x00008b0000047ab9 */ /* 0x000fe20000000800 */
[----:B------:R-:W-:Y:S01]  /*2e1e0*/  ULDC UR6, c[0x0][0x228] ;  /* 0x00008a0000067ab9 */ /* 0x000fe20000000800 */
[----:B------:R-:W-:-:S02]  /*2e1f0*/  VIADD R0, R9, 0x32 ;  /* 0x0000003209007836 */ /* 0x000fc40000000000 */
[C---:B---3--:R-:W-:Y:S01]  /*2e200*/  IMAD.WIDE R16, R27.reuse, 0x4, R2 ;  /* 0x000000041b107825 */ /* 0x048fe200078e0202 */
[----:B------:R-:W-:Y:S01]  /*2e210*/  @P1 STG.E desc[UR48][R4.64], R203 ;  /* 0x000000cb04001986 */ /* 0x000fe2000c101930 */
[----:B------:R-:W-:Y:S01]  /*2e220*/  ULDC UR8, c[0x0][0x228] ;  /* 0x00008a0000087ab9 */ /* 0x000fe20000000800 */
[----:B------:R-:W-:Y:S01]  /*2e230*/  ULDC UR10, c[0x0][0x228] ;  /* 0x00008a00000a7ab9 */ /* 0x000fe20000000800 */
[C---:B----4-:R-:W-:Y:S01]  /*2e240*/  IMAD.WIDE R18, R27.reuse, 0x4, R14 ;  /* 0x000000041b127825 */ /* 0x050fe200078e020e */
[----:B------:R-:W-:Y:S03]  /*2e250*/  @P2 STG.E desc[UR48][R6.64], R207 ;  /* 0x000000cf06002986 */ /* 0x000fe6000c101930 */
[C---:B-1----:R-:W-:Y:S01]  /*2e260*/  IMAD.WIDE R20, R27.reuse, 0x4, R84 ;  /* 0x000000041b147825 */ /* 0x042fe200078e0254 */
[----:B------:R-:W-:Y:S01]  /*2e270*/  ISETP.GE.AND P1, PT, R0, UR4, PT ;  /* 0x0000000400007c0c */ /* 0x000fe2000bf26270 */
[----:B------:R-:W-:Y:S01]  /*2e280*/  @P6 STG.E desc[UR48][R16.64], R76 ;  /* 0x0000004c10006986 */ /* 0x000fe2000c101930 */
[----:B------:R-:W-:Y:S01]  /*2e290*/  ULDC UR4, c[0x0][0x228] ;  /* 0x00008a0000047ab9 */ /* 0x000fe20000000800 */
[----:B------:R-:W-:Y:S01]  /*2e2a0*/  IMAD.WIDE R22, R27, 0x4, R86 ;  /* 0x000000041b167825 */ /* 0x000fe200078e0256 */
[----:B------:R-:W-:Y:S01]  /*2e2b0*/  ULDC UR12, c[0x0][0x228] ;  /* 0x00008a00000c7ab9 */ /* 0x000fe20000000800 */
[----:B------:R1:W-:Y:S01]  /*2e2c0*/  @P4 STG.E desc[UR48][R18.64], R172 ;  /* 0x000000ac12004986 */ /* 0x0003e2000c101930 */
[----:B------:R-:W-:Y:S01]  /*2e2d0*/  ISETP.LT.AND P4, PT, R12, UR8, !P0 ;  /* 0x000000080c007c0c */ /* 0x000fe2000c781270 */
[----:B------:R-:W-:Y:S01]  /*2e2e0*/  VIADD R0, R9, 0x33 ;  /* 0x0000003309007836 */ /* 0x000fe20000000000 */
[C---:B------:R-:W-:Y:S01]  /*2e2f0*/  ISETP.LT.AND P6, PT, R10.reuse, UR12, !P1 ;  /* 0x0000000c0a007c0c */ /* 0x040fe2000cfc1270 */
[----:B------:R-:W-:Y:S01]  /*2e300*/  @P3 STG.E desc[UR48][R20.64], R224 ;  /* 0x000000e014003986 */ /* 0x000fe2000c101930 */
[----:B------:R-:W-:Y:S01]  /*2e310*/  ISETP.LT.AND P3, PT, R10, UR4, !P0 ;  /* 0x000000040a007c0c */ /* 0x000fe2000c761270 */
[----:B------:R-:W-:Y:S01]  /*2e320*/  ULDC UR4, c[0x0][0x22c] ;  /* 0x00008b0000047ab9 */ /* 0x000fe20000000800 */
[----:B------:R-:W-:Y:S01]  /*2e330*/  ULDC UR8, c[0x0][0x228] ;  /* 0x00008a0000087ab9 */ /* 0x000fe20000000800 */
[----:B------:R2:W-:Y:S01]  /*2e340*/  @P5 STG.E desc[UR48][R22.64], R44 ;  /* 0x0000002c16005986 */ /* 0x0005e2000c101930 */
[----:B------:R-:W-:Y:S01]  /*2e350*/  ISETP.LT.AND P5, PT, R13, UR6, !P0 ;  /* 0x000000060d007c0c */ /* 0x000fe2000c7a1270 */
[----:B------:R-:W-:Y:S01]  /*2e360*/  ULDC UR6, c[0x0][0x228] ;  /* 0x00008a0000067ab9 */ /* 0x000fe20000000800 */
[----:B------:R-:W-:Y:S01]  /*2e370*/  ISETP.LT.AND P0, PT, R11, UR10, !P0 ;  /* 0x0000000a0b007c0c */ /* 0x000fe2000c701270 */
[----:B------:R-:W-:Y:S01]  /*2e380*/  ULDC UR10, c[0x0][0x228] ;  /* 0x00008a00000a7ab9 */ /* 0x000fe20000000800 */
[----:B-1----:R-:W-:-:S05]  /*2e390*/  IADD3 R19, R27, UR26, RZ ;  /* 0x0000001a1b137c10 */ /* 0x002fca000fffe0ff */
[----:B------:R-:W-:-:S04]  /*2e3a0*/  IMAD.WIDE R4, R19, 0x4, R2 ;  /* 0x0000000413047825 */ /* 0x000fc800078e0202 */
[----:B------:R-:W-:Y:S01]  /*2e3b0*/  IMAD.WIDE R6, R19, 0x4, R14 ;  /* 0x0000000413067825 */ /* 0x000fe200078e020e */
[----:B------:R-:W-:-:S03]  /*2e3c0*/  ISETP.GE.AND P2, PT, R0, UR4, PT ;  /* 0x0000000400007c0c */ /* 0x000fc6000bf46270 */
[C---:B------:R-:W-:Y:S01]  /*2e3d0*/  IMAD.WIDE R16, R19.reuse, 0x4, R84 ;  /* 0x0000000413107825 */ /* 0x040fe200078e0254 */
[----:B------:R1:W-:Y:S01]  /*2e3e0*/  @P3 STG.E desc[UR48][R4.64], R144 ;  /* 0x0000009004003986 */ /* 0x0003e2000c101930 */
[----:B------:R-:W-:Y:S02]  /*2e3f0*/  ULDC UR4, c[0x0][0x228] ;  /* 0x00008a0000047ab9 */ /* 0x000fe40000000800 */
[C---:B--2---:R-:W-:Y:S02]  /*2e400*/  VIADD R23, R19.reuse, UR26 ;  /* 0x0000001a13177c36 */ /* 0x044fe40008000000 */
[----:B------:R-:W-:Y:S01]  /*2e410*/  IMAD.WIDE R18, R19, 0x4, R86 ;  /* 0x0000000413127825 */ /* 0x000fe200078e0256 */
[----:B------:R2:W-:Y:S01]  /*2e420*/  @P5 STG.E desc[UR48][R6.64], R112 ;  /* 0x0000007006005986 */ /* 0x0005e2000c101930 */
[----:B------:R-:W-:Y:S01]  /*2e430*/  ISETP.LT.AND P3, PT, R12, UR6, !P1 ;  /* 0x000000060c007c0c */ /* 0x000fe2000cf61270 */
[----:B------:R-:W-:Y:S01]  /*2e440*/  ULDC UR6, c[0x0][0x228] ;  /* 0x00008a0000067ab9 */ /* 0x000fe20000000800 */
[----:B------:R-:W-:Y:S01]  /*2e450*/  IMAD.WIDE R20, R23, 0x4, R2 ;  /* 0x0000000417147825 */ /* 0x000fe200078e0202 */
[----:B------:R3:W-:Y:S01]  /*2e460*/  @P4 STG.E desc[UR48][R16.64], R220 ;  /* 0x000000dc10004986 */ /* 0x0007e2000c101930 */
[----:B------:R-:W-:Y:S01]  /*2e470*/  ISETP.LT.AND P4, PT, R13, UR4, !P1 ;  /* 0x000000040d007c0c */ /* 0x000fe2000cf81270 */
[----:B------:R-:W-:-:S02]  /*2e480*/  ULDC UR4, c[0x0][0x22c] ;  /* 0x00008b0000047ab9 */ /* 0x000fc40000000800 */
[----:B------:R4:W-:Y:S01]  /*2e490*/  @P0 STG.E desc[UR48][R18.64], R208 ;  /* 0x000000d012000986 */ /* 0x0009e2000c101930 */
[----:B------:R-:W-:Y:S01]  /*2e4a0*/  ISETP.LT.AND P0, PT, R11, UR8, !P1 ;  /* 0x000000080b007c0c */ /* 0x000fe2000cf01270 */
[----:B-1----:R-:W-:Y:S01]  /*2e4b0*/  IMAD.WIDE R4, R23, 0x4, R14 ;  /* 0x0000000417047825 */ /* 0x002fe200078e020e */
[----:B------:R-:W-:Y:S01]  /*2e4c0*/  ISETP.LT.AND P5, PT, R13, UR6, !P2 ;  /* 0x000000060d007c0c */ /* 0x000fe2000d7a1270 */
[----:B------:R1:W-:Y:S01]  /*2e4d0*/  @P6 STG.E desc[UR48][R20.64], R77 ;  /* 0x0000004d14006986 */ /* 0x0003e2000c101930 */
[----:B------:R-:W-:Y:S01]  /*2e4e0*/  ISETP.LT.AND P6, PT, R10, UR10, !P2 ;  /* 0x0000000a0a007c0c */ /* 0x000fe2000d7c1270 */
[----:B--2---:R-:W-:Y:S01]  /*2e4f0*/  IMAD.WIDE R6, R23, 0x4, R84 ;  /* 0x0000000417067825 */ /* 0x004fe200078e0254 */
[----:B------:R-:W-:Y:S01]  /*2e500*/  IADD3 R0, R9, 0x34, RZ ;  /* 0x0000003409007810 */ /* 0x000fe20007ffe0ff */
[----:B------:R-:W-:Y:S01]  /*2e510*/  ULDC UR6, c[0x0][0x228] ;  /* 0x00008a0000067ab9 */ /* 0x000fe20000000800 */
[----:B------:R-:W-:Y:S01]  /*2e520*/  ULDC UR8, c[0x0][0x228] ;  /* 0x00008a0000087ab9 */ /* 0x000fe20000000800 */
[----:B------:R-:W-:-:S02]  /*2e530*/  VIADD R25, R23, UR26 ;  /* 0x0000001a17197c36 */ /* 0x000fc40008000000 */
[----:B---3--:R-:W-:Y:S01]  /*2e540*/  IMAD.WIDE R16, R23, 0x4, R86 ;  /* 0x0000000417107825 */ /* 0x008fe200078e0256 */
[----:B------:R-:W-:Y:S01]  /*2e550*/  ISETP.GE.AND P1, PT, R0, UR4, PT ;  /* 0x0000000400007c0c */ /* 0x000fe2000bf26270 */
[----:B------:R2:W-:Y:S01]  /*2e560*/  @P4 STG.E desc[UR48][R4.64], R173 ;  /* 0x000000ad04004986 */ /* 0x0005e2000c101930 */
[----:B------:R-:W-:Y:S01]  /*2e570*/  ULDC UR4, c[0x0][0x228] ;  /* 0x00008a0000047ab9 */ /* 0x000fe20000000800 */
[C---:B----4-:R-:W-:Y:S01]  /*2e580*/  IMAD.WIDE R18, R25.reuse, 0x4, R2 ;  /* 0x0000000419127825 */ /* 0x050fe200078e0202 */
[----:B------:R-:W-:Y:S01]  /*2e590*/  ULDC UR10, c[0x0][0x228] ;  /* 0x00008a00000a7ab9 */ /* 0x000fe20000000800 */
[----:B------:R3:W-:Y:S02]  /*2e5a0*/  @P3 STG.E desc[UR48][R6.64], R225 ;  /* 0x000000e106003986 */ /* 0x0007e4000c101930 */
[----:B-1----:R-:W-:Y:S02]  /*2e5b0*/  IMAD.WIDE R20, R25, 0x4, R14 ;  /* 0x0000000419147825 */ /* 0x002fe400078e020e */
[----:B------:R1:W-:Y:S01]  /*2e5c0*/  @P0 STG.E desc[UR48][R16.64], R45 ;  /* 0x0000002d10000986 */ /* 0x0003e2000c101930 */
[----:B------:R-:W-:Y:S01]  /*2e5d0*/  ISETP.LT.AND P0, PT, R12, UR4, !P2 ;  /* 0x000000040c007c0c */ /* 0x000fe2000d701270 */
[----:B------:R-:W-:Y:S01]  /*2e5e0*/  ULDC UR4, c[0x0][0x228] ;  /* 0x00008a0000047ab9 */ /* 0x000fe20000000800 */
[----:B------:R-:W-:Y:S01]  /*2e5f0*/  ISETP.LT.AND P4, PT, R10, UR6, !P1 ;  /* 0x000000060a007c0c */ /* 0x000fe2000cf81270 */
[----:B------:R4:W-:Y:S01]  /*2e600*/  @P6 STG.E desc[UR48][R18.64], R145 ;  /* 0x0000009112006986 */ /* 0x0009e2000c101930 */
[----:B------:R-:W-:-:S02]  /*2e610*/  ISETP.LT.AND P2, PT, R11, UR4, !P2 ;  /* 0x000000040b007c0c */ /* 0x000fc4000d741270 */
[----:B------:R-:W-:Y:S01]  /*2e620*/  IADD3 R0, R9, 0x35, RZ ;  /* 0x0000003509007810 */ /* 0x000fe20007ffe0ff */
[----:B------:R4:W-:Y:S01]  /*2e630*/  @P5 STG.E desc[UR48][R20.64], R113 ;  /* 0x0000007114005986 */ /* 0x0009e2000c101930 */
[----:B------:R-:W-:Y:S01]  /*2e640*/  ISETP.LT.AND P5, PT, R13, UR8, !P1 ;  /* 0x000000080d007c0c */ /* 0x000fe2000cfa1270 */
[C---:B------:R-:W-:Y:S01]  /*2e650*/  VIADD R23, R25.reuse, UR26 ;  /* 0x0000001a19177c36 */ /* 0x040fe20008000000 */
[----:B------:R-:W-:Y:S01]  /*2e660*/  ISETP.LT.AND P6, PT, R12, UR10, !P1 ;  /* 0x0000000a0c007c0c */ /* 0x000fe2000cfc1270 */
[----:B--2---:R-:W-:Y:S01]  /*2e670*/  IMAD.WIDE R4, R25, 0x4, R84 ;  /* 0x0000000419047825 */ /* 0x004fe200078e0254 */
[----:B------:R-:W-:Y:S01]  /*2e680*/  ISETP.GE.AND P3, PT, R0, UR7, PT ;  /* 0x0000000700007c0c */ /* 0x000fe2000bf66270 */
[----:B------:R-:W-:Y:S01]  /*2e690*/  ULDC UR4, c[0x0][0x228] ;  /* 0x00008a0000047ab9 */ /* 0x000fe20000000800 */
[----:B------:R-:W-:Y:S01]  /*2e6a0*/  IADD3 R0, R9, 0x36, RZ ;  /* 0x0000003609007810 */ /* 0x000fe20007ffe0ff */
[----:B---3--:R-:W-:Y:S01]  /*2e6b0*/  IMAD.WIDE R6, R25, 0x4, R86 ;  /* 0x0000000419067825 */ /* 0x008fe200078e0256 */
[----:B------:R2:W-:Y:S01]  /*2e6c0*/  @P0 STG.E desc[UR48][R4.64], R221 ;  /* 0x000000dd04000986 */ /* 0x0005e2000c101930 */
[----:B------:R-:W-:Y:S01]  /*2e6d0*/  ISETP.LT.AND P1, PT, R11, UR4, !P1 ;  /* 0x000000040b007c0c */ /* 0x000fe2000cf21270 */
[----:B------:R-:W-:Y:S01]  /*2e6e0*/  ULDC UR4, c[0x0][0x228] ;  /* 0x00008a0000047ab9 */ /* 0x000fe20000000800 */
[C---:B-1----:R-:W-:Y:S01]  /*2e6f0*/  IMAD.WIDE R16, R23.reuse, 0x4, R2 ;  /* 0x0000000417107825 */ /* 0x042fe200078e0202 */
[----:B------:R-:W-:Y:S01]  /*2e700*/  ISETP.GE.AND P0, PT, R0, UR5, PT ;  /* 0x0000000500007c0c */ /* 0x000fe2000bf06270 */
[----:B------:R-:W-:Y:S01]  /*2e710*/  ULDC UR6, c[0x0][0x228] ;  /* 0x00008a0000067ab9 */ /* 0x000fe20000000800 */
[----:B------:R-:W-:Y:S01]  /*2e720*/  ULDC UR8, c[0x0][0x228] ;  /* 0x00008a0000087ab9 */ /* 0x000fe20000000800 */
[----:B----4-:R-:W-:Y:S01]  /*2e730*/  IMAD.WIDE R18, R23, 0x4, R14 ;  /* 0x0000000417127825 */ /* 0x010fe200078e020e */
[----:B------:R-:W-:Y:S01]  /*2e740*/  @P2 STG.E desc[UR48][R6.64], R209 ;  /* 0x000000d106002986 */ /* 0x000fe2000c101930 */
[----:B------:R-:W-:-:S02]  /*2e750*/  ULDC UR5, c[0x0][0x228] ;  /* 0x00008a0000057ab9 */ /* 0x000fc40000000800 */
[----:B------:R-:W-:Y:S01]  /*2e760*/  IMAD.WIDE R20, R23, 0x4, R84 ;  /* 0x0000000417147825 */ /* 0x000fe200078e0254 */
[----:B------:R-:W-:Y:S01]  /*2e770*/  @P4 STG.E desc[UR48][R16.64], R78 ;  /* 0x0000004e10004986 */ /* 0x000fe2000c101930 */
[----:B------:R-:W-:Y:S01]  /*2e780*/  ISETP.LT.AND P2, PT, R10, UR4, !P3 ;  /* 0x000000040a007c0c */ /* 0x000fe2000df41270 */
[----:B------:R-:W-:Y:S01]  /*2e790*/  ULDC UR7, c[0x0][0x228] ;  /* 0x00008a0000077ab9 */ /* 0x000fe20000000800 */
[----:B------:R-:W-:Y:S01]  /*2e7a0*/  ISETP.LT.AND P4, PT, R13, UR5, !P3 ;  /* 0x000000050d007c0c */ /* 0x000fe2000df81270 */
[----:B------:R-:W-:Y:S01]  /*2e7b0*/  @P5 STG.E desc[UR48][R18.64], R174 ;  /* 0x000000ae12005986 */ /* 0x000fe2000c101930 */
[----:B------:R-:W-:Y:S01]  /*2e7c0*/  ISETP.LT.AND P5, PT, R12, UR6, !P3 ;  /* 0x000000060c007c0c */ /* 0x000fe2000dfa1270 */
[----:B--2---:R-:W-:Y:S01]  /*2e7d0*/  IMAD.WIDE R4, R23, 0x4, R86 ;  /* 0x0000000417047825 */ /* 0x004fe200078e0256 */
[----:B------:R-:W-:Y:S01]  /*2e7e0*/  ISETP.LT.AND P3, PT, R11, UR7, !P3 ;  /* 0x000000070b007c0c */ /* 0x000fe2000df61270 */
[----:B------:R1:W-:Y:S01]  /*2e7f0*/  @P6 STG.E desc[UR48][R20.64], R226 ;  /* 0x000000e214006986 */ /* 0x0003e2000c101930 */
[----:B------:R-:W-:Y:S01]  /*2e800*/  ULDC UR4, c[0x0][0x228] ;  /* 0x00008a0000047ab9 */ /* 0x000fe20000000800 */
[----:B------:R-:W-:Y:S01]  /*2e810*/  ULDC UR5, c[0x0][0x228] ;  /* 0x00008a0000057ab9 */ /* 0x000fe20000000800 */
[----:B------:R-:W-:Y:S01]  /*2e820*/  VIADD R0, R9, 0x37 ;  /* 0x0000003709007836 */ /* 0x000fe20000000000 */
[----:B------:R-:W-:Y:S01]  /*2e830*/  ULDC UR6, c[0x0][0x228] ;  /* 0x00008a0000067ab9 */ /* 0x000fe20000000800 */
[----:B------:R-:W-:Y:S01]  /*2e840*/  ULDC UR7, c[0x0][0x228] ;  /* 0x00008a0000077ab9 */ /* 0x000fe20000000800 */
[----:B-1----:R-:W-:Y:S01]  /*2e850*/  IADD3 R21, R23, UR26, RZ ;  /* 0x0000001a17157c10 */ /* 0x002fe2000fffe0ff */
[----:B------:R1:W-:Y:S04]  /*2e860*/  @P1 STG.E desc[UR48][R4.64], R46 ;  /* 0x0000002e04001986 */ /* 0x0003e8000c101930 */
[----:B------:R-:W-:-:S04]  /*2e870*/  IMAD.WIDE R6, R21, 0x4, R2 ;  /* 0x0000000415067825 */ /* 0x000fc800078e0202 */
[C---:B------:R-:W-:Y:S01]  /*2e880*/  IMAD.WIDE R16, R21.reuse, 0x4, R14 ;  /* 0x0000000415107825 */ /* 0x040fe200078e020e */
[----:B------:R2:W-:Y:S03]  /*2e890*/  @P2 STG.E desc[UR48][R6.64], R146 ;  /* 0x0000009206002986 */ /* 0x0005e6000c101930 */
[C---:B------:R-:W-:Y:S02]  /*2e8a0*/  VIADD R25, R21.reuse, UR26 ;  /* 0x0000001a15197c36 */ /* 0x040fe40008000000 */
[C---:B------:R-:W-:Y:S01]  /*2e8b0*/  IMAD.WIDE R18, R21.reuse, 0x4, R84 ;  /* 0x0000000415127825 */ /* 0x040fe200078e0254 */
[----:B------:R3:W-:Y:S03]  /*2e8c0*/  @P4 STG.E desc[UR48][R16.64], R114 ;  /* 0x0000007210004986 */ /* 0x0007e6000c101930 */
[----:B------:R-:W-:Y:S01]  /*2e8d0*/  IMAD.WIDE R20, R21, 0x4, R86 ;  /* 0x0000000415147825 */ /* 0x000fe200078e0256 */
[----:B------:R-:W-:Y:S01]  /*2e8e0*/  @P5 STG.E desc[UR48][R18.64], R222 ;  /* 0x000000de12005986 */ /* 0x000fe2000c101930 */
[----:B------:R-:W-:Y:S01]  /*2e8f0*/  ISETP.LT.AND P6, PT, R10, UR8, !P0 ;  /* 0x000000080a007c0c */ /* 0x000fe2000c7c1270 */
[----:B------:R-:W-:-:S02]  /*2e900*/  ULDC UR8, c[0x0][0x228] ;  /* 0x00008a0000087ab9 */ /* 0x000fc40000000800 */
[----:B------:R-:W-:Y:S01]  /*2e910*/  @P3 STG.E desc[UR48][R20.64], R210 ;  /* 0x000000d214003986 */ /* 0x000fe2000c101930 */
[----:B------:R-:W-:Y:S01]  /*2e920*/  ISETP.LT.AND P3, PT, R13, UR4, !P0 ;  /* 0x000000040d007c0c */ /* 0x000fe2000c761270 */
[C---:B------:R-:W-:Y:S01]  /*2e930*/  IMAD.WIDE R22, R25.reuse, 0x4, R2 ;  /* 0x0000000419167825 */ /* 0x040fe200078e0202 */
[----:B------:R-:W-:Y:S01]  /*2e940*/  ISETP.LT.AND P4, PT, R12, UR5, !P0 ;  /* 0x000000050c007c0c */ /* 0x000fe2000c781270 */
[----:B------:R-:W-:Y:S01]  /*2e950*/  ULDC UR4, c[0x0][0x228] ;  /* 0x00008a0000047ab9 */ /* 0x000fe20000000800 */
[----:B------:R-:W-:Y:S01]  /*2e960*/  ISETP.GE.AND P1, PT, R0, UR15, PT ;  /* 0x0000000f00007c0c */ /* 0x000fe2000bf26270 */
[----:B-1----:R-:W-:Y:S01]  /*2e970*/  IMAD.WIDE R4, R25, 0x4, R14 ;  /* 0x0000000419047825 */ /* 0x002fe200078e020e */
[----:B------:R-:W-:Y:S01]  /*2e980*/  ISETP.LT.AND P0, PT, R11, UR6, !P0 ;  /* 0x000000060b007c0c */ /* 0x000fe2000c701270 */
[----:B------:R-:W-:Y:S02]  /*2e990*/  ULDC UR5, c[0x0][0x228] ;  /* 0x00008a0000057ab9 */ /* 0x000fe40000000800 */
[----:B--2---:R-:W-:Y:S01]  /*2e9a0*/  IMAD.WIDE R6, R25, 0x4, R84 ;  /* 0x0000000419067825 */ /* 0x004fe200078e0254 */
[----:B------:R1:W-:Y:S01]  /*2e9b0*/  @P6 STG.E desc[UR48][R22.64], R79 ;  /* 0x0000004f16006986 */ /* 0x0003e2000c101930 */
[----:B------:R-:W-:Y:S01]  /*2e9c0*/  ISETP.LT.AND P5, PT, R10, UR7, !P1 ;  /* 0x000000070a007c0c */ /* 0x000fe2000cfa1270 */
[----:B------:R-:W-:Y:S01]  /*2e9d0*/  ULDC UR6, c[0x0][0x228] ;  /* 0x00008a0000067ab9 */ /* 0x000fe20000000800 */
[----:B------:R-:W-:Y:S01]  /*2e9e0*/  IADD3 R0, R9, 0x38, RZ ;  /* 0x0000003809007810 */ /* 0x000fe20007ffe0ff */
[----:B------:R-:W-:Y:S01]  /*2e9f0*/  @P3 STG.E desc[UR48][R4.64], R175 ;  /* 0x000000af04003986 */ /* 0x000fe2000c101930 */
[----:B---3--:R-:W-:Y:S01]  /*2ea00*/  IMAD.WIDE R16, R25, 0x4, R86 ;  /* 0x0000000419107825 */ /* 0x008fe200078e0256 */
[----:B------:R-:W-:Y:S01]  /*2ea10*/  ISETP.LT.AND P6, PT, R13, UR4, !P1 ;  /* 0x000000040d007c0c */ /* 0x000fe2000cfc1270 */
[----:B------:R-:W-:Y:S01]  /*2ea20*/  ULDC UR4, c[0x0][0x228] ;  /* 0x00008a0000047ab9 */ /* 0x000fe20000000800 */
[----:B------:R-:W-:Y:S01]  /*2ea30*/  @P4 STG.E desc[UR48][R6.64], R227 ;  /* 0x000000e306004986 */ /* 0x000fe2000c101930 */
[----:B------:R-:W-:Y:S01]  /*2ea40*/  IADD3 R8, R9, 0x39, RZ ;  /* 0x0000003909087810 */ /* 0x000fe20007ffe0ff */
[----:B------:R-:W-:-:S02]  /*2ea50*/  ULDC UR7, c[0x0][0x228] ;  /* 0x00008a0000077ab9 */ /* 0x000fc40000000800 */
[----:B------:R-:W2:Y:S01]  /*2ea60*/  LDS.128 R4, [R252] ;  /* 0x00000000fc047984 */ /* 0x000ea20000000c00 */
[----:B-1----:R-:W-:Y:S01]  /*2ea70*/  VIADD R23, R25, UR26 ;  /* 0x0000001a19177c36 */ /* 0x002fe20008000000 */
[----:B------:R-:W-:-:S03]  /*2ea80*/  ISETP.GE.AND P2, PT, R0, UR13, PT ;  /* 0x0000000d00007c0c */ /* 0x000fc6000bf46270 */
[----:B------:R-:W-:Y:S01]  /*2ea90*/  IMAD.WIDE R18, R23, 0x4, R2 ;  /* 0x0000000417127825 */ /* 0x000fe200078e0202 */
[----:B------:R1:W-:Y:S01]  /*2eaa0*/  @P0 STG.E desc[UR48][R16.64], R47 ;  /* 0x0000002f10000986 */ /* 0x0003e2000c101930 */
[----:B------:R-:W-:Y:S01]  /*2eab0*/  ISETP.LT.AND P3, PT, R12, UR4, !P1 ;  /* 0x000000040c007c0c */ /* 0x000fe2000cf61270 */
[----:B------:R-:W-:Y:S01]  /*2eac0*/  ULDC UR4, c[0x0][0x228] ;  /* 0x00008a0000047ab9 */ /* 0x000fe20000000800 */
[----:B------:R-:W-:Y:S01]  /*2ead0*/  ISETP.LT.AND P0, PT, R11, UR5, !P1 ;  /* 0x000000050b007c0c */ /* 0x000fe2000cf01270 */
[----:B------:R3:W-:Y:S01]  /*2eae0*/  @P5 STG.E desc[UR48][R18.64], R147 ;  /* 0x0000009312005986 */ /* 0x0007e2000c101930 */
[----:B------:R-:W-:Y:S01]  /*2eaf0*/  ISETP.LT.AND P4, PT, R10, UR6, !P2 ;  /* 0x000000060a007c0c */ /* 0x000fe2000d781270 */
[----:B------:R-:W-:Y:S01]  /*2eb00*/  IMAD.WIDE R20, R23, 0x4, R14 ;  /* 0x0000000417147825 */ /* 0x000fe200078e020e */
[----:B------:R-:W-:Y:S01]  /*2eb10*/  ISETP.LT.AND P5, PT, R13, UR4, !P2 ;  /* 0x000000040d007c0c */ /* 0x000fe2000d7a1270 */
[----:B------:R-:W-:Y:S01]  /*2eb20*/  ULDC UR4, c[0x0][0x228] ;  /* 0x00008a0000047ab9 */ /* 0x000fe20000000800 */
[C---:B------:R-:W-:Y:S01]  /*2eb30*/  IADD3 R29, R23.reuse, UR26, RZ ;  /* 0x0000001a171d7c10 */ /* 0x040fe2000fffe0ff */
[----:B------:R-:W-:Y:S01]  /*2eb40*/  ULDC UR5, c[0x0][0x228] ;  /* 0x00008a0000057ab9 */ /* 0x000fe20000000800 */
[----:B------:R4:W-:Y:S01]  /*2eb50*/  @P6 STG.E desc[UR48][R20.64], R115 ;  /* 0x0000007314006986 */ /* 0x0009e2000c101930 */
[----:B-1----:R-:W-:Y:S01]  /*2eb60*/  IMAD.WIDE R16, R23, 0x4, R84 ;  /* 0x0000000417107825 */ /* 0x002fe200078e0254 */
[----:B------:R-:W-:Y:S01]  /*2eb70*/  ISETP.LT.AND P6, PT, R12, UR7, !P2 ;  /* 0x000000070c007c0c */ /* 0x000fe2000d7c1270 */
[----:B------:R-:W-:Y:S01]  /*2eb80*/  ULDC UR6, c[0x0][0x228] ;  /* 0x00008a0000067ab9 */ /* 0x000fe20000000800 */
[----:B------:R-:W-:Y:S01]  /*2eb90*/  ISETP.LT.AND P1, PT, R11, UR8, !P2 ;  /* 0x000000080b007c0c */ /* 0x000fe2000d721270 */
[----:B---3--:R-:W-:Y:S01]  /*2eba0*/  IMAD.WIDE R18, R23, 0x4, R86 ;  /* 0x0000000417127825 */ /* 0x008fe200078e0256 */
[----:B------:R-:W-:Y:S01]  /*2ebb0*/  ISETP.GE.AND P2, PT, R8, UR11, PT ;  /* 0x0000000b08007c0c */ /* 0x000fe2000bf46270 */
[----:B------:R1:W-:Y:S01]  /*2ebc0*/  @P3 STG.E desc[UR48][R16.64], R223 ;  /* 0x000000df10003986 */ /* 0x0003e2000c101930 */
[----:B------:R-:W-:Y:S01]  /*2ebd0*/  ULDC UR7, c[0x0][0x228] ;  /* 0x00008a0000077ab9 */ /* 0x000fe20000000800 */
[----:B------:R-:W-:-:S04]  /*2ebe0*/  IMAD.WIDE R22, R29, 0x4, R14 ;  /* 0x000000041d167825 */ /* 0x000fc800078e020e */
[----:B----4-:R-:W-:Y:S01]  /*2ebf0*/  IMAD.WIDE R20, R29, 0x4, R2 ;  /* 0x000000041d147825 */ /* 0x010fe200078e0202 */
[----:B------:R3:W-:Y:S01]  /*2ec00*/  @P0 STG.E desc[UR48][R18.64], R211 ;  /* 0x000000d312000986 */ /* 0x0007e2000c101930 */
[----:B------:R-:W-:Y:S01]  /*2ec10*/  ISETP.LT.AND P0, PT, R10, UR4, !P2 ;  /* 0x000000040a007c0c */ /* 0x000fe2000d701270 */
[----:B------:R-:W-:Y:S02]  /*2ec20*/  ULDC UR4, c[0x0][0x228] ;  /* 0x00008a0000047ab9 */ /* 0x000fe40000000800 */
[----:B------:R4:W-:Y:S01]  /*2ec30*/  @P4 STG.E desc[UR48][R20.64], R176 ;  /* 0x000000b014004986 */ /* 0x0009e2000c101930 */
[----:B------:R-:W-:Y:S01]  /*2ec40*/  ISETP.LT.AND P4, PT, R13, UR5, !P2 ;  /* 0x000000050d007c0c */ /* 0x000fe2000d781270 */
[C---:B------:R-:W-:Y:S01]  /*2ec50*/  IMAD.WIDE R24, R29.reuse, 0x4, R84 ;  /* 0x000000041d187825 */ /* 0x040fe200078e0254 */
[----:B------:R-:W-:Y:S01]  /*2ec60*/  ULDC UR5, c[0x0][0x228] ;  /* 0x00008a0000057ab9 */ /* 0x000fe20000000800 */
[----:B------:R2:W-:Y:S01]  /*2ec70*/  @P5 STG.E desc[UR48][R22.64], R80 ;  /* 0x0000005016005986 */ /* 0x0005e2000c101930 */
[----:B------:R-:W-:Y:S01]  /*2ec80*/  ISETP.LT.AND P5, PT, R12, UR6, !P2 ;  /* 0x000000060c007c0c */ /* 0x000fe2000d7a1270 */
[C---:B------:R-:W-:Y:S01]  /*2ec90*/  IMAD.WIDE R26, R29.reuse, 0x4, R86 ;  /* 0x000000041d1a7825 */ /* 0x040fe200078e0256 */
[----:B------:R-:W-:-:S03]  /*2eca0*/  IADD3 R29, R29, UR26, RZ ;  /* 0x0000001a1d1d7c10 */ /* 0x000fc6000fffe0ff */
[----:B------:R-:W-:Y:S01]  /*2ecb0*/  VIADD R0, R9, 0x3a ;  /* 0x0000003a09007836 */ /* 0x000fe20000000000 */
[----:B------:R-:W-:Y:S01]  /*2ecc0*/  ISETP.LT.AND P2, PT, R11, UR4, !P2 ;  /* 0x000000040b007c0c */ /* 0x000fe2000d741270 */
[C---:B-1----:R-:W-:Y:S01]  /*2ecd0*/  IMAD.WIDE R16, R29.reuse, 0x4, R2 ;  /* 0x000000041d107825 */ /* 0x042fe200078e0202 */
[----:B------:R-:W-:Y:S01]  /*2ece0*/  @P6 STG.E desc[UR48][R24.64], R232 ;  /* 0x000000e818006986 */ /* 0x000fe2000c101930 */
[----:B------:R-:W-:Y:S01]  /*2ecf0*/  ULDC UR4, c[0x0][0x228] ;  /* 0x00008a0000047ab9 */ /* 0x000fe20000000800 */
[----:B------:R-:W-:Y:S01]  /*2ed00*/  ULDC UR6, c[0x0][0x228] ;  /* 0x00008a0000067ab9 */ /* 0x000fe20000000800 */
[C---:B---3--:R-:W-:Y:S01]  /*2ed10*/  IMAD.WIDE R18, R29.reuse, 0x4, R14 ;  /* 0x000000041d127825 */ /* 0x048fe200078e020e */
[----:B------:R1:W-:Y:S03]  /*2ed20*/  @P1 STG.E desc[UR48][R26.64], R48 ;  /* 0x000000301a001986 */ /* 0x0003e6000c101930 */
[C---:B----4-:R-:W-:Y:S01]  /*2ed30*/  IMAD.WIDE R20, R29.reuse, 0x4, R84 ;  /* 0x000000041d147825 */ /* 0x050fe200078e0254 */
[----:B------:R-:W-:Y:S01]  /*2ed40*/  ISETP.GE.AND P3, PT, R0, UR9, PT ;  /* 0x0000000900007c0c */ /* 0x000fe2000bf66270 */
[----:B------:R3:W-:Y:S02]  /*2ed50*/  @P0 STG.E desc[UR48][R16.64], R116 ;  /* 0x0000007410000986 */ /* 0x0007e4000c101930 */
[----:B--2---:R-:W-:-:S02]  /*2ed60*/  IMAD.WIDE R22, R29, 0x4, R86 ;  /* 0x000000041d167825 */ /* 0x004fc400078e0256 */
[----:B------:R2:W-:Y:S01]  /*2ed70*/  @P4 STG.E desc[UR48][R18.64], R180 ;  /* 0x000000b412004986 */ /* 0x0005e2000c101930 */
[----:B------:R-:W-:Y:S01]  /*2ed80*/  ISETP.LT.AND P6, PT, R10, UR5, !P3 ;  /* 0x000000050a007c0c */ /* 0x000fe2000dfc1270 */
[----:B------:R-:W-:Y:S02]  /*2ed90*/  ULDC UR5, c[0x0][0x228] ;  /* 0x00008a0000057ab9 */ /* 0x000fe40000000800 */
[----:B------:R4:W-:Y:S04]  /*2eda0*/  @P5 STG.E desc[UR48][R20.64], R52 ;  /* 0x0000003414005986 */ /* 0x0009e8000c101930 */
[----:B------:R4:W-:Y:S01]  /*2edb0*/  @P2 STG.E desc[UR48][R22.64], R4 ;  /* 0x0000000416002986 */ /* 0x0009e2000c101930 */
[----:B------:R-:W-:Y:S01]  /*2edc0*/  ISETP.LT.AND P2, PT, R13, UR4, !P3 ;  /* 0x000000040d007c0c */ /* 0x000fe2000df41270 */
[----:B------:R-:W-:Y:S01]  /*2edd0*/  ULDC UR4, c[0x0][0x228] ;  /* 0x00008a0000047ab9 */ /* 0x000fe20000000800 */
[----:B------:R-:W-:Y:S01]  /*2ede0*/  VIADD R0, R9, 0x3b ;  /* 0x0000003b09007836 */ /* 0x000fe20000000000 */
[----:B------:R-:W-:Y:S01]  /*2edf0*/  ISETP.LT.AND P4, PT, R12, UR4, !P3 ;  /* 0x000000040c007c0c */ /* 0x000fe2000df81270 */
[----:B-1----:R-:W-:Y:S01]  /*2ee00*/  VIADD R27, R29, UR26 ;  /* 0x0000001a1d1b7c36 */ /* 0x002fe20008000000 */
[----:B------:R-:W-:Y:S01]  /*2ee10*/  ISETP.LT.AND P3, PT, R11, UR5, !P3 ;  /* 0x000000050b007c0c */ /* 0x000fe2000df61270 */
[----:B------:R-:W-:Y:S01]  /*2ee20*/  ULDC UR4, c[0x0][0x228] ;  /* 0x00008a0000047ab9 */ /* 0x000fe20000000800 */
[----:B------:R-:W-:Y:S01]  /*2ee30*/  ISETP.GE.AND P1, PT, R0, UR25, PT ;  /* 0x0000001900007c0c */ /* 0x000fe2000bf26270 */
[----:B------:R-:W-:Y:S01]  /*2ee40*/  IMAD.WIDE R24, R27, 0x4, R2 ;  /* 0x000000041b187825 */ /* 0x000fe200078e0202 */
[----:B------:R-:W-:Y:S01]  /*2ee50*/  IADD3 R0, R9, 0x3f, RZ ;  /* 0x0000003f09007810 */ /* 0x000fe20007ffe0ff */
[----:B------:R-:W-:-:S02]  /*2ee60*/  ULDC UR5, c[0x0][0x228] ;  /* 0x00008a0000057ab9 */ /* 0x000fc40000000800 */
[----:B---3--:R-:W-:Y:S01]  /*2ee70*/  IMAD.WIDE R16, R27, 0x4, R14 ;  /* 0x000000041b107825 */ /* 0x008fe200078e020e */
[----:B------:R-:W-:-:S03]  /*2ee80*/  ISETP.LT.AND P5, PT, R10, UR6, !P1 ;  /* 0x000000060a007c0c */ /* 0x000fc6000cfa1270 */
[C---:B--2---:R-:W-:Y:S01]  /*2ee90*/  IMAD.WIDE R18, R27.reuse, 0x4, R84 ;  /* 0x000000041b127825 */ /* 0x044fe200078e0254 */
[----:B------:R1:W-:Y:S03]  /*2eea0*/  @P6 STG.E desc[UR48][R24.64], R177 ;  /* 0x000000b118006986 */ /* 0x0003e6000c101930 */
[----:B----4-:R-:W-:Y:S01]  /*2eeb0*/  IMAD.WIDE R20, R27, 0x4, R86 ;  /* 0x000000041b147825 */ /* 0x010fe200078e0256 */
[----:B------:R2:W-:Y:S01]  /*2eec0*/  @P2 STG.E desc[UR48][R16.64], R81 ;  /* 0x0000005110002986 */ /* 0x0005e2000c101930 */
[----:B------:R-:W-:Y:S01]  /*2eed0*/  ISETP.LT.AND P6, PT, R13, UR7, !P1 ;  /* 0x000000070d007c0c */ /* 0x000fe2000cfc1270 */
[----:B------:R-:W-:Y:S01]  /*2eee0*/  ULDC UR6, c[0x0][0x228] ;  /* 0x00008a0000067ab9 */ /* 0x000fe20000000800 */
[----:B------:R-:W-:Y:S01]  /*2eef0*/  ISETP.GE.AND P0, PT, R0, UR23, PT ;  /* 0x0000001700007c0c */ /* 0x000fe2000bf06270 */
[----:B------:R3:W-:Y:S01]  /*2ef00*/  @P4 STG.E desc[UR48][R18.64], R233 ;  /* 0x000000e912004986 */ /* 0x0007e2000c101930 */
[----:B------:R-:W-:Y:S01]  /*2ef10*/  VIADD R29, R27, UR26 ;  /* 0x0000001a1b1d7c36 */ /* 0x000fe20008000000 */
[----:B------:R-:W-:Y:S01]  /*2ef20*/  IADD3 R0, R9, 0x3c, RZ ;  /* 0x0000003c09007810 */ /* 0x000fe20007ffe0ff */
[----:B------:R-:W-:Y:S01]  /*2ef30*/  ULDC UR7, c[0x0][0x228] ;  /* 0x00008a0000077ab9 */ /* 0x000fe20000000800 */
[----:B------:R4:W-:Y:S01]  /*2ef40*/  @P3 STG.E desc[UR48][R20.64], R49 ;  /* 0x0000003114003986 */ /* 0x0009e2000c101930 */
[----:B------:R-:W-:Y:S01]  /*2ef50*/  ISETP.LT.AND P3, PT, R12, UR4, !P1 ;  /* 0x000000040c007c0c */ /* 0x000fe2000cf61270 */
[----:B------:R-:W-:Y:S01]  /*2ef60*/  IMAD.WIDE R22, R29, 0x4, R2 ;  /* 0x000000041d167825 */ /* 0x000fe200078e0202 */
[----:B------:R-:W-:Y:S01]  /*2ef70*/  ISETP.GE.AND P2, PT, R0, UR21, PT ;  /* 0x0000001500007c0c */ /* 0x000fe2000bf46270 */
[----:B------:R-:W-:Y:S01]  /*2ef80*/  ULDC UR4, c[0x0][0x228] ;  /* 0x00008a0000047ab9 */ /* 0x000fe20000000800 */
[----:B------:R-:W-:Y:S01]  /*2ef90*/  ISETP.LT.AND P1, PT, R11, UR5, !P1 ;  /* 0x000000050b007c0c */ /* 0x000fe2000cf21270 */
[C---:B-1----:R-:W-:Y:S01]  /*2efa0*/  IMAD.WIDE R24, R29.reuse, 0x4, R14 ;  /* 0x000000041d187825 */ /* 0x042fe200078e020e */
[----:B------:R-:W-:Y:S01]  /*2efb0*/  ULDC UR5, c[0x0][0x228] ;  /* 0x00008a0000057ab9 */ /* 0x000fe20000000800 */
[----:B------:R1:W-:Y:S01]  /*2efc0*/  @P5 STG.E desc[UR48][R22.64], R117 ;  /* 0x0000007516005986 */ /* 0x0003e2000c101930 */
[----:B------:R-:W-:Y:S01]  /*2efd0*/  ISETP.LT.AND P4, PT, R10, UR4, !P2 ;  /* 0x000000040a007c0c */ /* 0x000fe2000d781270 */
[----:B--2---:R-:W-:Y:S01]  /*2efe0*/  IMAD.WIDE R16, R29, 0x4, R84 ;  /* 0x000000041d107825 */ /* 0x004fe200078e0254 */
[----:B------:R-:W-:Y:S01]  /*2eff0*/  ISETP.LT.AND P5, PT, R13, UR5, !P2 ;  /* 0x000000050d007c0c */ /* 0x000fe2000d7a1270 */
[----:B------:R2:W-:Y:S02]  /*2f000*/  @P6 STG.E desc[UR48][R24.64], R181 ;  /* 0x000000b518006986 */ /* 0x0005e4000c101930 */
[----:B------:R-:W-:-:S02]  /*2f010*/  VIADD R0, R9, 0x3d ;  /* 0x0000003d09007836 */ /* 0x000fc40000000000 */
[C---:B---3--:R-:W-:Y:S01]  /*2f020*/  IMAD.WIDE R18, R29.reuse, 0x4, R86 ;  /* 0x000000041d127825 */ /* 0x048fe200078e0256 */
[----:B------:R-:W-:Y:S01]  /*2f030*/  IADD3 R29, R29, UR26, RZ ;  /* 0x0000001a1d1d7c10 */ /* 0x000fe2000fffe0ff */
[----:B------:R-:W-:Y:S01]  /*2f040*/  @P3 STG.E desc[UR48][R16.64], R53 ;  /* 0x0000003510003986 */ /* 0x000fe2000c101930 */
[----:B------:R-:W-:Y:S01]  /*2f050*/  ISETP.LT.AND P6, PT, R12, UR6, !P2 ;  /* 0x000000060c007c0c */ /* 0x000fe2000d7c1270 */
[----:B------:R-:W-:Y:S01]  /*2f060*/  ULDC UR4, c[0x0][0x228] ;  /* 0x00008a0000047ab9 */ /* 0x000fe20000000800 */
[----:B------:R-:W-:Y:S01]  /*2f070*/  ISETP.LT.AND P2, PT, R11, UR7, !P2 ;  /* 0x000000070b007c0c */ /* 0x000fe2000d741270 */
[----:B------:R-:W-:Y:S01]  /*2f080*/  ULDC UR5, c[0x0][0x228] ;  /* 0x00008a0000057ab9 */ /* 0x000fe20000000800 */
[----:B------:R-:W-:Y:S01]  /*2f090*/  ISETP.GE.AND P3, PT, R0, UR19, PT ;  /* 0x0000001300007c0c */ /* 0x000fe2000bf66270 */
[----:B------:R-:W-:Y:S02]  /*2f0a0*/  VIADD R0, R9, 0x3e ;  /* 0x0000003e09007836 */ /* 0x000fe40000000000 */
[----:B----4-:R-:W-:Y:S01]  /*2f0b0*/  IMAD.WIDE R20, R29, 0x4, R14 ;  /* 0x000000041d147825 */ /* 0x010fe200078e020e */
[----:B------:R3:W-:Y:S01]  /*2f0c0*/  @P1 STG.E desc[UR48][R18.64], R5 ;  /* 0x0000000512001986 */ /* 0x0007e2000c101930 */
[----:B------:R-:W-:-:S02]  /*2f0d0*/  ULDC UR6, c[0x0][0x228] ;  /* 0x00008a0000067ab9 */ /* 0x000fc40000000800 */
[----:B------:R-:W-:-:S04]  /*2f0e0*/  IMAD.WIDE R8, R29, 0x4, R2 ;  /* 0x000000041d087825 */ /* 0x000fc800078e0202 */
[C---:B-1----:R-:W-:Y:S01]  /*2f0f0*/  IMAD.WIDE R22, R29.reuse, 0x4, R84 ;  /* 0x000000041d167825 */ /* 0x042fe200078e0254 */
[----:B------:R-:W-:Y:S03]  /*2f100*/  @P4 STG.E desc[UR48][R8.64], R178 ;  /* 0x000000b208004986 */ /* 0x000fe6000c101930 */
[----:B--2---:R-:W-:Y:S01]  /*2f110*/  IMAD.WIDE R24, R29, 0x4, R86 ;  /* 0x000000041d187825 */ /* 0x004fe200078e0256 */
[----:B------:R-:W-:Y:S01]  /*2f120*/  @P5 STG.E desc[UR48][R20.64], R82 ;  /* 0x0000005214005986 */ /* 0x000fe2000c101930 */
[----:B------:R-:W-:Y:S01]  /*2f130*/  ISETP.LT.AND P5, PT, R10, UR4, !P3 ;  /* 0x000000040a007c0c */ /* 0x000fe2000dfa1270 */
[----:B------:R-:W-:Y:S01]  /*2f140*/  ULDC UR4, c[0x0][0x228] ;  /* 0x00008a0000047ab9 */ /* 0x000fe20000000800 */
[----:B------:R-:W-:Y:S01]  /*2f150*/  ISETP.GE.AND P1, PT, R0, UR17, PT ;  /* 0x0000001100007c0c */ /* 0x000fe2000bf26270 */
[----:B------:R1:W-:Y:S01]  /*2f160*/  @P6 STG.E desc[UR48][R22.64], R234 ;  /* 0x000000ea16006986 */ /* 0x0003e2000c101930 */
[----:B------:R-:W-:Y:S01]  /*2f170*/  ISETP.LT.AND P4, PT, R12, UR4, !P3 ;  /* 0x000000040c007c0c */ /* 0x000fe2000df81270 */
[----:B------:R-:W-:-:S02]  /*2f180*/  ULDC UR4, c[0x0][0x228] ;  /* 0x00008a0000047ab9 */ /* 0x000fc40000000800 */
[----:B------:R-:W-:Y:S01]  /*2f190*/  @P2 STG.E desc[UR48][R24.64], R50 ;  /* 0x0000003218002986 */ /* 0x000fe2000c101930 */
[----:B------:R-:W-:Y:S01]  /*2f1a0*/  ISETP.LT.AND P2, PT, R13, UR5, !P3 ;  /* 0x000000050d007c0c */ /* 0x000fe2000df41270 */
[----:B------:R-:W-:Y:S01]  /*2f1b0*/  ULDC UR5, c[0x0][0x228] ;  /* 0x00008a0000057ab9 */ /* 0x000fe20000000800 */
[----:B---3--:R-:W-:Y:S02]  /*2f1c0*/  IADD3 R19, R29, UR26, RZ ;  /* 0x0000001a1d137c10 */ /* 0x008fe4000fffe0ff */
[----:B------:R-:W-:Y:S01]  /*2f1d0*/  ISETP.LT.AND P3, PT, R11, UR4, !P3 ;  /* 0x000000040b007c0c */ /* 0x000fe2000df61270 */
[----:B------:R-:W-:Y:S01]  /*2f1e0*/  ULDC UR4, c[0x0][0x228] ;  /* 0x00008a0000047ab9 */ /* 0x000fe20000000800 */
[----:B------:R-:W-:Y:S01]  /*2f1f0*/  ISETP.LT.AND P6, PT, R10, UR5, !P1 ;  /* 0x000000050a007c0c */ /* 0x000fe2000cfc1270 */
[----:B------:R-:W-:Y:S01]  /*2f200*/  IMAD.WIDE R4, R19, 0x4, R2 ;  /* 0x0000000413047825 */ /* 0x000fe200078e0202 */
[----:B------:R-:W-:-:S03]  /*2f210*/  ULDC UR5, c[0x0][0x228] ;  /* 0x00008a0000057ab9 */ /* 0x000fc60000000800 */
[C---:B-1----:R-:W-:Y:S02]  /*2f220*/  VIADD R23, R19.reuse, UR26 ;  /* 0x0000001a13177c36 */ /* 0x042fe40008000000 */
[C---:B------:R-:W-:Y:S01]  /*2f230*/  IMAD.WIDE R8, R19.reuse, 0x4, R14 ;  /* 0x0000000413087825 */ /* 0x040fe200078e020e */
[----:B------:R1:W-:Y:S03]  /*2f240*/  @P5 STG.E desc[UR48][R4.64], R118 ;  /* 0x0000007604005986 */ /* 0x0003e6000c101930 */
[C---:B------:R-:W-:Y:S01]  /*2f250*/  IMAD.WIDE R16, R19.reuse, 0x4, R84 ;  /* 0x0000000413107825 */ /* 0x040fe200078e0254 */
[----:B------:R2:W-:Y:S03]  /*2f260*/  @P2 STG.E desc[UR48][R8.64], R182 ;  /* 0x000000b608002986 */ /* 0x0005e6000c101930 */
[----:B------:R-:W-:Y:S01]  /*2f270*/  IMAD.WIDE R18, R19, 0x4, R86 ;  /* 0x0000000413127825 */ /* 0x000fe200078e0256 */
[----:B------:R3:W-:Y:S03]  /*2f280*/  @P4 STG.E desc[UR48][R16.64], R54 ;  /* 0x0000003610004986 */ /* 0x0007e6000c101930 */
[----:B------:R-:W-:Y:S01]  /*2f290*/  IMAD.WIDE R20, R23, 0x4, R2 ;  /* 0x0000000417147825 */ /* 0x000fe200078e0202 */
[C---:B------:R-:W-:Y:S01]  /*2f2a0*/  ISETP.LT.AND P2, PT, R13.reuse, UR4, !P1 ;  /* 0x000000040d007c0c */ /* 0x040fe2000cf41270 */
[----:B------:R3:W-:Y:S01]  /*2f2b0*/  @P3 STG.E desc[UR48][R18.64], R6 ;  /* 0x0000000612003986 */ /* 0x0007e2000c101930 */
        /* <DEDUP_REMOVED lines=8> */
[----:B------:R-:W-:-:S02]  /*2f340*/  ISETP.LT.AND P1, PT, R11, UR5, !P1 ;  /* 0x000000050b007c0c */ /* 0x000fc4000cf21270 */
[----:B------:R-:W-:Y:S02]  /*2f350*/  ISETP.LT.AND P3, PT, R12, UR6, !P0 ;  /* 0x000000060c007c0c */ /* 0x000fe4000c761270 */
[----:B------:R-:W-:Y:S02]  /*2f360*/  IADD3 R13, R23, UR26, RZ ;  /* 0x0000001a170d7c10 */ /* 0x000fe4000fffe0ff */
[----:B------:R-:W-:Y:S01]  /*2f370*/  ISETP.LT.AND P0, PT, R11, UR4, !P0 ;  /* 0x000000040b007c0c */ /* 0x000fe2000c701270 */
[----:B-1----:R-:W-:-:S04]  /*2f380*/  IMAD.WIDE R4, R23, 0x4, R14 ;  /* 0x0000000417047825 */ /* 0x002fc800078e020e */
[C---:B--2---:R-:W-:Y:S01]  /*2f390*/  IMAD.WIDE R8, R23.reuse, 0x4, R84 ;  /* 0x0000000417087825 */ /* 0x044fe200078e0254 */
[----:B------:R3:W-:Y:S03]  /*2f3a0*/  @P2 STG.E desc[UR48][R4.64], R83 ;  /* 0x0000005304002986 */ /* 0x0007e6000c101930 */
[----:B------:R-:W-:Y:S01]  /*2f3b0*/  IMAD.WIDE R10, R23, 0x4, R86 ;  /* 0x00000004170a7825 */ /* 0x000fe200078e0256 */
[----:B------:R3:W-:Y:S03]  /*2f3c0*/  @P6 STG.E desc[UR48][R8.64], R235 ;  /* 0x000000eb08006986 */ /* 0x0007e6000c101930 */
[C---:B------:R-:W-:Y:S01]  /*2f3d0*/  IMAD.WIDE R2, R13.reuse, 0x4, R2 ;  /* 0x000000040d027825 */ /* 0x040fe200078e0202 */
[----:B------:R3:W-:Y:S03]  /*2f3e0*/  @P1 STG.E desc[UR48][R10.64], R51 ;  /* 0x000000330a001986 */ /* 0x0007e6000c101930 */
[C---:B------:R-:W-:Y:S01]  /*2f3f0*/  IMAD.WIDE R14, R13.reuse, 0x4, R14 ;  /* 0x000000040d0e7825 */ /* 0x040fe200078e020e */
[----:B------:R3:W-:Y:S03]  /*2f400*/  @P5 STG.E desc[UR48][R2.64], R119 ;  /* 0x0000007702005986 */ /* 0x0007e6000c101930 */
[C---:B------:R-:W-:Y:S01]  /*2f410*/  IMAD.WIDE R84, R13.reuse, 0x4, R84 ;  /* 0x000000040d547825 */ /* 0x040fe200078e0254 */
[----:B------:R3:W-:Y:S04]  /*2f420*/  @P4 STG.E desc[UR48][R14.64], R183 ;  /* 0x000000b70e004986 */ /* 0x0007e8000c101930 */
[----:B------:R3:W-:Y:S01]  /*2f430*/  @P3 STG.E desc[UR48][R84.64], R55 ;  /* 0x0000003754003986 */ /* 0x0007e2000c101930 */
[----:B------:R-:W-:Y:S01]  /*2f440*/  IMAD.WIDE R86, R13, 0x4, R86 ;  /* 0x000000040d567825 */ /* 0x000fe200078e0256 */
[----:B------:R-:W-:Y:S06]  /*2f450*/  @!P0 EXIT ;  /* 0x000000000000894d */ /* 0x000fec0003800000 */
[----:B------:R-:W-:Y:S01]  /*2f460*/  STG.E desc[UR48][R86.64], R7 ;  /* 0x0000000756007986 */ /* 0x000fe2000c101930 */
[----:B------:R-:W-:Y:S05]  /*2f470*/  EXIT ;  /* 0x000000000000794d */ /* 0x000fea0003800000 */
.L_x_2:
[----:B------:R-:W-:-:S00]  /*2f480*/  BRA `(.L_x_2) ;  /* 0xfffffffc00fc7947 */ /* 0x000fc0000383ffff */
[----:B------:R-:W-:-:S00]  /*2f490*/  NOP ;  /* 0x0000000000007918 */ /* 0x000fc00000000000 */
        /* <DEDUP_REMOVED lines=14> */
.L_x_3:


//--------------------- .nv.shared.matmul_kernel  --------------------------
	.section	.nv.shared.matmul_kernel,"aw",@nobits
	.sectionflags	@""
	.align	16
	.zero		1024


//--------------------- .nv.shared.reserved.0     --------------------------
	.section	.nv.shared.reserved.0,"aw",@nobits
	.weak		__nv_reservedSMEM_offset_0_alias
	.size		__nv_reservedSMEM_offset_0_alias, 0, 0
	.other		__nv_reservedSMEM_offset_0_alias,@"STO_CUDA_RESERVED_SHARED STV_DEFAULT"
__nv_reservedSMEM_offset_0_alias:
	.zero		0


//--------------------- .nv.constant0.matmul_kernel --------------------------
	.section	.nv.constant0.matmul_kernel,"a",@progbits
	.sectionflags	@""
	.align	4
.nv.constant0.matmul_kernel:
	.zero		608


//--------------------- SYMBOLS --------------------------

	.type		.nv.reservedSmem.offset0,@object
	.size		.nv.reservedSmem.offset0,0x4
